def matmul_kernel(
    a_ptr,
    b_ptr,
    c_ptr,
    M,
    N,
    K,
    stride_am,
    stride_ak,
    stride_bk,
    stride_bn,
    stride_cm,
    stride_cn,
    BLOCK_M: tl.constexpr,
    BLOCK_N: tl.constexpr,
    BLOCK_K: tl.constexpr,
    GROUP_M: tl.constexpr,
):
    pid = tl.program_id(axis=0)
    num_pid_m = tl.cdiv(M, BLOCK_M)
    num_pid_n = tl.cdiv(N, BLOCK_N)
    num_pid_in_group = GROUP_M * num_pid_n
    group_id = pid // num_pid_in_group
    first_pid_m = group_id * GROUP_M
    group_size_m = min(num_pid_m - first_pid_m, GROUP_M)
    pid_m = first_pid_m + ((pid % num_pid_in_group) % group_size_m)
    pid_n = (pid % num_pid_in_group) // group_size_m

    offs_am = (pid_m * BLOCK_M + tl.arange(0, BLOCK_M)) % M
    offs_bn = (pid_n * BLOCK_N + tl.arange(0, BLOCK_N)) % N
    offs_k = tl.arange(0, BLOCK_K)
    a_ptrs = a_ptr + offs_am[:, None] * stride_am + offs_k[None, :] * stride_ak
    b_ptrs = b_ptr + offs_k[:, None] * stride_bk + offs_bn[None, :] * stride_bn

    acc = tl.zeros((BLOCK_M, BLOCK_N), dtype=tl.float32)
    for kk in range(0, tl.cdiv(K, BLOCK_K)):
        a = tl.load(a_ptrs, mask=offs_k[None, :] < K - kk * BLOCK_K, other=0.0)
        b = tl.load(b_ptrs, mask=offs_k[:, None] < K - kk * BLOCK_K, other=0.0)
        acc = tl.dot(a, b, acc)
        a_ptrs += BLOCK_K * stride_ak
        b_ptrs += BLOCK_K * stride_bk

    c = acc.to(c_ptr.dtype.element_ty)
    offs_cm = pid_m * BLOCK_M + tl.arange(0, BLOCK_M)
    offs_cn = pid_n * BLOCK_N + tl.arange(0, BLOCK_N)
    c_ptrs = c_ptr + offs_cm[:, None] * stride_cm + offs_cn[None, :] * stride_cn
    mask = (offs_cm[:, None] < M) & (offs_cn[None, :] < N)
    tl.store(c_ptrs, c, mask=mask)

# config = {"BLOCK_K": 64, "BLOCK_M": 128, "BLOCK_N": 256, "GROUP_M": 8, "arch": "sm_90", "dtype": "fp32", "num_ctas": 1, "num_stages": 2, "num_warps": 4}
# arch = sm_90


// ===== COMPILED SASS (sm_90a) =====

	.target	sm_90a

	.elftype	@"ET_EXEC"


//--------------------- .note.nv.tkinfo           --------------------------
	.section	.note.nv.tkinfo,"",@"SHT_NOTE"
	.sectionflags	@"SHF_NOTE_NV_TKINFO"
	.tkinfo
        /*0018*/ 	.word	0x00000002
        /*0030*/ 	.string	""
        /*0030*/ 	.string	"ptxas"
        /*0030*/ 	.string	"Cuda compilation tools, release 13.0, V13.0.88"
        /*0030*/ 	.string	"Build cuda_13.0.r13.0/compiler.36424714_0"
        /*0030*/ 	.string	"-v  -suppress-debug-info  -lineinfo  -arch sm_90a "



//--------------------- .note.nv.cuinfo           --------------------------
	.section	.note.nv.cuinfo,"",@"SHT_NOTE"
	.sectionflags	@"SHF_NOTE_NV_CUINFO"
        /*0018*/ 	.short	0x0002
        /*001a*/ 	.short	0x005a
        /*001c*/ 	.short	0x0082
	.zero		2


//--------------------- .nv.info                  --------------------------
	.section	.nv.info,"",@"SHT_CUDA_INFO"
	.align	4


	//----- nvinfo : EIATTR_REGCOUNT
	.align		4
        /*0000*/ 	.byte	0x04, 0x2f
        /*0002*/ 	.short	(.L_1 - .L_0)
	.align		4
.L_0:
        /*0004*/ 	.word	index@(matmul_kernel)
        /*0008*/ 	.word	0x000000ff


	//----- nvinfo : EIATTR_FRAME_SIZE
	.align		4
.L_1:
        /*000c*/ 	.byte	0x04, 0x11
        /*000e*/ 	.short	(.L_3 - .L_2)
	.align		4
.L_2:
        /*0010*/ 	.word	index@(matmul_kernel)
        /*0014*/ 	.word	0x00000880


	//----- nvinfo : EIATTR_MIN_STACK_SIZE
	.align		4
.L_3:
        /*0018*/ 	.byte	0x04, 0x12
        /*001a*/ 	.short	(.L_5 - .L_4)
	.align		4
.L_4:
        /*001c*/ 	.word	index@(matmul_kernel)
        /*0020*/ 	.word	0x00000880
.L_5:


//--------------------- .nv.compat                --------------------------
	.section	.nv.compat,"",@"SHT_CUDA_COMPAT_INFO"
	.align	4
        /*0000*/ 	.byte	0x02, 0x09, 0x01, 0x00, 0x02, 0x02, 0x04, 0x00, 0x02, 0x05, 0x05, 0x00, 0x03, 0x07, 0x01, 0x01
        /*0010*/ 	.byte	0x02, 0x03, 0x00, 0x00, 0x02, 0x06, 0x01, 0x00, 0x04, 0x0b, 0x08, 0x00, 0x00, 0x00, 0x00, 0x00
        /*0020*/ 	.byte	0x00, 0x00, 0x00, 0x00


//--------------------- .nv.info.matmul_kernel    --------------------------
	.section	.nv.info.matmul_kernel,"",@"SHT_CUDA_INFO"
	.sectionflags	@""
	.align	4


	//----- nvinfo : EIATTR_CUDA_API_VERSION
	.align		4
        /*0000*/ 	.byte	0x04, 0x37
        /*0002*/ 	.short	(.L_7 - .L_6)
.L_6:
        /*0004*/ 	.word	0x00000082


	//----- nvinfo : EIATTR_KPARAM_INFO
	.align		4
.L_7:
        /*0008*/ 	.byte	0x04, 0x17
        /*000a*/ 	.short	(.L_9 - .L_8)
.L_8:
        /*000c*/ 	.word	0x00000000
        /*0010*/ 	.short	0x000d
        /*0012*/ 	.short	0x0048
        /*0014*/ 	.byte	0x00, 0xf4, 0x21, 0x00


	//----- nvinfo : EIATTR_KPARAM_INFO
	.align		4
.L_9:
        /*0018*/ 	.byte	0x04, 0x17
        /*001a*/ 	.short	(.L_11 - .L_10)
.L_10:
        /*001c*/ 	.word	0x00000000
        /*0020*/ 	.short	0x000c
        /*0022*/ 	.short	0x0040
        /*0024*/ 	.byte	0x00, 0xf4, 0x21, 0x00


	//----- nvinfo : EIATTR_KPARAM_INFO
	.align		4
.L_11:
        /*0028*/ 	.byte	0x04, 0x17
        /*002a*/ 	.short	(.L_13 - .L_12)
.L_12:
        /*002c*/ 	.word	0x00000000
        /*0030*/ 	.short	0x000b
        /*0032*/ 	.short	0x0038
        /*0034*/ 	.byte	0x00, 0xf0, 0x11, 0x00


	//----- nvinfo : EIATTR_KPARAM_INFO
	.align		4
.L_13:
        /*0038*/ 	.byte	0x04, 0x17
        /*003a*/ 	.short	(.L_15 - .L_14)
.L_14:
        /*003c*/ 	.word	0x00000000
        /*0040*/ 	.short	0x000a
        /*0042*/ 	.short	0x0034
        /*0044*/ 	.byte	0x00, 0xf0, 0x11, 0x00


	//----- nvinfo : EIATTR_KPARAM_INFO
	.align		4
.L_15:
        /*0048*/ 	.byte	0x04, 0x17
        /*004a*/ 	.short	(.L_17 - .L_16)
.L_16:
        /*004c*/ 	.word	0x00000000
        /*0050*/ 	.short	0x0009
        /*0052*/ 	.short	0x0030
        /*0054*/ 	.byte	0x00, 0xf0, 0x11, 0x00


	//----- nvinfo : EIATTR_KPARAM_INFO
	.align		4
.L_17:
        /*0058*/ 	.byte	0x04, 0x17
        /*005a*/ 	.short	(.L_19 - .L_18)
.L_18:
        /*005c*/ 	.word	0x00000000
        /*0060*/ 	.short	0x0008
        /*0062*/ 	.short	0x002c
        /*0064*/ 	.byte	0x00, 0xf0, 0x11, 0x00


	//----- nvinfo : EIATTR_KPARAM_INFO
	.align		4
.L_19:
        /*0068*/ 	.byte	0x04, 0x17
        /*006a*/ 	.short	(.L_21 - .L_20)
.L_20:
        /*006c*/ 	.word	0x00000000
        /*0070*/ 	.short	0x0007
        /*0072*/ 	.short	0x0028
        /*0074*/ 	.byte	0x00, 0xf0, 0x11, 0x00


	//----- nvinfo : EIATTR_KPARAM_INFO
	.align		4
.L_21:
        /*0078*/ 	.byte	0x04, 0x17
        /*007a*/ 	.short	(.L_23 - .L_22)
.L_22:
        /*007c*/ 	.word	0x00000000
        /*0080*/ 	.short	0x0006
        /*0082*/ 	.short	0x0024
        /*0084*/ 	.byte	0x00, 0xf0, 0x11, 0x00


	//----- nvinfo : EIATTR_KPARAM_INFO
	.align		4
.L_23:
        /*0088*/ 	.byte	0x04, 0x17
        /*008a*/ 	.short	(.L_25 - .L_24)
.L_24:
        /*008c*/ 	.word	0x00000000
        /*0090*/ 	.short	0x0005
        /*0092*/ 	.short	0x0020
        /*0094*/ 	.byte	0x00, 0xf0, 0x11, 0x00


	//----- nvinfo : EIATTR_KPARAM_INFO
	.align		4
.L_25:
        /*0098*/ 	.byte	0x04, 0x17
        /*009a*/ 	.short	(.L_27 - .L_26)
.L_26:
        /*009c*/ 	.word	0x00000000
        /*00a0*/ 	.short	0x0004
        /*00a2*/ 	.short	0x001c
        /*00a4*/ 	.byte	0x00, 0xf0, 0x11, 0x00


	//----- nvinfo : EIATTR_KPARAM_INFO
	.align		4
.L_27:
        /*00a8*/ 	.byte	0x04, 0x17
        /*00aa*/ 	.short	(.L_29 - .L_28)
.L_28:
        /*00ac*/ 	.word	0x00000000
        /*00b0*/ 	.short	0x0003
        /*00b2*/ 	.short	0x0018
        /*00b4*/ 	.byte	0x00, 0xf0, 0x11, 0x00


	//----- nvinfo : EIATTR_KPARAM_INFO
	.align		4
.L_29:
        /*00b8*/ 	.byte	0x04, 0x17
        /*00ba*/ 	.short	(.L_31 - .L_30)
.L_30:
        /*00bc*/ 	.word	0x00000000
        /*00c0*/ 	.short	0x0002
        /*00c2*/ 	.short	0x0010
        /*00c4*/ 	.byte	0x00, 0xf4, 0x21, 0x00


	//----- nvinfo : EIATTR_KPARAM_INFO
	.align		4
.L_31:
        /*00c8*/ 	.byte	0x04, 0x17
        /*00ca*/ 	.short	(.L_33 - .L_32)
.L_32:
        /*00cc*/ 	.word	0x00000000
        /*00d0*/ 	.short	0x0001
        /*00d2*/ 	.short	0x0008
        /*00d4*/ 	.byte	0x00, 0xf4, 0x21, 0x00


	//----- nvinfo : EIATTR_KPARAM_INFO
	.align		4
.L_33:
        /*00d8*/ 	.byte	0x04, 0x17
        /*00da*/ 	.short	(.L_35 - .L_34)
.L_34:
        /*00dc*/ 	.word	0x00000000
        /*00e0*/ 	.short	0x0000
        /*00e2*/ 	.short	0x0000
        /*00e4*/ 	.byte	0x00, 0xf4, 0x21, 0x00


	//----- nvinfo : EIATTR_SPARSE_MMA_MASK
	.align		4
.L_35:
        /*00e8*/ 	.byte	0x03, 0x50
        /*00ea*/ 	.short	0x0000


	//----- nvinfo : EIATTR_MAXREG_COUNT
	.align		4
        /*00ec*/ 	.byte	0x03, 0x1b
        /*00ee*/ 	.short	0x00ff


	//----- nvinfo : EIATTR_NUM_BARRIERS
	.align		4
        /*00f0*/ 	.byte	0x02, 0x4c
        /*00f2*/ 	.byte	0x01
	.zero		1


	//----- nvinfo : EIATTR_ANNOTATIONS
	.align		4
        /*00f4*/ 	.byte	0x04, 0x55
        /*00f6*/ 	.short	(.L_37 - .L_36)


	//   ....[0]....
.L_36:
        /*00f8*/ 	.word	0x00000001
        /*00fc*/ 	.byte	0x60, 0x01, 0x00, 0x00, 0x01, 0x00, 0x00, 0x00, 0x70, 0x0d, 0x00, 0x00, 0x01, 0x00, 0x00, 0x00
        /* <DEDUP_REMOVED lines=941> */
        /*3bdc*/ 	.byte	0x90, 0xc6, 0x01, 0x00


	//----- nvinfo : EIATTR_MERCURY_ISA_VERSION
	.align		4
.L_37:
        /*3be0*/ 	.byte	0x03, 0x5f
        /*3be2*/ 	.short	0x0101


	//----- nvinfo : EIATTR_EXIT_INSTR_OFFSETS
	.align		4
        /*3be4*/ 	.byte	0x04, 0x1c
        /*3be6*/ 	.short	(.L_39 - .L_38)


	//   ....[0]....
.L_38:
        /*3be8*/ 	.word	0x00024090


	//   ....[1]....
        /*3bec*/ 	.word	0x000240b0


	//----- nvinfo : EIATTR_REQNTID
	.align		4
.L_39:
        /*3bf0*/ 	.byte	0x04, 0x10
        /*3bf2*/ 	.short	(.L_41 - .L_40)
.L_40:
        /*3bf4*/ 	.word	0x00000080
        /*3bf8*/ 	.word	0x00000001
        /*3bfc*/ 	.word	0x00000001


	//----- nvinfo : EIATTR_CBANK_PARAM_SIZE
	.align		4
.L_41:
        /*3c00*/ 	.byte	0x03, 0x19
        /*3c02*/ 	.short	0x0050


	//----- nvinfo : EIATTR_PARAM_CBANK
	.align		4
        /*3c04*/ 	.byte	0x04, 0x0a
        /*3c06*/ 	.short	(.L_43 - .L_42)
	.align		4
.L_42:
        /*3c08*/ 	.word	index@(.nv.constant0.matmul_kernel)
        /*3c0c*/ 	.short	0x0210
        /*3c0e*/ 	.short	0x0050


	//----- nvinfo : EIATTR_SW_WAR
	.align		4
.L_43:
        /*3c10*/ 	.byte	0x04, 0x36
        /*3c12*/ 	.short	(.L_45 - .L_44)
.L_44:
        /*3c14*/ 	.word	0x00000008
.L_45:


//--------------------- .nv.callgraph             --------------------------
	.section	.nv.callgraph,"",@"SHT_CUDA_CALLGRAPH"
	.align	4
	.sectionentsize	8
	.align		4
        /*0000*/ 	.word	0x00000000
	.align		4
        /*0004*/ 	.word	0xffffffff
	.align		4
        /*0008*/ 	.word	0x00000000
	.align		4
        /*000c*/ 	.word	0xfffffffe
	.align		4
        /*0010*/ 	.word	0x00000000
	.align		4
        /*0014*/ 	.word	0xfffffffd
	.align		4
        /*0018*/ 	.word	0x00000000
	.align		4
        /*001c*/ 	.word	0xfffffffc


//--------------------- .text.matmul_kernel       --------------------------
	.section	.text.matmul_kernel,"ax",@progbits
	.align	128
        .global         matmul_kernel
        .type           matmul_kernel,@function
        .size           matmul_kernel,(.L_x_3 - matmul_kernel)
        .other          matmul_kernel,@"STO_CUDA_ENTRY STV_DEFAULT"
matmul_kernel:
.text.matmul_kernel:
[----:B------:R-:W1:Y:S08]  /*0000*/  LDC R1, c[0x0][0x28] ;  /* 0x00000a00ff017b82 */ /* 0x000e700000000800 */
[----:B------:R-:W2:Y:S01]  /*0010*/  LDC.64 R2, c[0x0][0x228] ;  /* 0x00008a00ff027b82 */ /* 0x000ea20000000a00 */
[----:B-1----:R-:W-:Y:S01]  /*0020*/  VIADD R1, R1, 0xfffff780 ;  /* 0xfffff78001017836 */ /* 0x002fe20000000000 */
[----:B------:R-:W1:Y:S01]  /*0030*/  S2R R5, SR_CTAID.X ;  /* 0x0000000000057919 */ /* 0x000e620000002500 */
[----:B------:R-:W-:Y:S01]  /*0040*/  ULDC UR18, c[0x0][0x230] ;  /* 0x00008c0000127ab9 */ /* 0x000fe20000000800 */
[----:B------:R-:W-:Y:S01]  /*0050*/  ULDC UR17, c[0x0][0x230] ;  /* 0x00008c0000117ab9 */ /* 0x000fe20000000800 */
[----:B------:R-:W-:Y:S01]  /*0060*/  UIADD3 UR18, UR18, -0x24, URZ ;  /* 0xffffffdc12127890 */ /* 0x000fe2000fffe03f */
[----:B------:R-:W3:Y:S01]  /*0070*/  S2R R233, SR_TID.X ;  /* 0x0000000000e97919 */ /* 0x000ee20000002100 */
[----:B------:R-:W-:Y:S01]  /*0080*/  ULDC UR10, c[0x0][0x230] ;  /* 0x00008c00000a7ab9 */ /* 0x000fe20000000800 */
[----:B------:R-:W-:Y:S01]  /*0090*/  ULDC UR14, c[0x0][0x230] ;  /* 0x00008c00000e7ab9 */ /* 0x000fe20000000800 */
[----:B------:R-:W-:Y:S01]  /*00a0*/  UIADD3 UR17, UR17, -0x23, URZ ;  /* 0xffffffdd11117890 */ /* 0x000fe2000fffe03f */
[----:B------:R-:W4:Y:S01]  /*00b0*/  LDC R111, c[0x0][0x230] ;  /* 0x00008c00ff6f7b82 */ /* 0x000f220000000800 */
[----:B------:R-:W-:Y:S01]  /*00c0*/  ULDC UR9, c[0x0][0x230] ;  /* 0x00008c0000097ab9 */ /* 0x000fe20000000800 */
[----:B------:R-:W-:Y:S01]  /*00d0*/  UIADD3 UR10, UR10, -0x2c, URZ ;  /* 0xffffffd40a0a7890 */ /* 0x000fe2000fffe03f */
[----:B------:R-:W-:Y:S01]  /*00e0*/  ULDC UR13, c[0x0][0x230] ;  /* 0x00008c00000d7ab9 */ /* 0x000fe20000000800 */
[----:B------:R-:W-:-:S02]  /*00f0*/  UIADD3 UR14, UR14, -0x28, URZ ;  /* 0xffffffd80e0e7890 */ /* 0x000fc4000fffe03f */
[----:B------:R-:W-:Y:S01]  /*0100*/  UISETP.GE.U32.AND UP0, UPT, UR18, 0x7fffff9d, UPT ;  /* 0x7fffff9d1200788c */ /* 0x000fe2000bf06070 */
[----:B------:R-:W-:Y:S01]  /*0110*/  ULDC UR12, c[0x0][0x230] ;  /* 0x00008c00000c7ab9 */ /* 0x000fe20000000800 */
[----:B------:R-:W-:Y:S01]  /*0120*/  UIADD3 UR9, UR9, -0x2b, URZ ;  /* 0xffffffd509097890 */ /* 0x000fe2000fffe03f */
[----:B------:R-:W-:Y:S01]  /*0130*/  ULDC UR16, c[0x0][0x230] ;  /* 0x00008c0000107ab9 */ /* 0x000fe20000000800 */
[----:B------:R-:W-:Y:S01]  /*0140*/  UIADD3 UR13, UR13, -0x27, URZ ;  /* 0xffffffd90d0d7890 */ /* 0x000fe2000fffe03f */
[----:B--2---:R-:W-:Y:S01]  /*0150*/  IMAD.MOV.U32 R39, RZ, RZ, R3 ;  /* 0x000000ffff277224 */ /* 0x004fe200078e0003 */
[----:B------:R2:W-:Y:S01]  /*0160*/  STL.64 [R1+0x648], R2 ;  /* 0x0006480201007387 */ /* 0x0005e20000100a00 */
[----:B------:R-:W-:Y:S01]  /*0170*/  IMAD.MOV.U32 R101, RZ, RZ, R2 ;  /* 0x000000ffff657224 */ /* 0x000fe200078e0002 */
[----:B------:R-:W-:Y:S01]  /*0180*/  UISETP.GE.U32.AND UP4, UPT, UR17, 0x7fffff9e, UPT ;  /* 0x7fffff9e1100788c */ /* 0x000fe2000bf86070 */
[----:B------:R-:W-:Y:S01]  /*0190*/  VIADD R0, R39, 0xff ;  /* 0x000000ff27007836 */ /* 0x000fe20000000000 */
[----:B------:R-:W-:Y:S01]  /*01a0*/  ULDC UR11, c[0x0][0x230] ;  /* 0x00008c00000b7ab9 */ /* 0x000fe20000000800 */
[----:B------:R-:W-:Y:S01]  /*01b0*/  UIADD3 UR12, UR12, -0x2a, URZ ;  /* 0xffffffd60c0c7890 */ /* 0x000fe2000fffe03f */
[----:B------:R-:W-:Y:S01]  /*01c0*/  IABS R11, R101 ;  /* 0x00000065000b7213 */ /* 0x000fe20000000000 */
[----:B------:R-:W-:Y:S01]  /*01d0*/  UISETP.GE.U32.AND UP1, UPT, UR10, 0x7fffff95, UPT ;  /* 0x7fffff950a00788c */ /* 0x000fe2000bf26070 */
[----:B-1----:R-:W-:Y:S01]  /*01e0*/  IABS R8, R5 ;  /* 0x0000000500087213 */ /* 0x002fe20000000000 */
[----:B------:R-:W-:Y:S01]  /*01f0*/  UIADD3 UR16, UR16, -0x26, URZ ;  /* 0xffffffda10107890 */ /* 0x000fe2000fffe03f */
[----:B--2---:R-:W-:Y:S01]  /*0200*/  SHF.R.S32.HI R3, RZ, 0x1f, R0 ;  /* 0x0000001fff037819 */ /* 0x004fe20000011400 */
[----:B---3--:R-:W-:Y:S01]  /*0210*/  IMAD.SHL.U32 R104, R233, 0x4, RZ ;  /* 0x00000004e9687824 */ /* 0x008fe200078e00ff */
[----:B------:R-:W-:-:S02]  /*0220*/  UISETP.GE.U32.AND UP3, UPT, UR14, 0x7fffff99, UPT ;  /* 0x7fffff990e00788c */ /* 0x000fc4000bf66070 */
[----:B------:R-:W-:Y:S01]  /*0230*/  LEA.HI R3, R3, R0, RZ, 0x8 ;  /* 0x0000000003037211 */ /* 0x000fe200078f40ff */
[----:B------:R-:W-:Y:S01]  /*0240*/  USEL UR10, URZ, 0x1, UP0 ;  /* 0x000000013f0a7887 */ /* 0x000fe20008000000 */
[----:B------:R-:W-:Y:S02]  /*0250*/  ULDC UR5, c[0x0][0x230] ;  /* 0x00008c0000057ab9 */ /* 0x000fe40000000800 */
[----:B------:R-:W-:Y:S01]  /*0260*/  SHF.R.S32.HI R3, RZ, 0x8, R3 ;  /* 0x00000008ff037819 */ /* 0x000fe20000011403 */
[----:B------:R-:W-:Y:S02]  /*0270*/  UIADD3 UR11, UR11, -0x29, URZ ;  /* 0xffffffd70b0b7890 */ /* 0x000fe4000fffe03f */
[----:B------:R-:W-:Y:S02]  /*0280*/  UISETP.GE.U32.AND UP0, UPT, UR9, 0x7fffff96, UPT ;  /* 0x7fffff960900788c */ /* 0x000fe4000bf06070 */
[----:B------:R-:W-:Y:S01]  /*0290*/  IMAD.SHL.U32 R4, R3, 0x8, RZ ;  /* 0x0000000803047824 */ /* 0x000fe200078e00ff */
[----:B------:R-:W-:-:S02]  /*02a0*/  UISETP.GE.U32.AND UP6, UPT, UR13, 0x7fffff9a, UPT ;  /* 0x7fffff9a0d00788c */ /* 0x000fc4000bfc6070 */
[----:B------:R-:W-:Y:S02]  /*02b0*/  USEL UR9, URZ, 0x1fffe, UP4 ;  /* 0x0001fffe3f097887 */ /* 0x000fe4000a000000 */
[-C--:B------:R-:W-:Y:S01]  /*02c0*/  IABS R7, R4.reuse ;  /* 0x0000000400077213 */ /* 0x080fe20000000000 */
[----:B------:R-:W-:Y:S01]  /*02d0*/  ULDC UR4, c[0x0][0x230] ;  /* 0x00008c0000047ab9 */ /* 0x000fe20000000800 */
[----:B------:R-:W-:Y:S01]  /*02e0*/  IABS R10, R4 ;  /* 0x00000004000a7213 */ /* 0x000fe20000000000 */
[----:B------:R-:W-:Y:S01]  /*02f0*/  UIADD3 UR5, UR5, -0x30, URZ ;  /* 0xffffffd005057890 */ /* 0x000fe2000fffe03f */
[----:B------:R-:W1:Y:S01]  /*0300*/  I2F.RP R0, R7 ;  /* 0x0000000700007306 */ /* 0x000e620000209400 */
[----:B------:R-:W-:Y:S02]  /*0310*/  UISETP.GE.U32.AND UP4, UPT, UR12, 0x7fffff97, UPT ;  /* 0x7fffff970c00788c */ /* 0x000fe4000bf86070 */
[----:B------:R-:W-:Y:S02]  /*0320*/  UISETP.GE.U32.AND UP5, UPT, UR16, 0x7fffff9b, UPT ;  /* 0x7fffff9b1000788c */ /* 0x000fe4000bfa6070 */
[----:B------:R-:W-:-:S02]  /*0330*/  USEL UR12, URZ, 0x1, UP3 ;  /* 0x000000013f0c7887 */ /* 0x000fc40009800000 */
[----:B------:R-:W-:Y:S02]  /*0340*/  UIADD3 UR4, UR4, -0x2f, URZ ;  /* 0xffffffd104047890 */ /* 0x000fe4000fffe03f */
[----:B------:R-:W-:Y:S01]  /*0350*/  UISETP.GE.U32.AND UP3, UPT, UR11, 0x7fffff98, UPT ;  /* 0x7fffff980b00788c */ /* 0x000fe2000bf66070 */
[----:B------:R-:W-:Y:S01]  /*0360*/  ULDC UR15, c[0x0][0x230] ;  /* 0x00008c00000f7ab9 */ /* 0x000fe20000000800 */
[----:B------:R-:W-:Y:S02]  /*0370*/  USEL UR11, URZ, 0x1fffe, UP6 ;  /* 0x0001fffe3f0b7887 */ /* 0x000fe4000b000000 */
[----:B------:R-:W-:Y:S01]  /*0380*/  UISETP.GE.U32.AND UP6, UPT, UR5, 0x7fffff91, UPT ;  /* 0x7fffff910500788c */ /* 0x000fe2000bfc6070 */
[----:B-1----:R-:W1:Y:S01]  /*0390*/  MUFU.RCP R0, R0 ;  /* 0x0000000000007308 */ /* 0x002e620000001000 */
[----:B------:R-:W-:Y:S02]  /*03a0*/  UIADD3 UR15, UR15, -0x25, URZ ;  /* 0xffffffdb0f0f7890 */ /* 0x000fe4000fffe03f */
[----:B------:R-:W-:-:S02]  /*03b0*/  USEL UR5, URZ, 0x4, UP5 ;  /* 0x000000043f057887 */ /* 0x000fc4000a800000 */
[----:B------:R-:W-:Y:S01]  /*03c0*/  UISETP.GE.U32.AND UP5, UPT, UR4, 0x7fffff92, UPT ;  /* 0x7fffff920400788c */ /* 0x000fe2000bfa6070 */
[----:B------:R-:W-:Y:S01]  /*03d0*/  ULDC UR6, c[0x0][0x230] ;  /* 0x00008c0000067ab9 */ /* 0x000fe20000000800 */
[----:B------:R-:W-:Y:S01]  /*03e0*/  ULDC UR8, c[0x0][0x230] ;  /* 0x00008c0000087ab9 */ /* 0x000fe20000000800 */
[----:B------:R-:W-:Y:S02]  /*03f0*/  UISETP.GE.U32.AND UP2, UPT, UR15, 0x7fffff9c, UPT ;  /* 0x7fffff9c0f00788c */ /* 0x000fe4000bf46070 */
[----:B------:R-:W-:Y:S02]  /*0400*/  UIADD3 UR6, UR6, -0x2d, URZ ;  /* 0xffffffd306067890 */ /* 0x000fe4000fffe03f */
[----:B------:R-:W-:Y:S02]  /*0410*/  UIADD3 UR8, UR8, -0x2e, URZ ;  /* 0xffffffd208087890 */ /* 0x000fe4000fffe03f */
[----:B------:R-:W-:Y:S01]  /*0420*/  USEL UR17, URZ, 0x1, UP6 ;  /* 0x000000013f117887 */ /* 0x000fe2000b000000 */
[----:B-1----:R-:W-:Y:S01]  /*0430*/  VIADD R2, R0, 0xffffffe ;  /* 0x0ffffffe00027836 */ /* 0x002fe20000000000 */
[----:B------:R-:W-:Y:S01]  /*0440*/  USEL UR18, URZ, 0x1fffe, UP5 ;  /* 0x0001fffe3f127887 */ /* 0x000fe2000a800000 */
[----:B------:R-:W-:Y:S01]  /*0450*/  IMAD.MOV R0, RZ, RZ, -R10 ;  /* 0x000000ffff007224 */ /* 0x000fe200078e0a0a */
[----:B------:R-:W-:Y:S01]  /*0460*/  USEL UR4, URZ, 0x7fff8, UP2 ;  /* 0x0007fff83f047887 */ /* 0x000fe20009000000 */
[----:B------:R1:W2:Y:S01]  /*0470*/  F2I.FTZ.U32.TRUNC.NTZ R3, R2 ;  /* 0x0000000200037305 */ /* 0x0002a2000021f000 */
[----:B------:R-:W-:-:S02]  /*0480*/  USEL UR13, URZ, 0x1, UP1 ;  /* 0x000000013f0d7887 */ /* 0x000fc40008800000 */
[----:B------:R-:W-:Y:S02]  /*0490*/  UIADD3 UR11, UR12, UR11, URZ ;  /* 0x0000000b0c0b7290 */ /* 0x000fe4000fffe03f */
[----:B------:R-:W-:Y:S02]  /*04a0*/  UISETP.GE.U32.AND UP2, UPT, UR8, 0x7fffff93, UPT ;  /* 0x7fffff930800788c */ /* 0x000fe4000bf46070 */
[----:B------:R-:W-:Y:S01]  /*04b0*/  UISETP.GE.U32.AND UP1, UPT, UR6, 0x7fffff94, UPT ;  /* 0x7fffff940600788c */ /* 0x000fe2000bf26070 */
[----:B-1----:R-:W-:Y:S01]  /*04c0*/  IMAD.MOV.U32 R2, RZ, RZ, RZ ;  /* 0x000000ffff027224 */ /* 0x002fe200078e00ff */
[----:B------:R-:W-:Y:S02]  /*04d0*/  USEL UR14, URZ, 0x1fffe, UP0 ;  /* 0x0001fffe3f0e7887 */ /* 0x000fe40008000000 */
[----:B------:R-:W-:Y:S02]  /*04e0*/  UIADD3 UR17, UR17, UR18, URZ ;  /* 0x0000001211117290 */ /* 0x000fe4000fffe03f */
[----:B------:R-:W-:Y:S01]  /*04f0*/  UIADD3 UR9, UR10, UR9, URZ ;  /* 0x000000090a097290 */ /* 0x000fe2000fffe03f */
[----:B--2---:R-:W-:Y:S01]  /*0500*/  IMAD.MOV R6, RZ, RZ, -R3 ;  /* 0x000000ffff067224 */ /* 0x004fe200078e0a03 */
[----:B------:R-:W1:Y:S01]  /*0510*/  S2UR UR10, SR_CgaCtaId ;  /* 0x00000000000a79c3 */ /* 0x000e620000008800 */
[----:B------:R-:W-:-:S02]  /*0520*/  ULOP3.LUT UR11, UR11, 0x3, URZ, 0xc0, !UPT ;  /* 0x000000030b0b7892 */ /* 0x000fc4000f8ec03f */
[----:B------:R-:W-:Y:S01]  /*0530*/  IMAD R9, R6, R7, RZ ;  /* 0x0000000706097224 */ /* 0x000fe200078e02ff */
[----:B------:R-:W-:Y:S01]  /*0540*/  USEL UR15, URZ, 0x4, UP2 ;  /* 0x000000043f0f7887 */ /* 0x000fe20009000000 */
[----:B------:R-:W-:Y:S01]  /*0550*/  IMAD.MOV.U32 R6, RZ, RZ, R8 ;  /* 0x000000ffff067224 */ /* 0x000fe200078e0008 */
[----:B------:R-:W-:Y:S01]  /*0560*/  USEL UR16, URZ, 0x7fff8, UP1 ;  /* 0x0007fff83f107887 */ /* 0x000fe20008800000 */
[----:B------:R-:W-:Y:S01]  /*0570*/  IMAD.HI.U32 R3, R3, R9, R2 ;  /* 0x0000000903037227 */ /* 0x000fe200078e0002 */
[----:B------:R-:W-:Y:S02]  /*0580*/  UIADD3 UR13, UR13, UR14, URZ ;  /* 0x0000000e0d0d7290 */ /* 0x000fe4000fffe03f */
[----:B------:R-:W-:Y:S02]  /*0590*/  ULOP3.LUT UR17, UR17, 0x3, URZ, 0xc0, !UPT ;  /* 0x0000000311117892 */ /* 0x000fe4000f8ec03f */
[----:B------:R-:W-:Y:S01]  /*05a0*/  UIADD3 UR4, UR11, UR4, UR5 ;  /* 0x000000040b047290 */ /* 0x000fe2000fffe005 */
[----:B------:R-:W-:Y:S01]  /*05b0*/  IMAD.HI.U32 R3, R3, R6, RZ ;  /* 0x0000000603037227 */ /* 0x000fe200078e00ff */
[----:B------:R-:W-:-:S02]  /*05c0*/  USEL UR6, URZ, 0x4, UP4 ;  /* 0x000000043f067887 */ /* 0x000fc4000a000000 */
[----:B------:R-:W-:Y:S01]  /*05d0*/  USEL UR8, URZ, 0x7fff8, UP3 ;  /* 0x0007fff83f087887 */ /* 0x000fe20009800000 */
[----:B------:R-:W-:Y:S01]  /*05e0*/  IMAD R0, R3, R0, R6 ;  /* 0x0000000003007224 */ /* 0x000fe200078e0206 */
[----:B------:R-:W-:Y:S02]  /*05f0*/  ULOP3.LUT UR13, UR13, 0x3, URZ, 0xc0, !UPT ;  /* 0x000000030d0d7892 */ /* 0x000fe4000f8ec03f */
[----:B------:R-:W-:Y:S02]  /*0600*/  UIADD3 UR15, UR17, UR16, UR15 ;  /* 0x00000010110f7290 */ /* 0x000fe4000fffe00f */
[----:B------:R-:W-:Y:S01]  /*0610*/  ISETP.GT.U32.AND P1, PT, R7, R0, PT ;  /* 0x000000000700720c */ /* 0x000fe20003f24070 */
[----:B------:R-:W-:Y:S02]  /*0620*/  ULOP3.LUT UR9, UR9, 0x3, URZ, 0xc0, !UPT ;  /* 0x0000000309097892 */ /* 0x000fe4000f8ec03f */
[----:B------:R-:W-:Y:S02]  /*0630*/  USHF.L.U32 UR4, UR4, 0x8, URZ ;  /* 0x0000000804047899 */ /* 0x000fe4000800063f */
[----:B------:R-:W-:-:S02]  /*0640*/  UIADD3 UR6, UR13, UR8, UR6 ;  /* 0x000000080d067290 */ /* 0x000fc4000fffe006 */
[----:B------:R-:W-:Y:S02]  /*0650*/  ULOP3.LUT UR15, UR15, 0xf, URZ, 0xc0, !UPT ;  /* 0x0000000f0f0f7892 */ /* 0x000fe4000f8ec03f */
[----:B------:R-:W-:Y:S02]  /*0660*/  ULOP3.LUT UR4, UR4, 0xf00, URZ, 0xe2, !UPT ;  /* 0x00000f0004047892 */ /* 0x000fe4000f8ee23f */
[----:B------:R-:W-:Y:S02]  /*0670*/  ULEA UR6, UR6, UR15, 0x4 ;  /* 0x0000000f06067291 */ /* 0x000fe4000f8e203f */
[----:B------:R-:W-:Y:S01]  /*0680*/  @!P1 IMAD.IADD R0, R0, 0x1, -R7 ;  /* 0x0000000100009824 */ /* 0x000fe200078e0a07 */
[----:B------:R-:W-:Y:S01]  /*0690*/  ULDC.64 UR20, c[0x0][0x210] ;  /* 0x0000840000147ab9 */ /* 0x000fe20000000a00 */
[----:B------:R-:W-:Y:S01]  /*06a0*/  @!P1 VIADD R3, R3, 0x1 ;  /* 0x0000000103039836 */ /* 0x000fe20000000000 */
[----:B------:R-:W-:Y:S01]  /*06b0*/  ISETP.NE.AND P1, PT, R4, RZ, PT ;  /* 0x000000ff0400720c */ /* 0x000fe20003f25270 */
[----:B------:R-:W-:Y:S01]  /*06c0*/  ULOP3.LUT UR6, UR6, 0xff, URZ, 0xc0, !UPT ;  /* 0x000000ff06067892 */ /* 0x000fe2000f8ec03f */
[----:B------:R-:W-:Y:S01]  /*06d0*/  ISETP.GE.U32.AND P0, PT, R0, R7, PT ;  /* 0x000000070000720c */ /* 0x000fe20003f06070 */
[----:B------:R-:W-:Y:S01]  /*06e0*/  UMOV UR7, 0x400 ;  /* 0x0000040000077882 */ /* 0x000fe20000000000 */
[----:B------:R-:W-:Y:S01]  /*06f0*/  LOP3.LUT R0, R5, R4, RZ, 0x3c, !PT ;  /* 0x0000000405007212 */ /* 0x000fe200078e3cff */
[----:B-1----:R-:W-:Y:S01]  /*0700*/  ULEA UR7, UR10, UR7, 0x18 ;  /* 0x000000070a077291 */ /* 0x002fe2000f8ec03f */
[----:B------:R-:W-:-:S02]  /*0710*/  ULDC.64 UR18, c[0x0][0x208] ;  /* 0x0000820000127ab9 */ /* 0x000fc40000000a00 */
[----:B------:R-:W-:Y:S01]  /*0720*/  ISETP.GE.AND P2, PT, R0, RZ, PT ;  /* 0x000000ff0000720c */ /* 0x000fe20003f46270 */
[----:B------:R-:W-:Y:S01]  /*0730*/  VIADD R0, R101, 0x7f ;  /* 0x0000007f65007836 */ /* 0x000fe20000000000 */
[----:B------:R-:W-:Y:S01]  /*0740*/  ULDC UR13, c[0x0][0x230] ;  /* 0x00008c00000d7ab9 */ /* 0x000fe20000000800 */
[----:B------:R-:W-:Y:S01]  /*0750*/  ULDC UR16, c[0x0][0x230] ;  /* 0x00008c0000107ab9 */ /* 0x000fe20000000800 */
[----:B------:R-:W-:Y:S01]  /*0760*/  UIADD3 UR13, UR13, -0x13, URZ ;  /* 0xffffffed0d0d7890 */ /* 0x000fe2000fffe03f */
[----:B------:R-:W-:Y:S02]  /*0770*/  ULDC UR10, c[0x0][0x230] ;  /* 0x00008c00000a7ab9 */ /* 0x000fe40000000800 */
[----:B------:R-:W-:Y:S01]  /*0780*/  @P0 VIADD R3, R3, 0x1 ;  /* 0x0000000103030836 */ /* 0x000fe20000000000 */
[----:B------:R-:W-:Y:S01]  /*0790*/  ULDC UR15, c[0x0][0x230] ;  /* 0x00008c00000f7ab9 */ /* 0x000fe20000000800 */
[----:B------:R-:W-:Y:S02]  /*07a0*/  UIADD3 UR16, UR16, -0x12, URZ ;  /* 0xffffffee10107890 */ /* 0x000fe4000fffe03f */
[----:B------:R-:W-:Y:S01]  /*07b0*/  IMAD.MOV.U32 R2, RZ, RZ, R3 ;  /* 0x000000ffff027224 */ /* 0x000fe200078e0003 */
[----:B------:R-:W-:Y:S01]  /*07c0*/  SHF.R.S32.HI R3, RZ, 0x1f, R0 ;  /* 0x0000001fff037819 */ /* 0x000fe20000011400 */
[----:B------:R-:W-:Y:S01]  /*07d0*/  ULDC UR8, c[0x0][0x230] ;  /* 0x00008c0000087ab9 */ /* 0x000fe20000000800 */
[----:B------:R-:W-:Y:S01]  /*07e0*/  UIADD3 UR10, UR10, -0x18, URZ ;  /* 0xffffffe80a0a7890 */ /* 0x000fe2000fffe03f */
[----:B------:R-:W-:Y:S01]  /*07f0*/  @!P2 IMAD.MOV R2, RZ, RZ, -R2 ;  /* 0x000000ffff02a224 */ /* 0x000fe200078e0a02 */
[----:B------:R-:W-:Y:S01]  /*0800*/  @!P1 LOP3.LUT R2, RZ, R4, RZ, 0x33, !PT ;  /* 0x00000004ff029212 */ /* 0x000fe200078e33ff */
[----:B------:R-:W-:Y:S01]  /*0810*/  UIADD3 UR15, UR15, -0x11, URZ ;  /* 0xffffffef0f0f7890 */ /* 0x000fe2000fffe03f */
[----:B------:R-:W-:Y:S01]  /*0820*/  LEA.HI R3, R3, R0, RZ, 0x7 ;  /* 0x0000000003037211 */ /* 0x000fe200078f38ff */
[----:B------:R-:W-:-:S02]  /*0830*/  UISETP.GE.U32.AND UP2, UPT, UR13, 0x7fffffae, UPT ;  /* 0x7fffffae0d00788c */ /* 0x000fc4000bf46070 */
[----:B------:R-:W-:Y:S01]  /*0840*/  IMAD.SHL.U32 R10, R2, 0x8, RZ ;  /* 0x00000008020a7824 */ /* 0x000fe200078e00ff */
[----:B------:R-:W-:Y:S01]  /*0850*/  UIADD3 UR8, UR8, -0x1c, URZ ;  /* 0xffffffe408087890 */ /* 0x000fe2000fffe03f */
[----:B------:R-:W-:Y:S01]  /*0860*/  IMAD.MOV R2, RZ, RZ, -R2 ;  /* 0x000000ffff027224 */ /* 0x000fe200078e0a02 */
[----:B------:R-:W-:Y:S02]  /*0870*/  UISETP.GE.U32.AND UP6, UPT, UR16, 0x7fffffaf, UPT ;  /* 0x7fffffaf1000788c */ /* 0x000fe4000bfc6070 */
[----:B------:R-:W-:Y:S01]  /*0880*/  LEA.HI.SX32 R3, R3, -R10, 0x19 ;  /* 0x8000000a03037211 */ /* 0x000fe200078fcaff */
[----:B------:R-:W-:Y:S01]  /*0890*/  IMAD R12, R4, R2, R5 ;  /* 0x00000002040c7224 */ /* 0x000fe200078e0205 */
[----:B------:R-:W-:Y:S01]  /*08a0*/  UISETP.GE.U32.AND UP3, UPT, UR10, 0x7fffffa9, UPT ;  /* 0x7fffffa90a00788c */ /* 0x000fe2000bf66070 */
[----:B------:R-:W-:Y:S01]  /*08b0*/  IMAD.MOV.U32 R2, RZ, RZ, RZ ;  /* 0x000000ffff027224 */ /* 0x000fe200078e00ff */
[----:B------:R-:W-:Y:S01]  /*08c0*/  VIMNMX R13, R3, 0x8, PT ;  /* 0x00000008030d7848 */ /* 0x000fe20003fe0100 */
[----:B------:R-:W-:Y:S01]  /*08d0*/  UISETP.GE.U32.AND UP5, UPT, UR15, 0x7fffffb0, UPT ;  /* 0x7fffffb00f00788c */ /* 0x000fe2000bfa6070 */
[----:B------:R-:W-:Y:S01]  /*08e0*/  IABS R7, R12 ;  /* 0x0000000c00077213 */ /* 0x000fe20000000000 */
[----:B------:R-:W-:Y:S01]  /*08f0*/  USEL UR10, URZ, 0x1fffe, UP2 ;  /* 0x0001fffe3f0a7887 */ /* 0x000fe20009000000 */
[-C--:B------:R-:W-:Y:S01]  /*0900*/  IABS R8, R13.reuse ;  /* 0x0000000d00087213 */ /* 0x080fe20000000000 */
[----:B------:R-:W-:Y:S01]  /*0910*/  ULDC UR14, c[0x0][0x230] ;  /* 0x00008c00000e7ab9 */ /* 0x000fe20000000800 */
[----:B------:R-:W-:Y:S01]  /*0920*/  IABS R4, R13 ;  /* 0x0000000d00047213 */ /* 0x000fe20000000000 */
[----:B------:R-:W-:Y:S01]  /*0930*/  UISETP.GE.U32.AND UP2, UPT, UR8, 0x7fffffa5, UPT ;  /* 0x7fffffa50800788c */ /* 0x000fe2000bf46070 */
[----:B------:R-:W1:Y:S01]  /*0940*/  I2F.RP R0, R8 ;  /* 0x0000000800007306 */ /* 0x000e620000209400 */
[----:B------:R-:W-:-:S02]  /*0950*/  USEL UR8, URZ, 0x4, UP6 ;  /* 0x000000043f087887 */ /* 0x000fc4000b000000 */
[----:B------:R-:W-:Y:S01]  /*0960*/  UIADD3 UR14, UR14, -0x14, URZ ;  /* 0xffffffec0e0e7890 */ /* 0x000fe2000fffe03f */
[----:B------:R-:W-:Y:S01]  /*0970*/  ULDC UR11, c[0x0][0x230] ;  /* 0x00008c00000b7ab9 */ /* 0x000fe20000000800 */
[----:B------:R-:W-:Y:S02]  /*0980*/  ULDC UR12, c[0x0][0x230] ;  /* 0x00008c00000c7ab9 */ /* 0x000fe40000000800 */
[----:B------:R-:W-:Y:S01]  /*0990*/  UISETP.GE.U32.AND UP0, UPT, UR14, 0x7fffffad, UPT ;  /* 0x7fffffad0e00788c */ /* 0x000fe2000bf06070 */
[----:B------:R-:W-:Y:S01]  /*09a0*/  ULDC UR5, c[0x0][0x230] ;  /* 0x00008c0000057ab9 */ /* 0x000fe20000000800 */
[----:B------:R-:W-:Y:S02]  /*09b0*/  UIADD3 UR11, UR11, -0x15, URZ ;  /* 0xffffffeb0b0b7890 */ /* 0x000fe4000fffe03f */
[----:B------:R-:W-:Y:S02]  /*09c0*/  UIADD3 UR12, UR12, -0x16, URZ ;  /* 0xffffffea0c0c7890 */ /* 0x000fe4000fffe03f */
[----:B------:R-:W-:Y:S01]  /*09d0*/  UIADD3 UR5, UR5, -0x1d, URZ ;  /* 0xffffffe305057890 */ /* 0x000fe2000fffe03f */
[----:B-1----:R-:W1:Y:S01]  /*09e0*/  MUFU.RCP R0, R0 ;  /* 0x0000000000007308 */ /* 0x002e620000001000 */
[----:B------:R-:W-:-:S02]  /*09f0*/  UISETP.GE.U32.AND UP4, UPT, UR12, 0x7fffffab, UPT ;  /* 0x7fffffab0c00788c */ /* 0x000fc4000bf86070 */
[----:B------:R-:W-:Y:S01]  /*0a00*/  USEL UR12, URZ, 0x1, UP2 ;  /* 0x000000013f0c7887 */ /* 0x000fe20009000000 */
[----:B------:R-:W-:Y:S01]  /*0a10*/  ULDC UR17, c[0x0][0x240] ;  /* 0x0000900000117ab9 */ /* 0x000fe20000000800 */
[----:B-1----:R-:W-:Y:S01]  /*0a20*/  VIADD R3, R0, 0xffffffe ;  /* 0x0ffffffe00037836 */ /* 0x002fe20000000000 */
[----:B------:R-:W-:-:S05]  /*0a30*/  IABS R0, R39 ;  /* 0x0000002700007213 */ /* 0x000fca0000000000 */
[----:B------:R-:W1:Y:S02]  /*0a40*/  F2I.FTZ.U32.TRUNC.NTZ R3, R3 ;  /* 0x0000000300037305 */ /* 0x000e64000021f000 */
[----:B-1----:R-:W-:-:S04]  /*0a50*/  IMAD.MOV R6, RZ, RZ, -R3 ;  /* 0x000000ffff067224 */ /* 0x002fc800078e0a03 */
[----:B------:R-:W-:Y:S02]  /*0a60*/  IMAD.MOV.U32 R5, RZ, RZ, R6 ;  /* 0x000000ffff057224 */ /* 0x000fe400078e0006 */
[----:B------:R-:W1:Y:S02]  /*0a70*/  I2F.RP R6, R0 ;  /* 0x0000000000067306 */ /* 0x000e640000209400 */
[----:B------:R-:W-:-:S04]  /*0a80*/  IMAD R5, R5, R8, RZ ;  /* 0x0000000805057224 */ /* 0x000fc800078e02ff */
[----:B------:R-:W-:-:S04]  /*0a90*/  IMAD.HI.U32 R2, R3, R5, R2 ;  /* 0x0000000503027227 */ /* 0x000fc800078e0002 */
[----:B------:R-:W-:Y:S02]  /*0aa0*/  IMAD.MOV R3, RZ, RZ, -R4 ;  /* 0x000000ffff037224 */ /* 0x000fe400078e0a04 */
[----:B------:R-:W-:Y:S01]  /*0ab0*/  IMAD.HI.U32 R2, R2, R7, RZ ;  /* 0x0000000702027227 */ /* 0x000fe200078e00ff */
[----:B------:R-:W2:Y:S03]  /*0ac0*/  I2F.RP R4, R11 ;  /* 0x0000000b00047306 */ /* 0x000ea60000209400 */
[----:B------:R-:W-:Y:S01]  /*0ad0*/  IMAD R3, R2, R3, R7 ;  /* 0x0000000302037224 */ /* 0x000fe200078e0207 */
[----:B------:R-:W-:-:S04]  /*0ae0*/  SHF.R.U32.HI R7, RZ, 0x6, R233 ;  /* 0x00000006ff077819 */ /* 0x000fc800000116e9 */
[----:B------:R-:W-:Y:S01]  /*0af0*/  ISETP.GT.U32.AND P1, PT, R8, R3, PT ;  /* 0x000000030800720c */ /* 0x000fe20003f24070 */
[----:B-1----:R-:W1:Y:S01]  /*0b00*/  MUFU.RCP R6, R6 ;  /* 0x0000000600067308 */ /* 0x002e620000001000 */
[----:B------:R-:W-:-:S07]  /*0b10*/  SGXT.U32 R7, R7, 0x1 ;  /* 0x000000010707781a */ /* 0x000fce0000000000 */
[----:B--2---:R-:W2:Y:S04]  /*0b20*/  MUFU.RCP R4, R4 ;  /* 0x0000000400047308 */ /* 0x004ea80000001000 */
[----:B------:R-:W-:Y:S02]  /*0b30*/  @!P1 IMAD.IADD R3, R3, 0x1, -R8 ;  /* 0x0000000103039824 */ /* 0x000fe400078e0a08 */
[----:B------:R-:W-:Y:S01]  /*0b40*/  @!P1 VIADD R2, R2, 0x1 ;  /* 0x0000000102029836 */ /* 0x000fe20000000000 */
[----:B------:R-:W-:Y:S02]  /*0b50*/  ISETP.NE.AND P1, PT, R13, RZ, PT ;  /* 0x000000ff0d00720c */ /* 0x000fe40003f25270 */
[----:B------:R-:W-:Y:S01]  /*0b60*/  ISETP.GE.U32.AND P0, PT, R3, R8, PT ;  /* 0x000000080300720c */ /* 0x000fe20003f06070 */
[----:B-1----:R-:W-:Y:S01]  /*0b70*/  VIADD R8, R6, 0xffffffe ;  /* 0x0ffffffe06087836 */ /* 0x002fe20000000000 */
[----:B------:R-:W-:-:S03]  /*0b80*/  LOP3.LUT R3, R12, R13, RZ, 0x3c, !PT ;  /* 0x0000000d0c037212 */ /* 0x000fc600078e3cff */
[----:B------:R1:W3:Y:S01]  /*0b90*/  F2I.FTZ.U32.TRUNC.NTZ R9, R8 ;  /* 0x0000000800097305 */ /* 0x0002e2000021f000 */
[----:B------:R-:W-:Y:S01]  /*0ba0*/  ISETP.GE.AND P2, PT, R3, RZ, PT ;  /* 0x000000ff0300720c */ /* 0x000fe20003f46270 */
[----:B--2---:R-:W-:-:S06]  /*0bb0*/  VIADD R5, R4, 0xffffffe ;  /* 0x0ffffffe04057836 */ /* 0x004fcc0000000000 */
[----:B------:R-:W-:Y:S01]  /*0bc0*/  @P0 VIADD R2, R2, 0x1 ;  /* 0x0000000102020836 */ /* 0x000fe20000000000 */
[----:B------:R-:W2:Y:S01]  /*0bd0*/  F2I.FTZ.U32.TRUNC.NTZ R5, R5 ;  /* 0x0000000500057305 */ /* 0x000ea2000021f000 */
[----:B-1----:R-:W-:Y:S02]  /*0be0*/  IMAD.MOV.U32 R8, RZ, RZ, RZ ;  /* 0x000000ffff087224 */ /* 0x002fe400078e00ff */
[----:B------:R-:W-:Y:S02]  /*0bf0*/  IMAD.MOV.U32 R14, RZ, RZ, R2 ;  /* 0x000000ffff0e7224 */ /* 0x000fe400078e0002 */
[----:B---3--:R-:W-:Y:S02]  /*0c00*/  IMAD.MOV R15, RZ, RZ, -R9 ;  /* 0x000000ffff0f7224 */ /* 0x008fe400078e0a09 */
[----:B------:R-:W-:Y:S01]  /*0c10*/  @!P2 IMAD.MOV R14, RZ, RZ, -R14 ;  /* 0x000000ffff0ea224 */ /* 0x000fe200078e0a0e */
[----:B------:R-:W-:-:S05]  /*0c20*/  @!P1 LOP3.LUT R14, RZ, R13, RZ, 0x33, !PT ;  /* 0x0000000dff0e9212 */ /* 0x000fca00078e33ff */
[----:B------:R-:W-:Y:S02]  /*0c30*/  IMAD.MOV R2, RZ, RZ, -R14 ;  /* 0x000000ffff027224 */ /* 0x000fe400078e0a0e */
[----:B--2---:R-:W-:Y:S02]  /*0c40*/  IMAD.MOV R4, RZ, RZ, -R5 ;  /* 0x000000ffff047224 */ /* 0x004fe400078e0a05 */
[----:B------:R-:W-:Y:S02]  /*0c50*/  IMAD R2, R13, R2, R12 ;  /* 0x000000020d027224 */ /* 0x000fe400078e020c */
[----:B------:R-:W-:Y:S02]  /*0c60*/  IMAD.SHL.U32 R6, R14, 0x100, RZ ;  /* 0x000001000e067824 */ /* 0x000fe400078e00ff */
[----:B------:R-:W-:Y:S01]  /*0c70*/  IMAD.IADD R3, R10, 0x1, R2 ;  /* 0x000000010a037824 */ /* 0x000fe200078e0202 */
[----:B------:R-:W-:Y:S01]  /*0c80*/  LOP3.LUT R10, R233, 0x7f, RZ, 0xc0, !PT ;  /* 0x0000007fe90a7812 */ /* 0x000fe200078ec0ff */
[----:B------:R-:W-:-:S02]  /*0c90*/  IMAD.MOV.U32 R2, RZ, RZ, R4 ;  /* 0x000000ffff027224 */ /* 0x000fc400078e0004 */
[----:B------:R-:W-:Y:S02]  /*0ca0*/  IMAD.MOV.U32 R4, RZ, RZ, RZ ;  /* 0x000000ffff047224 */ /* 0x000fe400078e00ff */
[----:B------:R-:W-:Y:S01]  /*0cb0*/  IMAD R13, R2, R11, RZ ;  /* 0x0000000b020d7224 */ /* 0x000fe200078e02ff */
[----:B------:R-:W-:Y:S01]  /*0cc0*/  LOP3.LUT R2, R6, R7, RZ, 0xfc, !PT ;  /* 0x0000000706027212 */ /* 0x000fe200078efcff */
[----:B------:R-:W-:Y:S02]  /*0cd0*/  IMAD R41, R3, 0x80, R10 ;  /* 0x0000008003297824 */ /* 0x000fe400078e020a */
[----:B------:R-:W-:Y:S01]  /*0ce0*/  IMAD.HI.U32 R4, R5, R13, R4 ;  /* 0x0000000d05047227 */ /* 0x000fe200078e0004 */
[----:B------:R-:W-:Y:S02]  /*0cf0*/  IABS R18, R2 ;  /* 0x0000000200127213 */ /* 0x000fe40000000000 */
[----:B------:R-:W-:Y:S01]  /*0d00*/  IABS R12, R41 ;  /* 0x00000029000c7213 */ /* 0x000fe20000000000 */
[----:B------:R-:W-:Y:S01]  /*0d10*/  IMAD R3, R15, R0, RZ ;  /* 0x000000000f037224 */ /* 0x000fe200078e02ff */
[C---:B------:R-:W-:Y:S01]  /*0d20*/  LOP3.LUT R13, R2.reuse, 0xe, RZ, 0xfc, !PT ;  /* 0x0000000e020d7812 */ /* 0x040fe200078efcff */
[----:B------:R-:W-:Y:S01]  /*0d30*/  IMAD.SHL.U32 R7, R233, 0x10, RZ ;  /* 0x00000010e9077824 */ /* 0x000fe200078e00ff */
[C---:B------:R-:W-:Y:S01]  /*0d40*/  LOP3.LUT R14, R2.reuse, 0x10, RZ, 0xfc, !PT ;  /* 0x00000010020e7812 */ /* 0x040fe200078efcff */
[----:B------:R-:W-:Y:S01]  /*0d50*/  IMAD.HI.U32 R3, R9, R3, R8 ;  /* 0x0000000309037227 */ /* 0x000fe200078e0008 */
[----:B------:R-:W-:Y:S01]  /*0d60*/  LOP3.LUT R8, R2, 0xfe, RZ, 0xfc, !PT ;  /* 0x000000fe02087812 */ /* 0x000fe200078efcff */
[----:B------:R1:W-:Y:S01]  /*0d70*/  STL [R1+0x658], R41 ;  /* 0x0006582901007387 */ /* 0x0003e20000100800 */
[----:B------:R-:W-:Y:S01]  /*0d80*/  LOP3.LUT R7, R7, 0x70, RZ, 0xc0, !PT ;  /* 0x0000007007077812 */ /* 0x000fe200078ec0ff */
[----:B------:R-:W-:Y:S01]  /*0d90*/  IMAD.HI.U32 R4, R4, R12, RZ ;  /* 0x0000000c04047227 */ /* 0x000fe200078e00ff */
[----:B------:R-:W-:-:S02]  /*0da0*/  IABS R30, R8 ;  /* 0x00000008001e7213 */ /* 0x000fc40000000000 */
[----:B------:R-:W-:Y:S01]  /*0db0*/  ISETP.GE.AND P2, PT, R8, RZ, PT ;  /* 0x000000ff0800720c */ /* 0x000fe20003f46270 */
[----:B------:R-:W-:Y:S01]  /*0dc0*/  IMAD.HI.U32 R5, R3, R18, RZ ;  /* 0x0000001203057227 */ /* 0x000fe200078e00ff */
[----:B------:R-:W-:Y:S02]  /*0dd0*/  LOP3.LUT R8, R2, 0x4, RZ, 0xfc, !PT ;  /* 0x0000000402087812 */ /* 0x000fe400078efcff */
[----:B------:R-:W-:Y:S01]  /*0de0*/  IABS R42, R13 ;  /* 0x0000000d002a7213 */ /* 0x000fe20000000000 */
[----:B------:R-:W-:Y:S01]  /*0df0*/  IMAD.MOV R4, RZ, RZ, -R4 ;  /* 0x000000ffff047224 */ /* 0x000fe200078e0a04 */
[----:B------:R-:W-:Y:S01]  /*0e00*/  IABS R66, R8 ;  /* 0x0000000800427213 */ /* 0x000fe20000000000 */
[----:B------:R-:W-:Y:S01]  /*0e10*/  IMAD.MOV R5, RZ, RZ, -R5 ;  /* 0x000000ffff057224 */ /* 0x000fe200078e0a05 */
[----:B------:R-:W-:Y:S01]  /*0e20*/  ISETP.GE.AND P3, PT, R8, RZ, PT ;  /* 0x000000ff0800720c */ /* 0x000fe20003f66270 */
[----:B------:R-:W-:Y:S01]  /*0e30*/  IMAD R12, R11, R4, R12 ;  /* 0x000000040b0c7224 */ /* 0x000fe200078e020c */
[----:B------:R-:W-:Y:S01]  /*0e40*/  LOP3.LUT R8, R2, 0x6, RZ, 0xfc, !PT ;  /* 0x0000000602087812 */ /* 0x000fe200078efcff */
[----:B------:R-:W-:Y:S01]  /*0e50*/  IMAD R18, R0, R5, R18 ;  /* 0x0000000500127224 */ /* 0x000fe200078e0212 */
[----:B------:R-:W-:Y:S01]  /*0e60*/  LOP3.LUT R5, R2, 0x2, RZ, 0xfc, !PT ;  /* 0x0000000202057812 */ /* 0x000fe200078efcff */
[----:B------:R-:W-:Y:S01]  /*0e70*/  IMAD.HI.U32 R4, R3, R30, RZ ;  /* 0x0000001e03047227 */ /* 0x000fe200078e00ff */
[----:B------:R-:W-:-:S02]  /*0e80*/  ISETP.GT.U32.AND P0, PT, R11, R12, PT ;  /* 0x0000000c0b00720c */ /* 0x000fc40003f04070 */
[----:B------:R-:W-:Y:S01]  /*0e90*/  ISETP.GT.U32.AND P5, PT, R0, R18, PT ;  /* 0x000000120000720c */ /* 0x000fe20003fa4070 */
[----:B------:R-:W-:Y:S01]  /*0ea0*/  IMAD R7, R10, 0x80, R7 ;  /* 0x000000800a077824 */ /* 0x000fe200078e0207 */
[----:B------:R-:W-:Y:S02]  /*0eb0*/  ISETP.GE.AND P1, PT, R5, RZ, PT ;  /* 0x000000ff0500720c */ /* 0x000fe40003f26270 */
[----:B------:R-:W-:Y:S01]  /*0ec0*/  IABS R32, R5 ;  /* 0x0000000500207213 */ /* 0x000fe20000000000 */
[----:B------:R-:W-:Y:S01]  /*0ed0*/  IMAD.MOV R5, RZ, RZ, -R4 ;  /* 0x000000ffff057224 */ /* 0x000fe200078e0a04 */
[----:B------:R-:W-:Y:S01]  /*0ee0*/  IABS R34, R8 ;  /* 0x0000000800227213 */ /* 0x000fe20000000000 */
[----:B------:R-:W-:Y:S01]  /*0ef0*/  VIADD R107, R7, UR7 ;  /* 0x00000007076b7c36 */ /* 0x000fe20008000000 */
[----:B------:R-:W-:Y:S01]  /*0f00*/  LOP3.LUT R10, R2, 0x8, RZ, 0xfc, !PT ;  /* 0x00000008020a7812 */ /* 0x000fe200078efcff */
[----:B------:R-:W-:Y:S01]  /*0f10*/  IMAD R30, R0, R5, R30 ;  /* 0x00000005001e7224 */ /* 0x000fe200078e021e */
[----:B------:R-:W-:Y:S01]  /*0f20*/  IABS R44, R14 ;  /* 0x0000000e002c7213 */ /* 0x000fe20000000000 */
[----:B------:R-:W-:Y:S01]  /*0f30*/  @!P0 IMAD.IADD R12, R12, 0x1, -R11 ;  /* 0x000000010c0c8824 */ /* 0x000fe200078e0a0b */
[----:B------:R-:W-:Y:S01]  /*0f40*/  IABS R38, R10 ;  /* 0x0000000a00267213 */ /* 0x000fe20000000000 */
[----:B------:R-:W-:Y:S01]  /*0f50*/  @!P5 IMAD.IADD R18, R18, 0x1, -R0 ;  /* 0x000000011212d824 */ /* 0x000fe200078e0a00 */
[----:B------:R-:W-:Y:S01]  /*0f60*/  ISETP.GT.U32.AND P4, PT, R0, R30, PT ;  /* 0x0000001e0000720c */ /* 0x000fe20003f84070 */
[----:B------:R-:W-:Y:S01]  /*0f70*/  IMAD.HI.U32 R4, R3, R32, RZ ;  /* 0x0000002003047227 */ /* 0x000fe200078e00ff */
[----:B------:R-:W-:-:S02]  /*0f80*/  ISETP.GT.U32.AND P6, PT, R11, R12, PT ;  /* 0x0000000c0b00720c */ /* 0x000fc40003fc4070 */
[----:B------:R-:W-:Y:S01]  /*0f90*/  ISETP.GT.U32.AND P5, PT, R0, R18, PT ;  /* 0x000000120000720c */ /* 0x000fe20003fa4070 */
[C---:B------:R-:W-:Y:S01]  /*0fa0*/  IMAD.HI.U32 R5, R3.reuse, R66, RZ ;  /* 0x0000004203057227 */ /* 0x040fe200078e00ff */
[----:B------:R-:W-:Y:S02]  /*0fb0*/  ISETP.GE.AND P0, PT, R8, RZ, PT ;  /* 0x000000ff0800720c */ /* 0x000fe40003f06270 */
[C---:B------:R-:W-:Y:S01]  /*0fc0*/  LOP3.LUT R8, R2.reuse, 0xa, RZ, 0xfc, !PT ;  /* 0x0000000a02087812 */ /* 0x040fe200078efcff */
[----:B------:R-:W-:Y:S01]  /*0fd0*/  IMAD.MOV R9, RZ, RZ, -R4 ;  /* 0x000000ffff097224 */ /* 0x000fe200078e0a04 */
[----:B------:R-:W-:Y:S01]  /*0fe0*/  LOP3.LUT R15, R2, 0x4c, RZ, 0xfc, !PT ;  /* 0x0000004c020f7812 */ /* 0x000fe200078efcff */
[----:B------:R-:W-:Y:S01]  /*0ff0*/  IMAD.MOV R5, RZ, RZ, -R5 ;  /* 0x000000ffff057224 */ /* 0x000fe200078e0a05 */
[----:B------:R-:W-:Y:S01]  /*1000*/  IABS R124, R8 ;  /* 0x00000008007c7213 */ /* 0x000fe20000000000 */
[----:B------:R-:W-:Y:S01]  /*1010*/  IMAD R32, R0, R9, R32 ;  /* 0x0000000900207224 */ /* 0x000fe200078e0220 */
[----:B------:R-:W-:Y:S01]  /*1020*/  IABS R154, R15 ;  /* 0x0000000f009a7213 */ /* 0x000fe20000000000 */
[----:B------:R-:W-:Y:S01]  /*1030*/  @!P6 IMAD.IADD R12, R12, 0x1, -R11 ;  /* 0x000000010c0ce824 */ /* 0x000fe200078e0a0b */
[C---:B------:R-:W-:Y:S01]  /*1040*/  ISETP.GE.AND P6, PT, R2.reuse, RZ, PT ;  /* 0x000000ff0200720c */ /* 0x040fe20003fc6270 */
[----:B------:R-:W-:Y:S01]  /*1050*/  IMAD.HI.U32 R4, R3, R34, RZ ;  /* 0x0000002203047227 */ /* 0x000fe200078e00ff */
[----:B------:R-:W-:-:S02]  /*1060*/  LOP3.LUT R11, R2, 0xc, RZ, 0xfc, !PT ;  /* 0x0000000c020b7812 */ /* 0x000fc400078efcff */
[----:B------:R-:W-:Y:S01]  /*1070*/  LOP3.LUT R16, R2, 0x50, RZ, 0xfc, !PT ;  /* 0x0000005002107812 */ /* 0x000fe200078efcff */
[----:B------:R-:W-:Y:S01]  /*1080*/  IMAD R66, R0, R5, R66 ;  /* 0x0000000500427224 */ /* 0x000fe200078e0242 */
[----:B------:R-:W-:Y:S01]  /*1090*/  IABS R40, R11 ;  /* 0x0000000b00287213 */ /* 0x000fe20000000000 */
[--C-:B------:R-:W-:Y:S01]  /*10a0*/  @!P5 IMAD.IADD R18, R18, 0x1, -R0.reuse ;  /* 0x000000011212d824 */ /* 0x100fe200078e0a00 */
[----:B------:R-:W-:Y:S01]  /*10b0*/  ISETP.GT.U32.AND P5, PT, R0, R32, PT ;  /* 0x000000200000720c */ /* 0x000fe20003fa4070 */
[----:B------:R-:W-:Y:S01]  /*10c0*/  @!P4 IMAD.IADD R30, R30, 0x1, -R0 ;  /* 0x000000011e1ec824 */ /* 0x000fe200078e0a00 */
[----:B------:R-:W-:Y:S01]  /*10d0*/  IABS R152, R16 ;  /* 0x0000001000987213 */ /* 0x000fe20000000000 */
[----:B------:R-:W-:Y:S01]  /*10e0*/  IMAD.MOV R5, RZ, RZ, -R4 ;  /* 0x000000ffff057224 */ /* 0x000fe200078e0a04 */
[----:B------:R-:W-:Y:S01]  /*10f0*/  LOP3.LUT R19, R2, 0xee, RZ, 0xfc, !PT ;  /* 0x000000ee02137812 */ /* 0x000fe200078efcff */
[----:B------:R-:W-:Y:S01]  /*1100*/  IMAD.HI.U32 R4, R3, R38, RZ ;  /* 0x0000002603047227 */ /* 0x000fe200078e00ff */
[----:B------:R-:W-:-:S02]  /*1110*/  ISETP.GT.U32.AND P4, PT, R0, R30, PT ;  /* 0x0000001e0000720c */ /* 0x000fc40003f84070 */
[----:B------:R-:W-:Y:S01]  /*1120*/  @!P6 IADD3 R18, -R18, RZ, RZ ;  /* 0x000000ff1212e210 */ /* 0x000fe20007ffe1ff */
[----:B------:R-:W-:Y:S01]  /*1130*/  IMAD R34, R0, R5, R34 ;  /* 0x0000000500227224 */ /* 0x000fe200078e0222 */
[----:B------:R-:W-:Y:S01]  /*1140*/  IABS R96, R19 ;  /* 0x0000001300607213 */ /* 0x000fe20000000000 */
[----:B------:R-:W-:Y:S01]  /*1150*/  IMAD.MOV R5, RZ, RZ, -R4 ;  /* 0x000000ffff057224 */ /* 0x000fe200078e0a04 */
[----:B------:R-:W-:Y:S01]  /*1160*/  LOP3.LUT R27, R2, 0xf0, RZ, 0xfc, !PT ;  /* 0x000000f0021b7812 */ /* 0x000fe200078efcff */
[----:B------:R-:W-:Y:S01]  /*1170*/  @!P5 IMAD.IADD R32, R32, 0x1, -R0 ;  /* 0x000000012020d824 */ /* 0x000fe200078e0a00 */
[C---:B------:R-:W-:Y:S01]  /*1180*/  ISETP.GT.U32.AND P6, PT, R0.reuse, R34, PT ;  /* 0x000000220000720c */ /* 0x040fe20003fc4070 */
[----:B------:R-:W-:Y:S01]  /*1190*/  IMAD R38, R0, R5, R38 ;  /* 0x0000000500267224 */ /* 0x000fe200078e0226 */
[----:B------:R-:W-:Y:S01]  /*11a0*/  IABS R70, R27 ;  /* 0x0000001b00467213 */ /* 0x000fe20000000000 */
[----:B------:R-:W-:Y:S01]  /*11b0*/  IMAD.HI.U32 R4, R3, R124, RZ ;  /* 0x0000007c03047227 */ /* 0x000fe200078e00ff */
[----:B------:R-:W-:-:S02]  /*11c0*/  LOP3.LUT R33, R2, 0xf6, RZ, 0xfc, !PT ;  /* 0x000000f602217812 */ /* 0x000fc400078efcff */
[----:B------:R-:W-:Y:S01]  /*11d0*/  ISETP.GT.U32.AND P5, PT, R0, R38, PT ;  /* 0x000000260000720c */ /* 0x000fe20003fa4070 */
[----:B------:R-:W-:Y:S01]  /*11e0*/  @!P4 IMAD.IADD R30, R30, 0x1, -R0 ;  /* 0x000000011e1ec824 */ /* 0x000fe200078e0a00 */
[----:B------:R-:W-:Y:S01]  /*11f0*/  ISETP.GT.U32.AND P4, PT, R0, R66, PT ;  /* 0x000000420000720c */ /* 0x000fe20003f84070 */
[----:B------:R-:W-:Y:S01]  /*1200*/  IMAD.MOV R5, RZ, RZ, -R4 ;  /* 0x000000ffff057224 */ /* 0x000fe200078e0a04 */
[----:B------:R-:W-:Y:S01]  /*1210*/  LOP3.LUT R35, R2, 0xf8, RZ, 0xfc, !PT ;  /* 0x000000f802237812 */ /* 0x000fe200078efcff */
[----:B------:R-:W-:Y:S01]  /*1220*/  IMAD.HI.U32 R4, R3, R40, RZ ;  /* 0x0000002803047227 */ /* 0x000fe200078e00ff */
[----:B------:R-:W-:Y:S02]  /*1230*/  IABS R100, R33 ;  /* 0x0000002100647213 */ /* 0x000fe40000000000 */
[----:B------:R-:W-:Y:S01]  /*1240*/  IABS R22, R35 ;  /* 0x0000002300167213 */ /* 0x000fe20000000000 */
[----:B------:R-:W-:Y:S01]  /*1250*/  @!P6 IMAD.IADD R34, R34, 0x1, -R0 ;  /* 0x000000012222e824 */ /* 0x000fe200078e0a00 */
[----:B------:R-:W-:Y:S01]  /*1260*/  LOP3.LUT R37, R2, 0xfa, RZ, 0xfc, !PT ;  /* 0x000000fa02257812 */ /* 0x000fe200078efcff */
[----:B------:R-:W-:-:S02]  /*1270*/  IMAD R124, R0, R5, R124 ;  /* 0x00000005007c7224 */ /* 0x000fc400078e027c */
[--C-:B------:R-:W-:Y:S01]  /*1280*/  @!P5 IMAD.IADD R38, R38, 0x1, -R0.reuse ;  /* 0x000000012626d824 */ /* 0x100fe200078e0a00 */
[----:B------:R-:W-:Y:S01]  /*1290*/  ISETP.GT.U32.AND P5, PT, R0, R34, PT ;  /* 0x000000220000720c */ /* 0x000fe20003fa4070 */
[----:B------:R-:W-:Y:S01]  /*12a0*/  @!P4 IMAD.IADD R66, R66, 0x1, -R0 ;  /* 0x000000014242c824 */ /* 0x000fe200078e0a00 */
[C---:B------:R-:W-:Y:S01]  /*12b0*/  ISETP.GT.U32.AND P4, PT, R0.reuse, R32, PT ;  /* 0x000000200000720c */ /* 0x040fe20003f84070 */
[----:B------:R-:W-:Y:S01]  /*12c0*/  IMAD.MOV R5, RZ, RZ, -R4 ;  /* 0x000000ffff057224 */ /* 0x000fe200078e0a04 */
[----:B------:R-:W-:Y:S01]  /*12d0*/  IABS R20, R37 ;  /* 0x0000002500147213 */ /* 0x000fe20000000000 */
[----:B------:R-:W-:Y:S01]  /*12e0*/  IMAD.HI.U32 R4, R3, R42, RZ ;  /* 0x0000002a03047227 */ /* 0x000fe200078e00ff */
[----:B------:R-:W-:-:S03]  /*12f0*/  ISETP.GT.U32.AND P6, PT, R0, R66, PT ;  /* 0x000000420000720c */ /* 0x000fc60003fc4070 */
[----:B------:R-:W-:Y:S02]  /*1300*/  IMAD R40, R0, R5, R40 ;  /* 0x0000000500287224 */ /* 0x000fe400078e0228 */
[----:B------:R-:W-:-:S04]  /*1310*/  IMAD.HI.U32 R5, R3, R44, RZ ;  /* 0x0000002c03057227 */ /* 0x000fc800078e00ff */
[----:B------:R-:W-:Y:S01]  /*1320*/  @!P5 IMAD.IADD R34, R34, 0x1, -R0 ;  /* 0x000000012222d824 */ /* 0x000fe200078e0a00 */
[----:B------:R-:W-:Y:S01]  /*1330*/  ISETP.GT.U32.AND P5, PT, R0, R40, PT ;  /* 0x000000280000720c */ /* 0x000fe20003fa4070 */
[----:B------:R-:W-:Y:S02]  /*1340*/  IMAD.MOV R9, RZ, RZ, -R4 ;  /* 0x000000ffff097224 */ /* 0x000fe400078e0a04 */
[----:B------:R-:W-:Y:S01]  /*1350*/  @!P6 IMAD.IADD R66, R66, 0x1, -R0 ;  /* 0x000000014242e824 */ /* 0x000fe200078e0a00 */
[----:B------:R-:W-:Y:S01]  /*1360*/  ISETP.GE.AND P6, PT, R10, RZ, PT ;  /* 0x000000ff0a00720c */ /* 0x000fe20003fc6270 */
[----:B------:R-:W-:Y:S01]  /*1370*/  IMAD.MOV R5, RZ, RZ, -R5 ;  /* 0x000000ffff057224 */ /* 0x000fe200078e0a05 */
[----:B------:R-:W-:Y:S01]  /*1380*/  LOP3.LUT R10, R2, 0x12, RZ, 0xfc, !PT ;  /* 0x00000012020a7812 */ /* 0x000fe200078efcff */
[----:B------:R-:W-:Y:S01]  /*1390*/  @!P2 IMAD.MOV R30, RZ, RZ, -R30 ;  /* 0x000000ffff1ea224 */ /* 0x000fe200078e0a1e */
[----:B------:R-:W-:Y:S01]  /*13a0*/  ISETP.GT.U32.AND P2, PT, R0, R38, PT ;  /* 0x000000260000720c */ /* 0x000fe20003f44070 */
[----:B------:R-:W-:Y:S01]  /*13b0*/  @!P4 IMAD.IADD R32, R32, 0x1, -R0 ;  /* 0x000000012020c824 */ /* 0x000fe200078e0a00 */
[----:B------:R-:W-:Y:S01]  /*13c0*/  IABS R46, R10 ;  /* 0x0000000a002e7213 */ /* 0x000fe20000000000 */
[C---:B------:R-:W-:Y:S01]  /*13d0*/  IMAD R44, R0.reuse, R5, R44 ;  /* 0x00000005002c7224 */ /* 0x040fe200078e022c */
[----:B------:R-:W-:Y:S01]  /*13e0*/  ISETP.GT.U32.AND P4, PT, R0, R124, PT ;  /* 0x0000007c0000720c */ /* 0x000fe20003f84070 */
[----:B------:R-:W-:-:S02]  /*13f0*/  @!P5 IMAD.IADD R40, R40, 0x1, -R0 ;  /* 0x000000012828d824 */ /* 0x000fc400078e0a00 */
[----:B------:R-:W-:-:S03]  /*1400*/  IMAD.HI.U32 R4, R3, R46, RZ ;  /* 0x0000002e03047227 */ /* 0x000fc600078e00ff */
[----:B------:R-:W-:Y:S01]  /*1410*/  ISETP.GT.U32.AND P5, PT, R0, R40, PT ;  /* 0x000000280000720c */ /* 0x000fe20003fa4070 */
[----:B------:R-:W-:Y:S02]  /*1420*/  IMAD.MOV R5, RZ, RZ, -R4 ;  /* 0x000000ffff057224 */ /* 0x000fe400078e0a04 */
[----:B------:R-:W-:Y:S01]  /*1430*/  @!P2 IMAD.IADD R38, R38, 0x1, -R0 ;  /* 0x000000012626a824 */ /* 0x000fe200078e0a00 */
[----:B------:R-:W-:Y:S01]  /*1440*/  ISETP.GE.AND P2, PT, R8, RZ, PT ;  /* 0x000000ff0800720c */ /* 0x000fe20003f46270 */
[----:B------:R-:W-:Y:S01]  /*1450*/  IMAD R46, R0, R5, R46 ;  /* 0x00000005002e7224 */ /* 0x000fe200078e022e */
[----:B------:R-:W-:Y:S01]  /*1460*/  LOP3.LUT R8, R2, 0x14, RZ, 0xfc, !PT ;  /* 0x0000001402087812 */ /* 0x000fe200078efcff */
[----:B------:R-:W-:Y:S01]  /*1470*/  @!P4 IMAD.IADD R124, R124, 0x1, -R0 ;  /* 0x000000017c7cc824 */ /* 0x000fe200078e0a00 */
[----:B------:R-:W-:Y:S01]  /*1480*/  ISETP.GE.AND P4, PT, R11, RZ, PT ;  /* 0x000000ff0b00720c */ /* 0x000fe20003f86270 */
[----:B------:R-:W-:Y:S01]  /*1490*/  @!P1 IMAD.MOV R32, RZ, RZ, -R32 ;  /* 0x000000ffff209224 */ /* 0x000fe200078e0a20 */
[----:B------:R-:W-:Y:S01]  /*14a0*/  IABS R62, R8 ;  /* 0x00000008003e7213 */ /* 0x000fe20000000000 */
[----:B------:R-:W-:Y:S01]  /*14b0*/  @!P6 IMAD.MOV R38, RZ, RZ, -R38 ;  /* 0x000000ffff26e224 */ /* 0x000fe200078e0a26 */
[----:B------:R-:W-:Y:S01]  /*14c0*/  ISETP.GT.U32.AND P1, PT, R0, R124, PT ;  /* 0x0000007c0000720c */ /* 0x000fe20003f24070 */
[----:B------:R-:W-:Y:S01]  /*14d0*/  @!P5 IMAD.IADD R40, R40, 0x1, -R0 ;  /* 0x000000012828d824 */ /* 0x000fe200078e0a00 */
[C---:B------:R-:W-:Y:S01]  /*14e0*/  ISETP.GT.U32.AND P5, PT, R0.reuse, R46, PT ;  /* 0x0000002e0000720c */ /* 0x040fe20003fa4070 */
[----:B------:R-:W-:Y:S01]  /*14f0*/  IMAD.HI.U32 R4, R3, R62, RZ ;  /* 0x0000003e03047227 */ /* 0x000fe200078e00ff */
[----:B------:R-:W-:-:S02]  /*1500*/  ISETP.GT.U32.AND P6, PT, R0, R44, PT ;  /* 0x0000002c0000720c */ /* 0x000fc40003fc4070 */
[----:B------:R-:W-:Y:S01]  /*1510*/  LOP3.LUT R11, R2, 0x16, RZ, 0xfc, !PT ;  /* 0x00000016020b7812 */ /* 0x000fe200078efcff */
[C---:B------:R-:W-:Y:S02]  /*1520*/  IMAD R42, R0.reuse, R9, R42 ;  /* 0x00000009002a7224 */ /* 0x040fe400078e022a */
[----:B------:R-:W-:Y:S01]  /*1530*/  IMAD.MOV R5, RZ, RZ, -R4 ;  /* 0x000000ffff057224 */ /* 0x000fe200078e0a04 */
[----:B------:R-:W-:Y:S01]  /*1540*/  IABS R52, R11 ;  /* 0x0000000b00347213 */ /* 0x000fe20000000000 */
[----:B------:R-:W-:Y:S01]  /*1550*/  @!P3 IMAD.MOV R66, RZ, RZ, -R66 ;  /* 0x000000ffff42b224 */ /* 0x000fe200078e0a42 */
[----:B------:R-:W-:Y:S01]  /*1560*/  ISETP.GT.U32.AND P3, PT, R0, R42, PT ;  /* 0x0000002a0000720c */ /* 0x000fe20003f64070 */
[--C-:B------:R-:W-:Y:S01]  /*1570*/  @!P1 IMAD.IADD R124, R124, 0x1, -R0.reuse ;  /* 0x000000017c7c9824 */ /* 0x100fe200078e0a00 */
[----:B------:R-:W-:Y:S01]  /*1580*/  ISETP.GE.AND P1, PT, R14, RZ, PT ;  /* 0x000000ff0e00720c */ /* 0x000fe20003f26270 */
[----:B------:R-:W-:Y:S01]  /*1590*/  @!P5 IMAD.IADD R46, R46, 0x1, -R0 ;  /* 0x000000012e2ed824 */ /* 0x000fe200078e0a00 */
[----:B------:R-:W-:Y:S01]  /*15a0*/  LOP3.LUT R14, R2, 0x4a, RZ, 0xfc, !PT ;  /* 0x0000004a020e7812 */ /* 0x000fe200078efcff */
[----:B------:R-:W-:-:S03]  /*15b0*/  IMAD.HI.U32 R4, R3, R52, RZ ;  /* 0x0000003403047227 */ /* 0x000fc600078e00ff */
[----:B------:R-:W-:Y:S01]  /*15c0*/  ISETP.GT.U32.AND P5, PT, R0, R46, PT ;  /* 0x0000002e0000720c */ /* 0x000fe20003fa4070 */
[----:B------:R-:W-:Y:S01]  /*15d0*/  @!P6 IMAD.IADD R44, R44, 0x1, -R0 ;  /* 0x000000012c2ce824 */ /* 0x000fe200078e0a00 */
[----:B------:R-:W-:Y:S01]  /*15e0*/  IABS R150, R14 ;  /* 0x0000000e00967213 */ /* 0x000fe20000000000 */
[C---:B------:R-:W-:Y:S02]  /*15f0*/  IMAD R62, R0.reuse, R5, R62 ;  /* 0x00000005003e7224 */ /* 0x040fe400078e023e */
[----:B------:R-:W-:Y:S02]  /*1600*/  IMAD.MOV R5, RZ, RZ, -R4 ;  /* 0x000000ffff057224 */ /* 0x000fe400078e0a04 */
[----:B------:R-:W-:Y:S01]  /*1610*/  @!P2 IMAD.MOV R124, RZ, RZ, -R124 ;  /* 0x000000ffff7ca224 */ /* 0x000fe200078e0a7c */
[C---:B------:R-:W-:Y:S01]  /*1620*/  ISETP.GT.U32.AND P2, PT, R0.reuse, R44, PT ;  /* 0x0000002c0000720c */ /* 0x040fe20003f44070 */
[----:B------:R-:W-:Y:S02]  /*1630*/  IMAD R52, R0, R5, R52 ;  /* 0x0000000500347224 */ /* 0x000fe400078e0234 */
[----:B------:R-:W-:Y:S01]  /*1640*/  @!P0 IMAD.MOV R34, RZ, RZ, -R34 ;  /* 0x000000ffff228224 */ /* 0x000fe200078e0a22 */
[----:B------:R-:W-:Y:S01]  /*1650*/  ISETP.GE.AND P0, PT, R13, RZ, PT ;  /* 0x000000ff0d00720c */ /* 0x000fe20003f06270 */
[--C-:B------:R-:W-:Y:S01]  /*1660*/  @!P5 IMAD.IADD R46, R46, 0x1, -R0.reuse ;  /* 0x000000012e2ed824 */ /* 0x100fe200078e0a00 */
[----:B------:R-:W-:Y:S01]  /*1670*/  ISETP.GT.U32.AND P5, PT, R0, R52, PT ;  /* 0x000000340000720c */ /* 0x000fe20003fa4070 */
[----:B------:R-:W-:Y:S01]  /*1680*/  @!P3 IMAD.IADD R42, R42, 0x1, -R0 ;  /* 0x000000012a2ab824 */ /* 0x000fe200078e0a00 */
[----:B------:R-:W-:Y:S01]  /*1690*/  ISETP.GE.AND P3, PT, R10, RZ, PT ;  /* 0x000000ff0a00720c */ /* 0x000fe20003f66270 */
[----:B------:R-:W-:Y:S01]  /*16a0*/  @!P4 IMAD.MOV R40, RZ, RZ, -R40 ;  /* 0x000000ffff28c224 */ /* 0x000fe200078e0a28 */
[----:B------:R-:W-:-:S02]  /*16b0*/  LOP3.LUT R10, R2, 0x18, RZ, 0xfc, !PT ;  /* 0x00000018020a7812 */ /* 0x000fc400078efcff */
[----:B------:R-:W-:Y:S01]  /*16c0*/  LOP3.LUT R13, R2, 0x1a, RZ, 0xfc, !PT ;  /* 0x0000001a020d7812 */ /* 0x000fe200078efcff */
[----:B------:R-:W-:Y:S01]  /*16d0*/  @!P2 IMAD.IADD R44, R44, 0x1, -R0 ;  /* 0x000000012c2ca824 */ /* 0x000fe200078e0a00 */
[----:B------:R-:W-:Y:S02]  /*16e0*/  ISETP.GT.U32.AND P6, PT, R0, R42, PT ;  /* 0x0000002a0000720c */ /* 0x000fe40003fc4070 */
[----:B------:R-:W-:Y:S01]  /*16f0*/  IABS R48, R10 ;  /* 0x0000000a00307213 */ /* 0x000fe20000000000 */
[----:B------:R-:W-:Y:S01]  /*1700*/  @!P1 IMAD.MOV R44, RZ, RZ, -R44 ;  /* 0x000000ffff2c9224 */ /* 0x000fe200078e0a2c */
[----:B------:R-:W-:Y:S01]  /*1710*/  IABS R50, R13 ;  /* 0x0000000d00327213 */ /* 0x000fe20000000000 */
[----:B------:R-:W-:Y:S01]  /*1720*/  @!P5 IMAD.IADD R52, R52, 0x1, -R0 ;  /* 0x000000013434d824 */ /* 0x000fe200078e0a00 */
[----:B------:R-:W-:Y:S01]  /*1730*/  ISETP.GE.AND P2, PT, R8, RZ, PT ;  /* 0x000000ff0800720c */ /* 0x000fe20003f46270 */
[----:B------:R-:W-:Y:S01]  /*1740*/  IMAD.HI.U32 R4, R3, R48, RZ ;  /* 0x0000003003047227 */ /* 0x000fe200078e00ff */
[----:B------:R-:W-:-:S02]  /*1750*/  LOP3.LUT R8, R2, 0x1c, RZ, 0xfc, !PT ;  /* 0x0000001c02087812 */ /* 0x000fc400078efcff */
[----:B------:R-:W-:Y:S01]  /*1760*/  ISETP.GT.U32.AND P5, PT, R0, R52, PT ;  /* 0x000000340000720c */ /* 0x000fe20003fa4070 */
[C---:B------:R-:W-:Y:S01]  /*1770*/  IMAD.HI.U32 R5, R3.reuse, R50, RZ ;  /* 0x0000003203057227 */ /* 0x040fe200078e00ff */
[----:B------:R-:W-:Y:S02]  /*1780*/  IABS R54, R8 ;  /* 0x0000000800367213 */ /* 0x000fe40000000000 */
[----:B------:R-:W-:Y:S01]  /*1790*/  ISETP.GE.AND P1, PT, R10, RZ, PT ;  /* 0x000000ff0a00720c */ /* 0x000fe20003f26270 */
[----:B------:R-:W-:Y:S01]  /*17a0*/  IMAD.MOV R9, RZ, RZ, -R4 ;  /* 0x000000ffff097224 */ /* 0x000fe200078e0a04 */
[----:B------:R-:W-:Y:S01]  /*17b0*/  LOP3.LUT R10, R2, 0x26, RZ, 0xfc, !PT ;  /* 0x00000026020a7812 */ /* 0x000fe200078efcff */
[----:B------:R-:W-:Y:S02]  /*17c0*/  IMAD.MOV R5, RZ, RZ, -R5 ;  /* 0x000000ffff057224 */ /* 0x000fe400078e0a05 */
[----:B------:R-:W-:Y:S01]  /*17d0*/  IMAD.HI.U32 R4, R3, R54, RZ ;  /* 0x0000003603047227 */ /* 0x000fe200078e00ff */
[----:B------:R-:W-:-:S03]  /*17e0*/  IABS R64, R10 ;  /* 0x0000000a00407213 */ /* 0x000fc60000000000 */
[----:B------:R-:W-:Y:S01]  /*17f0*/  @!P6 IMAD.IADD R42, R42, 0x1, -R0 ;  /* 0x000000012a2ae824 */ /* 0x000fe200078e0a00 */
[C---:B------:R-:W-:Y:S01]  /*1800*/  ISETP.GT.U32.AND P6, PT, R0.reuse, R62, PT ;  /* 0x0000003e0000720c */ /* 0x040fe20003fc4070 */
[----:B------:R-:W-:Y:S02]  /*1810*/  IMAD R50, R0, R5, R50 ;  /* 0x0000000500327224 */ /* 0x000fe400078e0232 */
[----:B------:R-:W-:Y:S02]  /*1820*/  IMAD.MOV R5, RZ, RZ, -R4 ;  /* 0x000000ffff057224 */ /* 0x000fe400078e0a04 */
[----:B------:R-:W-:Y:S02]  /*1830*/  @!P5 IMAD.IADD R52, R52, 0x1, -R0 ;  /* 0x000000013434d824 */ /* 0x000fe400078e0a00 */
[C---:B------:R-:W-:Y:S02]  /*1840*/  IMAD R54, R0.reuse, R5, R54 ;  /* 0x0000000500367224 */ /* 0x040fe400078e0236 */
[----:B------:R-:W-:Y:S01]  /*1850*/  IMAD R48, R0, R9, R48 ;  /* 0x0000000900307224 */ /* 0x000fe200078e0230 */
[----:B------:R-:W-:Y:S01]  /*1860*/  LOP3.LUT R9, R2, 0x20, RZ, 0xfc, !PT ;  /* 0x0000002002097812 */ /* 0x000fe200078efcff */
[----:B------:R-:W-:Y:S01]  /*1870*/  @!P0 IMAD.MOV R42, RZ, RZ, -R42 ;  /* 0x000000ffff2a8224 */ /* 0x000fe200078e0a2a */
[----:B------:R-:W-:Y:S01]  /*1880*/  ISETP.GT.U32.AND P5, PT, R0, R54, PT ;  /* 0x000000360000720c */ /* 0x000fe20003fa4070 */
[----:B------:R-:W-:Y:S01]  /*1890*/  @!P6 IMAD.IADD R62, R62, 0x1, -R0 ;  /* 0x000000013e3ee824 */ /* 0x000fe200078e0a00 */
[----:B------:R-:W-:Y:S01]  /*18a0*/  ISETP.GE.AND P6, PT, R11, RZ, PT ;  /* 0x000000ff0b00720c */ /* 0x000fe20003fc6270 */
[----:B------:R-:W-:Y:S01]  /*18b0*/  @!P3 IMAD.MOV R46, RZ, RZ, -R46 ;  /* 0x000000ffff2eb224 */ /* 0x000fe200078e0a2e */
[----:B------:R-:W-:-:S02]  /*18c0*/  LOP3.LUT R11, R2, 0x1e, RZ, 0xfc, !PT ;  /* 0x0000001e020b7812 */ /* 0x000fc400078efcff */
[C---:B------:R-:W-:Y:S02]  /*18d0*/  ISETP.GT.U32.AND P0, PT, R0.reuse, R48, PT ;  /* 0x000000300000720c */ /* 0x040fe40003f04070 */
[----:B------:R-:W-:Y:S02]  /*18e0*/  IABS R56, R11 ;  /* 0x0000000b00387213 */ /* 0x000fe40000000000 */
[C---:B------:R-:W-:Y:S02]  /*18f0*/  ISETP.GT.U32.AND P4, PT, R0.reuse, R62, PT ;  /* 0x0000003e0000720c */ /* 0x040fe40003f84070 */
[----:B------:R-:W-:Y:S01]  /*1900*/  ISETP.GT.U32.AND P3, PT, R0, R50, PT ;  /* 0x000000320000720c */ /* 0x000fe20003f64070 */
[----:B------:R-:W-:Y:S01]  /*1910*/  @!P5 IMAD.IADD R54, R54, 0x1, -R0 ;  /* 0x000000013636d824 */ /* 0x000fe200078e0a00 */
[----:B------:R-:W-:Y:S01]  /*1920*/  IABS R58, R9 ;  /* 0x00000009003a7213 */ /* 0x000fe20000000000 */
[----:B------:R-:W-:-:S03]  /*1930*/  IMAD.HI.U32 R4, R3, R56, RZ ;  /* 0x0000003803047227 */ /* 0x000fc600078e00ff */
[----:B------:R-:W-:Y:S01]  /*1940*/  ISETP.GT.U32.AND P5, PT, R0, R54, PT ;  /* 0x000000360000720c */ /* 0x000fe20003fa4070 */
[----:B------:R-:W-:Y:S02]  /*1950*/  IMAD.MOV R5, RZ, RZ, -R4 ;  /* 0x000000ffff057224 */ /* 0x000fe400078e0a04 */
[----:B------:R-:W-:-:S04]  /*1960*/  IMAD.HI.U32 R4, R3, R58, RZ ;  /* 0x0000003a03047227 */ /* 0x000fc800078e00ff */
[--C-:B------:R-:W-:Y:S01]  /*1970*/  @!P0 IMAD.IADD R48, R48, 0x1, -R0.reuse ;  /* 0x0000000130308824 */ /* 0x100fe200078e0a00 */
[----:B------:R-:W-:Y:S01]  /*1980*/  ISETP.GE.AND P0, PT, R8, RZ, PT ;  /* 0x000000ff0800720c */ /* 0x000fe20003f06270 */
[--C-:B------:R-:W-:Y:S01]  /*1990*/  @!P4 IMAD.IADD R62, R62, 0x1, -R0.reuse ;  /* 0x000000013e3ec824 */ /* 0x100fe200078e0a00 */
[----:B------:R-:W-:Y:S01]  /*19a0*/  LOP3.LUT R8, R2, 0x22, RZ, 0xfc, !PT ;  /* 0x0000002202087812 */ /* 0x000fe200078efcff */
[----:B------:R-:W-:Y:S01]  /*19b0*/  @!P3 IMAD.IADD R50, R50, 0x1, -R0 ;  /* 0x000000013232b824 */ /* 0x000fe200078e0a00 */
[C---:B------:R-:W-:Y:S01]  /*19c0*/  ISETP.GT.U32.AND P3, PT, R0.reuse, R48, PT ;  /* 0x000000300000720c */ /* 0x040fe20003f64070 */
[C---:B------:R-:W-:Y:S01]  /*19d0*/  IMAD R56, R0.reuse, R5, R56 ;  /* 0x0000000500387224 */ /* 0x040fe200078e0238 */
[----:B------:R-:W-:Y:S01]  /*19e0*/  IABS R128, R8 ;  /* 0x0000000800807213 */ /* 0x000fe20000000000 */
[----:B------:R-:W-:Y:S01]  /*19f0*/  IMAD.MOV R5, RZ, RZ, -R4 ;  /* 0x000000ffff057224 */ /* 0x000fe200078e0a04 */
[----:B------:R-:W-:Y:S01]  /*1a00*/  ISETP.GE.AND P4, PT, R13, RZ, PT ;  /* 0x000000ff0d00720c */ /* 0x000fe20003f86270 */
[----:B------:R-:W-:Y:S01]  /*1a10*/  @!P2 IMAD.MOV R62, RZ, RZ, -R62 ;  /* 0x000000ffff3ea224 */ /* 0x000fe200078e0a3e */
[C---:B------:R-:W-:Y:S01]  /*1a20*/  ISETP.GT.U32.AND P2, PT, R0.reuse, R50, PT ;  /* 0x000000320000720c */ /* 0x040fe20003f44070 */
[----:B------:R-:W-:Y:S01]  /*1a30*/  IMAD R58, R0, R5, R58 ;  /* 0x00000005003a7224 */ /* 0x000fe200078e023a */
[----:B------:R-:W-:Y:S01]  /*1a40*/  LOP3.LUT R13, R2, 0x48, RZ, 0xfc, !PT ;  /* 0x00000048020d7812 */ /* 0x000fe200078efcff */
[----:B------:R-:W-:-:S02]  /*1a50*/  @!P5 IMAD.IADD R54, R54, 0x1, -R0 ;  /* 0x000000013636d824 */ /* 0x000fc400078e0a00 */
[----:B------:R-:W-:Y:S01]  /*1a60*/  IMAD.HI.U32 R4, R3, R128, RZ ;  /* 0x0000008003047227 */ /* 0x000fe200078e00ff */
[----:B------:R-:W-:Y:S02]  /*1a70*/  ISETP.GT.U32.AND P5, PT, R0, R58, PT ;  /* 0x0000003a0000720c */ /* 0x000fe40003fa4070 */
[----:B------:R-:W-:Y:S01]  /*1a80*/  IABS R98, R13 ;  /* 0x0000000d00627213 */ /* 0x000fe20000000000 */
[----:B------:R-:W-:Y:S01]  /*1a90*/  @!P3 IMAD.IADD R48, R48, 0x1, -R0 ;  /* 0x000000013030b824 */ /* 0x000fe200078e0a00 */
[----:B------:R-:W-:Y:S01]  /*1aa0*/  ISETP.GT.U32.AND P3, PT, R0, R56, PT ;  /* 0x000000380000720c */ /* 0x000fe20003f64070 */
[----:B------:R-:W-:Y:S02]  /*1ab0*/  IMAD.MOV R5, RZ, RZ, -R4 ;  /* 0x000000ffff057224 */ /* 0x000fe400078e0a04 */
[----:B------:R-:W-:Y:S01]  /*1ac0*/  @!P2 IMAD.IADD R50, R50, 0x1, -R0 ;  /* 0x000000013232a824 */ /* 0x000fe200078e0a00 */
[----:B------:R-:W-:Y:S01]  /*1ad0*/  ISETP.GE.AND P2, PT, R9, RZ, PT ;  /* 0x000000ff0900720c */ /* 0x000fe20003f46270 */
[----:B------:R-:W-:Y:S01]  /*1ae0*/  @!P0 IMAD.MOV R54, RZ, RZ, -R54 ;  /* 0x000000ffff368224 */ /* 0x000fe200078e0a36 */
[----:B------:R-:W-:Y:S01]  /*1af0*/  LOP3.LUT R9, R2, 0x24, RZ, 0xfc, !PT ;  /* 0x0000002402097812 */ /* 0x000fe200078efcff */
[----:B------:R-:W-:-:S02]  /*1b00*/  @!P1 IMAD.MOV R48, RZ, RZ, -R48 ;  /* 0x000000ffff309224 */ /* 0x000fc400078e0a30 */
[----:B------:R-:W-:Y:S01]  /*1b10*/  @!P5 IMAD.IADD R58, R58, 0x1, -R0 ;  /* 0x000000013a3ad824 */ /* 0x000fe200078e0a00 */
[----:B------:R-:W-:Y:S01]  /*1b20*/  IABS R60, R9 ;  /* 0x00000009003c7213 */ /* 0x000fe20000000000 */
[----:B------:R-:W-:Y:S01]  /*1b30*/  @!P6 IMAD.MOV R52, RZ, RZ, -R52 ;  /* 0x000000ffff34e224 */ /* 0x000fe200078e0a34 */
[----:B------:R-:W-:Y:S01]  /*1b40*/  ISETP.GE.AND P0, PT, R9, RZ, PT ;  /* 0x000000ff0900720c */ /* 0x000fe20003f06270 */
[C---:B------:R-:W-:Y:S01]  /*1b50*/  IMAD R128, R0.reuse, R5, R128 ;  /* 0x0000000500807224 */ /* 0x040fe200078e0280 */
[----:B------:R-:W-:Y:S01]  /*1b60*/  ISETP.GT.U32.AND P5, PT, R0, R58, PT ;  /* 0x0000003a0000720c */ /* 0x000fe20003fa4070 */
[----:B------:R-:W-:Y:S01]  /*1b70*/  IMAD.HI.U32 R4, R3, R60, RZ ;  /* 0x0000003c03047227 */ /* 0x000fe200078e00ff */
[----:B------:R-:W-:Y:S02]  /*1b80*/  @!P3 IADD3 R56, R56, -R0, RZ ;  /* 0x800000003838b210 */ /* 0x000fe40007ffe0ff */
[----:B------:R-:W-:Y:S01]  /*1b90*/  ISETP.GE.AND P6, PT, R11, RZ, PT ;  /* 0x000000ff0b00720c */ /* 0x000fe20003fc6270 */
[----:B------:R-:W-:Y:S01]  /*1ba0*/  IMAD.MOV R9, RZ, RZ, -R4 ;  /* 0x000000ffff097224 */ /* 0x000fe200078e0a04 */
[----:B------:R-:W-:Y:S01]  /*1bb0*/  ISETP.GT.U32.AND P1, PT, R0, R56, PT ;  /* 0x000000380000720c */ /* 0x000fe20003f24070 */
[----:B------:R-:W-:Y:S01]  /*1bc0*/  IMAD.HI.U32 R5, R3, R64, RZ ;  /* 0x0000004003057227 */ /* 0x000fe200078e00ff */
[----:B------:R-:W-:-:S02]  /*1bd0*/  ISETP.GE.AND P3, PT, R8, RZ, PT ;  /* 0x000000ff0800720c */ /* 0x000fc40003f66270 */
[----:B------:R-:W-:Y:S01]  /*1be0*/  LOP3.LUT R8, R2, 0x28, RZ, 0xfc, !PT ;  /* 0x0000002802087812 */ /* 0x000fe200078efcff */
[----:B------:R-:W-:Y:S01]  /*1bf0*/  IMAD R60, R0, R9, R60 ;  /* 0x00000009003c7224 */ /* 0x000fe200078e023c */
[----:B------:R-:W-:Y:S01]  /*1c00*/  LOP3.LUT R11, R2, 0x34, RZ, 0xfc, !PT ;  /* 0x00000034020b7812 */ /* 0x000fe200078efcff */
[----:B------:R-:W-:Y:S01]  /*1c10*/  @!P4 IMAD.MOV R50, RZ, RZ, -R50 ;  /* 0x000000ffff32c224 */ /* 0x000fe200078e0a32 */
[----:B------:R-:W-:Y:S01]  /*1c20*/  ISETP.GT.U32.AND P4, PT, R0, R128, PT ;  /* 0x000000800000720c */ /* 0x000fe20003f84070 */
[--C-:B------:R-:W-:Y:S01]  /*1c30*/  @!P5 IMAD.IADD R58, R58, 0x1, -R0.reuse ;  /* 0x000000013a3ad824 */ /* 0x100fe200078e0a00 */
[----:B------:R-:W-:Y:S01]  /*1c40*/  ISETP.GT.U32.AND P5, PT, R0, R60, PT ;  /* 0x0000003c0000720c */ /* 0x000fe20003fa4070 */
[----:B------:R-:W-:Y:S01]  /*1c50*/  IMAD.MOV R5, RZ, RZ, -R5 ;  /* 0x000000ffff057224 */ /* 0x000fe200078e0a05 */
[----:B------:R-:W-:Y:S01]  /*1c60*/  IABS R68, R8 ;  /* 0x0000000800447213 */ /* 0x000fe20000000000 */
[----:B------:R-:W-:Y:S01]  /*1c70*/  @!P1 IMAD.IADD R56, R56, 0x1, -R0 ;  /* 0x0000000138389824 */ /* 0x000fe200078e0a00 */
[----:B------:R-:W-:Y:S01]  /*1c80*/  ISETP.GE.AND P1, PT, R10, RZ, PT ;  /* 0x000000ff0a00720c */ /* 0x000fe20003f26270 */
[----:B------:R-:W-:Y:S01]  /*1c90*/  IMAD R64, R0, R5, R64 ;  /* 0x0000000500407224 */ /* 0x000fe200078e0240 */
[C---:B------:R-:W-:Y:S01]  /*1ca0*/  LOP3.LUT R10, R2.reuse, 0x2c, RZ, 0xfc, !PT ;  /* 0x0000002c020a7812 */ /* 0x040fe200078efcff */
[----:B------:R-:W-:Y:S01]  /*1cb0*/  @!P6 IMAD.MOV R56, RZ, RZ, -R56 ;  /* 0x000000ffff38e224 */ /* 0x000fe200078e0a38 */
[----:B------:R-:W-:Y:S01]  /*1cc0*/  LOP3.LUT R5, R2, 0x2a, RZ, 0xfc, !PT ;  /* 0x0000002a02057812 */ /* 0x000fe200078efcff */
[----:B------:R-:W-:Y:S01]  /*1cd0*/  IMAD.HI.U32 R4, R3, R68, RZ ;  /* 0x0000004403047227 */ /* 0x000fe200078e00ff */
[----:B------:R-:W-:-:S02]  /*1ce0*/  ISETP.GT.U32.AND P6, PT, R0, R64, PT ;  /* 0x000000400000720c */ /* 0x000fc40003fc4070 */
[----:B------:R-:W-:Y:S01]  /*1cf0*/  IABS R74, R10 ;  /* 0x0000000a004a7213 */ /* 0x000fe20000000000 */
[--C-:B------:R-:W-:Y:S01]  /*1d00*/  @!P4 IMAD.IADD R128, R128, 0x1, -R0.reuse ;  /* 0x000000018080c824 */ /* 0x100fe200078e0a00 */
[----:B------:R-:W-:Y:S01]  /*1d10*/  IABS R118, R5 ;  /* 0x0000000500767213 */ /* 0x000fe20000000000 */
[----:B------:R-:W-:Y:S01]  /*1d20*/  @!P5 IMAD.IADD R60, R60, 0x1, -R0 ;  /* 0x000000013c3cd824 */ /* 0x000fe200078e0a00 */
[----:B------:R-:W-:Y:S01]  /*1d30*/  IABS R82, R11 ;  /* 0x0000000b00527213 */ /* 0x000fe20000000000 */
[----:B------:R-:W-:Y:S01]  /*1d40*/  IMAD.MOV R9, RZ, RZ, -R4 ;  /* 0x000000ffff097224 */ /* 0x000fe200078e0a04 */
[C---:B------:R-:W-:Y:S01]  /*1d50*/  ISETP.GT.U32.AND P4, PT, R0.reuse, R128, PT ;  /* 0x000000800000720c */ /* 0x040fe20003f84070 */
[----:B------:R-:W-:Y:S01]  /*1d60*/  @!P2 IMAD.MOV R58, RZ, RZ, -R58 ;  /* 0x000000ffff3aa224 */ /* 0x000fe200078e0a3a */
[C---:B------:R-:W-:Y:S01]  /*1d70*/  ISETP.GT.U32.AND P5, PT, R0.reuse, R60, PT ;  /* 0x0000003c0000720c */ /* 0x040fe20003fa4070 */
[----:B------:R-:W-:Y:S01]  /*1d80*/  IMAD R68, R0, R9, R68 ;  /* 0x0000000900447224 */ /* 0x000fe200078e0244 */
[----:B------:R-:W-:Y:S01]  /*1d90*/  ISETP.GE.AND P2, PT, R8, RZ, PT ;  /* 0x000000ff0800720c */ /* 0x000fe20003f46270 */
[----:B------:R-:W-:Y:S01]  /*1da0*/  @!P6 IMAD.IADD R64, R64, 0x1, -R0 ;  /* 0x000000014040e824 */ /* 0x000fe200078e0a00 */
[----:B------:R-:W-:Y:S01]  /*1db0*/  LOP3.LUT R8, R2, 0x30, RZ, 0xfc, !PT ;  /* 0x0000003002087812 */ /* 0x000fe200078efcff */
[----:B------:R-:W-:-:S03]  /*1dc0*/  IMAD.HI.U32 R4, R3, R118, RZ ;  /* 0x0000007603047227 */ /* 0x000fc600078e00ff */
[----:B------:R-:W-:Y:S01]  /*1dd0*/  ISETP.GT.U32.AND P6, PT, R0, R64, PT ;  /* 0x000000400000720c */ /* 0x000fe20003fc4070 */
[----:B------:R-:W-:Y:S01]  /*1de0*/  IMAD.MOV R9, RZ, RZ, -R4 ;  /* 0x000000ffff097224 */ /* 0x000fe200078e0a04 */
[----:B------:R-:W-:Y:S01]  /*1df0*/  IABS R80, R8 ;  /* 0x0000000800507213 */ /* 0x000fe20000000000 */
[--C-:B------:R-:W-:Y:S01]  /*1e00*/  @!P4 IMAD.IADD R128, R128, 0x1, -R0.reuse ;  /* 0x000000018080c824 */ /* 0x100fe200078e0a00 */
[----:B------:R-:W-:Y:S01]  /*1e10*/  ISETP.GE.AND P4, PT, R5, RZ, PT ;  /* 0x000000ff0500720c */ /* 0x000fe20003f86270 */
[----:B------:R-:W-:Y:S01]  /*1e20*/  @!P5 IMAD.IADD R60, R60, 0x1, -R0 ;  /* 0x000000013c3cd824 */ /* 0x000fe200078e0a00 */
[----:B------:R-:W-:Y:S01]  /*1e30*/  ISETP.GT.U32.AND P5, PT, R0, R68, PT ;  /* 0x000000440000720c */ /* 0x000fe20003fa4070 */
[----:B------:R-:W-:Y:S01]  /*1e40*/  IMAD.HI.U32 R5, R3, R74, RZ ;  /* 0x0000004a03057227 */ /* 0x000fe200078e00ff */
[----:B------:R-:W-:-:S03]  /*1e50*/  LOP3.LUT R4, R2, 0x2e, RZ, 0xfc, !PT ;  /* 0x0000002e02047812 */ /* 0x000fc600078efcff */
[----:B------:R-:W-:Y:S01]  /*1e60*/  IMAD.MOV R5, RZ, RZ, -R5 ;  /* 0x000000ffff057224 */ /* 0x000fe200078e0a05 */
[----:B------:R-:W-:Y:S01]  /*1e70*/  IABS R76, R4 ;  /* 0x00000004004c7213 */ /* 0x000fe20000000000 */
[----:B------:R-:W-:Y:S01]  /*1e80*/  @!P6 IMAD.IADD R64, R64, 0x1, -R0 ;  /* 0x000000014040e824 */ /* 0x000fe200078e0a00 */
[----:B------:R-:W-:Y:S01]  /*1e90*/  ISETP.GE.AND P6, PT, R4, RZ, PT ;  /* 0x000000ff0400720c */ /* 0x000fe20003fc6270 */
[----:B------:R-:W-:Y:S02]  /*1ea0*/  IMAD R74, R0, R5, R74 ;  /* 0x00000005004a7224 */ /* 0x000fe400078e024a */
[----:B------:R-:W-:Y:S02]  /*1eb0*/  @!P1 IMAD.MOV R64, RZ, RZ, -R64 ;  /* 0x000000ffff409224 */ /* 0x000fe400078e0a40 */
[----:B------:R-:W-:Y:S01]  /*1ec0*/  @!P5 IMAD.IADD R68, R68, 0x1, -R0 ;  /* 0x000000014444d824 */ /* 0x000fe200078e0a00 */
[C---:B------:R-:W-:Y:S01]  /*1ed0*/  ISETP.GT.U32.AND P1, PT, R0.reuse, R74, PT ;  /* 0x0000004a0000720c */ /* 0x040fe20003f24070 */
[----:B------:R-:W-:-:S02]  /*1ee0*/  IMAD R118, R0, R9, R118 ;  /* 0x0000000900767224 */ /* 0x000fc400078e0276 */
[----:B------:R-:W-:Y:S01]  /*1ef0*/  IMAD.HI.U32 R5, R3, R80, RZ ;  /* 0x0000005003057227 */ /* 0x000fe200078e00ff */
[----:B------:R-:W-:-:S03]  /*1f00*/  ISETP.GT.U32.AND P5, PT, R0, R68, PT ;  /* 0x000000440000720c */ /* 0x000fc60003fa4070 */
[----:B------:R-:W-:Y:S01]  /*1f10*/  @!P0 IMAD.MOV R60, RZ, RZ, -R60 ;  /* 0x000000ffff3c8224 */ /* 0x000fe200078e0a3c */
[----:B------:R-:W-:Y:S01]  /*1f20*/  ISETP.GT.U32.AND P0, PT, R0, R118, PT ;  /* 0x000000760000720c */ /* 0x000fe20003f04070 */
[----:B------:R-:W-:Y:S02]  /*1f30*/  IMAD.MOV R5, RZ, RZ, -R5 ;  /* 0x000000ffff057224 */ /* 0x000fe400078e0a05 */
[----:B------:R-:W-:Y:S01]  /*1f40*/  @!P3 IMAD.MOV R128, RZ, RZ, -R128 ;  /* 0x000000ffff80b224 */ /* 0x000fe200078e0a80 */
[----:B------:R-:W-:Y:S01]  /*1f50*/  ISETP.GE.AND P3, PT, R10, RZ, PT ;  /* 0x000000ff0a00720c */ /* 0x000fe20003f66270 */
[----:B------:R-:W-:Y:S01]  /*1f60*/  @!P1 IMAD.IADD R74, R74, 0x1, -R0 ;  /* 0x000000014a4a9824 */ /* 0x000fe200078e0a00 */
[----:B------:R-:W-:Y:S01]  /*1f70*/  LOP3.LUT R10, R2, 0x32, RZ, 0xfc, !PT ;  /* 0x00000032020a7812 */ /* 0x000fe200078efcff */
[----:B------:R-:W-:Y:S02]  /*1f80*/  IMAD R80, R0, R5, R80 ;  /* 0x0000000500507224 */ /* 0x000fe400078e0250 */
[----:B------:R-:W-:Y:S01]  /*1f90*/  @!P5 IMAD.IADD R68, R68, 0x1, -R0 ;  /* 0x000000014444d824 */ /* 0x000fe200078e0a00 */
[----:B------:R-:W-:Y:S01]  /*1fa0*/  ISETP.GT.U32.AND P1, PT, R0, R74, PT ;  /* 0x0000004a0000720c */ /* 0x000fe20003f24070 */
[----:B------:R-:W-:Y:S01]  /*1fb0*/  IMAD.HI.U32 R5, R3, R82, RZ ;  /* 0x0000005203057227 */ /* 0x000fe200078e00ff */
[----:B------:R-:W-:-:S02]  /*1fc0*/  IABS R116, R10 ;  /* 0x0000000a00747213 */ /* 0x000fc40000000000 */
[----:B------:R-:W-:Y:S01]  /*1fd0*/  ISETP.GE.AND P5, PT, R8, RZ, PT ;  /* 0x000000ff0800720c */ /* 0x000fe20003fa6270 */
[----:B------:R-:W-:Y:S01]  /*1fe0*/  @!P2 IMAD.MOV R68, RZ, RZ, -R68 ;  /* 0x000000ffff44a224 */ /* 0x000fe200078e0a44 */
[----:B------:R-:W-:Y:S01]  /*1ff0*/  ISETP.GT.U32.AND P2, PT, R0, R80, PT ;  /* 0x000000500000720c */ /* 0x000fe20003f44070 */
[----:B------:R-:W-:Y:S01]  /*2000*/  @!P0 IMAD.IADD R118, R118, 0x1, -R0 ;  /* 0x0000000176768824 */ /* 0x000fe200078e0a00 */
[----:B------:R-:W-:Y:S01]  /*2010*/  LOP3.LUT R8, R2, 0x36, RZ, 0xfc, !PT ;  /* 0x0000003602087812 */ /* 0x000fe200078efcff */
[----:B------:R-:W-:Y:S02]  /*2020*/  IMAD.MOV R5, RZ, RZ, -R5 ;  /* 0x000000ffff057224 */ /* 0x000fe400078e0a05 */
[----:B------:R-:W-:Y:S01]  /*2030*/  IMAD.HI.U32 R4, R3, R76, RZ ;  /* 0x0000004c03047227 */ /* 0x000fe200078e00ff */
[C---:B------:R-:W-:Y:S02]  /*2040*/  ISETP.GT.U32.AND P0, PT, R0.reuse, R118, PT ;  /* 0x000000760000720c */ /* 0x040fe40003f04070 */
[----:B------:R-:W-:Y:S01]  /*2050*/  IABS R86, R8 ;  /* 0x0000000800567213 */ /* 0x000fe20000000000 */
[----:B------:R-:W-:-:S02]  /*2060*/  IMAD R82, R0, R5, R82 ;  /* 0x0000000500527224 */ /* 0x000fc400078e0252 */
[----:B------:R-:W-:Y:S02]  /*2070*/  @!P1 IMAD.IADD R74, R74, 0x1, -R0 ;  /* 0x000000014a4a9824 */ /* 0x000fe400078e0a00 */
[----:B------:R-:W-:Y:S02]  /*2080*/  IMAD.MOV R9, RZ, RZ, -R4 ;  /* 0x000000ffff097224 */ /* 0x000fe400078e0a04 */
[----:B------:R-:W-:-:S04]  /*2090*/  IMAD.HI.U32 R4, R3, R116, RZ ;  /* 0x0000007403047227 */ /* 0x000fc800078e00ff */
[----:B------:R-:W-:Y:S02]  /*20a0*/  @!P2 IMAD.IADD R80, R80, 0x1, -R0 ;  /* 0x000000015050a824 */ /* 0x000fe400078e0a00 */
[----:B------:R-:W-:Y:S01]  /*20b0*/  @!P3 IMAD.MOV R74, RZ, RZ, -R74 ;  /* 0x000000ffff4ab224 */ /* 0x000fe200078e0a4a */
[C---:B------:R-:W-:Y:S01]  /*20c0*/  ISETP.GT.U32.AND P3, PT, R0.reuse, R82, PT ;  /* 0x000000520000720c */ /* 0x040fe20003f64070 */
[C---:B------:R-:W-:Y:S01]  /*20d0*/  IMAD R76, R0.reuse, R9, R76 ;  /* 0x00000009004c7224 */ /* 0x040fe200078e024c */
[----:B------:R-:W-:Y:S01]  /*20e0*/  ISETP.GT.U32.AND P2, PT, R0, R80, PT ;  /* 0x000000500000720c */ /* 0x000fe20003f44070 */
[----:B------:R-:W-:Y:S02]  /*20f0*/  IMAD.MOV R9, RZ, RZ, -R4 ;  /* 0x000000ffff097224 */ /* 0x000fe400078e0a04 */
[----:B------:R-:W-:Y:S01]  /*2100*/  @!P0 IMAD.IADD R118, R118, 0x1, -R0 ;  /* 0x0000000176768824 */ /* 0x000fe200078e0a00 */
[C---:B------:R-:W-:Y:S01]  /*2110*/  ISETP.GT.U32.AND P0, PT, R0.reuse, R76, PT ;  /* 0x0000004c0000720c */ /* 0x040fe20003f04070 */
[----:B------:R-:W-:Y:S01]  /*2120*/  IMAD R116, R0, R9, R116 ;  /* 0x0000000900747224 */ /* 0x000fe200078e0274 */
[----:B------:R-:W-:Y:S01]  /*2130*/  LOP3.LUT R9, R2, 0x38, RZ, 0xfc, !PT ;  /* 0x0000003802097812 */ /* 0x000fe200078efcff */
[----:B------:R-:W-:-:S03]  /*2140*/  IMAD.HI.U32 R4, R3, R86, RZ ;  /* 0x0000005603047227 */ /* 0x000fc600078e00ff */
[----:B------:R-:W-:Y:S01]  /*2150*/  ISETP.GT.U32.AND P1, PT, R0, R116, PT ;  /* 0x000000740000720c */ /* 0x000fe20003f24070 */
[----:B------:R-:W-:Y:S01]  /*2160*/  IMAD.MOV R5, RZ, RZ, -R4 ;  /* 0x000000ffff057224 */ /* 0x000fe200078e0a04 */
[----:B------:R-:W-:Y:S01]  /*2170*/  IABS R88, R9 ;  /* 0x0000000900587213 */ /* 0x000fe20000000000 */
[----:B------:R-:W-:Y:S02]  /*2180*/  @!P3 IMAD.IADD R82, R82, 0x1, -R0 ;  /* 0x000000015252b824 */ /* 0x000fe400078e0a00 */
[----:B------:R-:W-:Y:S02]  /*2190*/  IMAD R86, R0, R5, R86 ;  /* 0x0000000500567224 */ /* 0x000fe400078e0256 */
[----:B------:R-:W-:Y:S01]  /*21a0*/  @!P2 IMAD.IADD R80, R80, 0x1, -R0 ;  /* 0x000000015050a824 */ /* 0x000fe200078e0a00 */
[C---:B------:R-:W-:Y:S01]  /*21b0*/  ISETP.GT.U32.AND P3, PT, R0.reuse, R82, PT ;  /* 0x000000520000720c */ /* 0x040fe20003f64070 */
[----:B------:R-:W-:Y:S01]  /*21c0*/  IMAD.HI.U32 R4, R3, R88, RZ ;  /* 0x0000005803047227 */ /* 0x000fe200078e00ff */
[----:B------:R-:W-:-:S03]  /*21d0*/  ISETP.GT.U32.AND P2, PT, R0, R86, PT ;  /* 0x000000560000720c */ /* 0x000fc60003f44070 */
[----:B------:R-:W-:Y:S02]  /*21e0*/  @!P0 IMAD.IADD R76, R76, 0x1, -R0 ;  /* 0x000000014c4c8824 */ /* 0x000fe400078e0a00 */
[----:B------:R-:W-:Y:S01]  /*21f0*/  @!P5 IMAD.MOV R80, RZ, RZ, -R80 ;  /* 0x000000ffff50d224 */ /* 0x000fe200078e0a50 */
[----:B------:R-:W-:Y:S01]  /*2200*/  ISETP.GE.AND P5, PT, R9, RZ, PT ;  /* 0x000000ff0900720c */ /* 0x000fe20003fa6270 */
[----:B------:R-:W-:Y:S01]  /*2210*/  IMAD.MOV R9, RZ, RZ, -R4 ;  /* 0x000000ffff097224 */ /* 0x000fe200078e0a04 */
[----:B------:R-:W-:Y:S01]  /*2220*/  ISETP.GT.U32.AND P0, PT, R0, R76, PT ;  /* 0x0000004c0000720c */ /* 0x000fe20003f04070 */
[----:B------:R-:W-:Y:S01]  /*2230*/  @!P1 IMAD.IADD R116, R116, 0x1, -R0 ;  /* 0x0000000174749824 */ /* 0x000fe200078e0a00 */
[----:B------:R-:W-:Y:S01]  /*2240*/  LOP3.LUT R4, R2, 0x3c, RZ, 0xfc, !PT ;  /* 0x0000003c02047812 */ /* 0x000fe200078efcff */
[----:B------:R-:W-:Y:S01]  /*2250*/  @!P4 IMAD.MOV R118, RZ, RZ, -R118 ;  /* 0x000000ffff76c224 */ /* 0x000fe200078e0a76 */
[----:B------:R-:W-:Y:S01]  /*2260*/  ISETP.GE.AND P4, PT, R10, RZ, PT ;  /* 0x000000ff0a00720c */ /* 0x000fe20003f86270 */
[----:B------:R-:W-:Y:S01]  /*2270*/  IMAD R88, R0, R9, R88 ;  /* 0x0000000900587224 */ /* 0x000fe200078e0258 */
[----:B------:R-:W-:Y:S01]  /*2280*/  LOP3.LUT R10, R2, 0x3a, RZ, 0xfc, !PT ;  /* 0x0000003a020a7812 */ /* 0x000fe200078efcff */
[--C-:B------:R-:W-:Y:S01]  /*2290*/  @!P3 IMAD.IADD R82, R82, 0x1, -R0.reuse ;  /* 0x000000015252b824 */ /* 0x100fe200078e0a00 */
[----:B------:R-:W-:Y:S01]  /*22a0*/  ISETP.GT.U32.AND P1, PT, R0, R116, PT ;  /* 0x000000740000720c */ /* 0x000fe20003f24070 */
[----:B------:R-:W-:Y:S01]  /*22b0*/  @!P2 IMAD.IADD R86, R86, 0x1, -R0 ;  /* 0x000000015656a824 */ /* 0x000fe200078e0a00 */
[----:B------:R-:W-:-:S02]  /*22c0*/  IABS R90, R10 ;  /* 0x0000000a005a7213 */ /* 0x000fc40000000000 */
[----:B------:R-:W-:Y:S01]  /*22d0*/  ISETP.GT.U32.AND P3, PT, R0, R88, PT ;  /* 0x000000580000720c */ /* 0x000fe20003f64070 */
[--C-:B------:R-:W-:Y:S01]  /*22e0*/  @!P0 IMAD.IADD R76, R76, 0x1, -R0.reuse ;  /* 0x000000014c4c8824 */ /* 0x100fe200078e0a00 */
[----:B------:R-:W-:Y:S01]  /*22f0*/  ISETP.GE.AND P0, PT, R11, RZ, PT ;  /* 0x000000ff0b00720c */ /* 0x000fe20003f06270 */
[C---:B------:R-:W-:Y:S01]  /*2300*/  IMAD.HI.U32 R5, R3.reuse, R90, RZ ;  /* 0x0000005a03057227 */ /* 0x040fe200078e00ff */
[----:B------:R-:W-:Y:S02]  /*2310*/  ISETP.GT.U32.AND P2, PT, R0, R86, PT ;  /* 0x000000560000720c */ /* 0x000fe40003f44070 */
[----:B------:R-:W-:Y:S01]  /*2320*/  IABS R94, R4 ;  /* 0x00000004005e7213 */ /* 0x000fe20000000000 */
[----:B------:R-:W-:Y:S01]  /*2330*/  IMAD.MOV R5, RZ, RZ, -R5 ;  /* 0x000000ffff057224 */ /* 0x000fe200078e0a05 */
[----:B------:R-:W-:Y:S01]  /*2340*/  LOP3.LUT R11, R2, 0x46, RZ, 0xfc, !PT ;  /* 0x00000046020b7812 */ /* 0x000fe200078efcff */
[----:B------:R-:W-:Y:S01]  /*2350*/  @!P1 IMAD.IADD R116, R116, 0x1, -R0 ;  /* 0x0000000174749824 */ /* 0x000fe200078e0a00 */
[----:B------:R-:W-:Y:S01]  /*2360*/  ISETP.GE.AND P1, PT, R10, RZ, PT ;  /* 0x000000ff0a00720c */ /* 0x000fe20003f26270 */
[----:B------:R-:W-:Y:S01]  /*2370*/  IMAD R90, R0, R5, R90 ;  /* 0x00000005005a7224 */ /* 0x000fe200078e025a */
[----:B------:R-:W-:Y:S01]  /*2380*/  LOP3.LUT R5, R2, 0x3e, RZ, 0xfc, !PT ;  /* 0x0000003e02057812 */ /* 0x000fe200078efcff */
[----:B------:R-:W-:Y:S01]  /*2390*/  @!P3 IMAD.IADD R88, R88, 0x1, -R0 ;  /* 0x000000015858b824 */ /* 0x000fe200078e0a00 */
[----:B------:R-:W-:Y:S01]  /*23a0*/  LOP3.LUT R10, R2, 0x42, RZ, 0xfc, !PT ;  /* 0x00000042020a7812 */ /* 0x000fe200078efcff */
[----:B------:R-:W-:Y:S01]  /*23b0*/  @!P4 IMAD.MOV R116, RZ, RZ, -R116 ;  /* 0x000000ffff74c224 */ /* 0x000fe200078e0a74 */
[----:B------:R-:W-:Y:S01]  /*23c0*/  ISETP.GE.AND P4, PT, R4, RZ, PT ;  /* 0x000000ff0400720c */ /* 0x000fe20003f86270 */
[----:B------:R-:W-:Y:S01]  /*23d0*/  IMAD.HI.U32 R4, R3, R94, RZ ;  /* 0x0000005e03047227 */ /* 0x000fe200078e00ff */
[----:B------:R-:W-:-:S02]  /*23e0*/  IABS R92, R5 ;  /* 0x00000005005c7213 */ /* 0x000fc40000000000 */
[----:B------:R-:W-:Y:S01]  /*23f0*/  ISETP.GT.U32.AND P3, PT, R0, R88, PT ;  /* 0x000000580000720c */ /* 0x000fe20003f64070 */
[----:B------:R-:W-:Y:S01]  /*2400*/  @!P6 IMAD.MOV R76, RZ, RZ, -R76 ;  /* 0x000000ffff4ce224 */ /* 0x000fe200078e0a4c */
[----:B------:R-:W-:Y:S01]  /*2410*/  ISETP.GE.AND P6, PT, R8, RZ, PT ;  /* 0x000000ff0800720c */ /* 0x000fe20003fc6270 */
[----:B------:R-:W-:Y:S01]  /*2420*/  @!P0 IMAD.MOV R82, RZ, RZ, -R82 ;  /* 0x000000ffff528224 */ /* 0x000fe200078e0a52 */
[----:B------:R-:W-:Y:S01]  /*2430*/  ISETP.GE.AND P0, PT, R5, RZ, PT ;  /* 0x000000ff0500720c */ /* 0x000fe20003f06270 */
[----:B------:R-:W-:Y:S01]  /*2440*/  @!P2 IMAD.IADD R86, R86, 0x1, -R0 ;  /* 0x000000015656a824 */ /* 0x000fe200078e0a00 */
[----:B------:R-:W-:Y:S01]  /*2450*/  ISETP.GT.U32.AND P2, PT, R0, R90, PT ;  /* 0x0000005a0000720c */ /* 0x000fe20003f44070 */
[----:B------:R-:W-:Y:S01]  /*2460*/  IMAD.HI.U32 R5, R3, R92, RZ ;  /* 0x0000005c03057227 */ /* 0x000fe200078e00ff */
[----:B------:R-:W-:Y:S02]  /*2470*/  IADD3 R9, -R4, RZ, RZ ;  /* 0x000000ff04097210 */ /* 0x000fe40007ffe1ff */
[----:B------:R-:W-:Y:S01]  /*2480*/  LOP3.LUT R8, R2, 0x40, RZ, 0xfc, !PT ;  /* 0x0000004002087812 */ /* 0x000fe200078efcff */
[----:B------:R-:W-:Y:S01]  /*2490*/  IMAD.MOV R5, RZ, RZ, -R5 ;  /* 0x000000ffff057224 */ /* 0x000fe200078e0a05 */
[----:B------:R-:W-:Y:S01]  /*24a0*/  IABS R112, R10 ;  /* 0x0000000a00707213 */ /* 0x000fe20000000000 */
[C---:B------:R-:W-:Y:S01]  /*24b0*/  IMAD R94, R0.reuse, R9, R94 ;  /* 0x00000009005e7224 */ /* 0x040fe200078e025e */
[----:B------:R-:W-:Y:S01]  /*24c0*/  IABS R106, R8 ;  /* 0x00000008006a7213 */ /* 0x000fe20000000000 */
[----:B------:R-:W-:Y:S01]  /*24d0*/  IMAD R92, R0, R5, R92 ;  /* 0x00000005005c7224 */ /* 0x000fe200078e025c */
[----:B------:R-:W-:Y:S01]  /*24e0*/  IABS R108, R11 ;  /* 0x0000000b006c7213 */ /* 0x000fe20000000000 */
[--C-:B------:R-:W-:Y:S01]  /*24f0*/  @!P3 IMAD.IADD R88, R88, 0x1, -R0.reuse ;  /* 0x000000015858b824 */ /* 0x100fe200078e0a00 */
[----:B------:R-:W-:Y:S01]  /*2500*/  ISETP.GT.U32.AND P3, PT, R0, R94, PT ;  /* 0x0000005e0000720c */ /* 0x000fe20003f64070 */
[----:B------:R-:W-:-:S02]  /*2510*/  @!P2 IMAD.IADD R90, R90, 0x1, -R0 ;  /* 0x000000015a5aa824 */ /* 0x000fc400078e0a00 */
[----:B------:R-:W-:Y:S01]  /*2520*/  @!P6 IMAD.MOV R86, RZ, RZ, -R86 ;  /* 0x000000ffff56e224 */ /* 0x000fe200078e0a56 */
[C---:B------:R-:W-:Y:S01]  /*2530*/  ISETP.GT.U32.AND P6, PT, R0.reuse, R92, PT ;  /* 0x0000005c0000720c */ /* 0x040fe20003fc4070 */
[----:B------:R-:W-:Y:S01]  /*2540*/  IMAD.HI.U32 R4, R3, R106, RZ ;  /* 0x0000006a03047227 */ /* 0x000fe200078e00ff */
[----:B------:R-:W-:-:S03]  /*2550*/  ISETP.GT.U32.AND P2, PT, R0, R90, PT ;  /* 0x0000005a0000720c */ /* 0x000fc60003f44070 */
[----:B------:R-:W-:-:S04]  /*2560*/  IMAD.HI.U32 R5, R3, R112, RZ ;  /* 0x0000007003057227 */ /* 0x000fc800078e00ff */
[----:B------:R-:W-:Y:S02]  /*2570*/  @!P3 IMAD.IADD R94, R94, 0x1, -R0 ;  /* 0x000000015e5eb824 */ /* 0x000fe400078e0a00 */
[----:B------:R-:W-:Y:S02]  /*2580*/  IMAD.MOV R9, RZ, RZ, -R4 ;  /* 0x000000ffff097224 */ /* 0x000fe400078e0a04 */
[--C-:B------:R-:W-:Y:S01]  /*2590*/  @!P6 IMAD.IADD R92, R92, 0x1, -R0.reuse ;  /* 0x000000015c5ce824 */ /* 0x100fe200078e0a00 */
[----:B------:R-:W-:Y:S01]  /*25a0*/  ISETP.GT.U32.AND P3, PT, R0, R94, PT ;  /* 0x0000005e0000720c */ /* 0x000fe20003f64070 */
[----:B------:R-:W-:Y:S01]  /*25b0*/  @!P2 IMAD.IADD R90, R90, 0x1, -R0 ;  /* 0x000000015a5aa824 */ /* 0x000fe200078e0a00 */
[----:B------:R-:W-:Y:S01]  /*25c0*/  ISETP.GE.AND P2, PT, R10, RZ, PT ;  /* 0x000000ff0a00720c */ /* 0x000fe20003f46270 */
[----:B------:R-:W-:Y:S01]  /*25d0*/  IMAD.MOV R5, RZ, RZ, -R5 ;  /* 0x000000ffff057224 */ /* 0x000fe200078e0a05 */
[C---:B------:R-:W-:Y:S01]  /*25e0*/  ISETP.GT.U32.AND P6, PT, R0.reuse, R92, PT ;  /* 0x0000005c0000720c */ /* 0x040fe20003fc4070 */
[----:B------:R-:W-:Y:S01]  /*25f0*/  IMAD R106, R0, R9, R106 ;  /* 0x00000009006a7224 */ /* 0x000fe200078e026a */
[----:B------:R-:W-:Y:S01]  /*2600*/  LOP3.LUT R10, R2, 0x44, RZ, 0xfc, !PT ;  /* 0x00000044020a7812 */ /* 0x000fe200078efcff */
[----:B------:R-:W-:-:S02]  /*2610*/  IMAD R112, R0, R5, R112 ;  /* 0x0000000500707224 */ /* 0x000fc400078e0270 */
[----:B------:R-:W-:Y:S01]  /*2620*/  IMAD.HI.U32 R5, R3, R98, RZ ;  /* 0x0000006203057227 */ /* 0x000fe200078e00ff */
[----:B------:R-:W-:-:S03]  /*2630*/  IABS R102, R10 ;  /* 0x0000000a00667213 */ /* 0x000fc60000000000 */
[----:B------:R-:W-:Y:S01]  /*2640*/  @!P3 IMAD.IADD R94, R94, 0x1, -R0 ;  /* 0x000000015e5eb824 */ /* 0x000fe200078e0a00 */
[----:B------:R-:W-:Y:S01]  /*2650*/  ISETP.GT.U32.AND P3, PT, R0, R106, PT ;  /* 0x0000006a0000720c */ /* 0x000fe20003f64070 */
[----:B------:R-:W-:-:S04]  /*2660*/  IMAD.HI.U32 R4, R3, R102, RZ ;  /* 0x0000006603047227 */ /* 0x000fc800078e00ff */
[----:B------:R-:W-:Y:S01]  /*2670*/  @!P6 IMAD.IADD R92, R92, 0x1, -R0 ;  /* 0x000000015c5ce824 */ /* 0x000fe200078e0a00 */
[----:B------:R-:W-:Y:S01]  /*2680*/  ISETP.GT.U32.AND P6, PT, R0, R112, PT ;  /* 0x000000700000720c */ /* 0x000fe20003fc4070 */
[----:B------:R-:W-:Y:S02]  /*2690*/  IMAD.MOV R9, RZ, RZ, -R4 ;  /* 0x000000ffff097224 */ /* 0x000fe400078e0a04 */
[----:B------:R-:W-:-:S04]  /*26a0*/  IMAD.HI.U32 R4, R3, R108, RZ ;  /* 0x0000006c03047227 */ /* 0x000fc800078e00ff */
[----:B------:R-:W-:Y:S02]  /*26b0*/  IMAD R102, R0, R9, R102 ;  /* 0x0000000900667224 */ /* 0x000fe400078e0266 */
[----:B------:R-:W-:Y:S02]  /*26c0*/  IMAD.MOV R9, RZ, RZ, -R4 ;  /* 0x000000ffff097224 */ /* 0x000fe400078e0a04 */
[----:B------:R-:W-:Y:S01]  /*26d0*/  @!P3 IMAD.IADD R106, R106, 0x1, -R0 ;  /* 0x000000016a6ab824 */ /* 0x000fe200078e0a00 */
[C---:B------:R-:W-:Y:S01]  /*26e0*/  ISETP.GT.U32.AND P3, PT, R0.reuse, R102, PT ;  /* 0x000000660000720c */ /* 0x040fe20003f64070 */
[----:B------:R-:W-:Y:S02]  /*26f0*/  IMAD R108, R0, R9, R108 ;  /* 0x00000009006c7224 */ /* 0x000fe400078e026c */
[----:B------:R-:W-:Y:S02]  /*2700*/  @!P6 IMAD.IADD R112, R112, 0x1, -R0 ;  /* 0x000000017070e824 */ /* 0x000fe400078e0a00 */
[----:B------:R-:W-:Y:S01]  /*2710*/  IMAD.MOV R5, RZ, RZ, -R5 ;  /* 0x000000ffff057224 */ /* 0x000fe200078e0a05 */
[----:B------:R-:W-:Y:S01]  /*2720*/  ISETP.GT.U32.AND P6, PT, R0, R108, PT ;  /* 0x0000006c0000720c */ /* 0x000fe20003fc4070 */
[----:B------:R-:W-:-:S04]  /*2730*/  IMAD.HI.U32 R4, R3, R154, RZ ;  /* 0x0000009a03047227 */ /* 0x000fc800078e00ff */
[----:B------:R-:W-:Y:S01]  /*2740*/  @!P5 IMAD.MOV R88, RZ, RZ, -R88 ;  /* 0x000000ffff58d224 */ /* 0x000fe200078e0a58 */
[----:B------:R-:W-:Y:S01]  /*2750*/  ISETP.GE.AND P5, PT, R8, RZ, PT ;  /* 0x000000ff0800720c */ /* 0x000fe20003fa6270 */
[----:B------:R-:W-:Y:S01]  /*2760*/  @!P3 IMAD.IADD R102, R102, 0x1, -R0 ;  /* 0x000000016666b824 */ /* 0x000fe200078e0a00 */
[C---:B------:R-:W-:Y:S01]  /*2770*/  ISETP.GT.U32.AND P3, PT, R0.reuse, R106, PT ;  /* 0x0000006a0000720c */ /* 0x040fe20003f64070 */
[----:B------:R-:W-:Y:S01]  /*2780*/  @!P1 IMAD.MOV R90, RZ, RZ, -R90 ;  /* 0x000000ffff5a9224 */ /* 0x000fe200078e0a5a */
[C---:B------:R-:W-:Y:S01]  /*2790*/  ISETP.GT.U32.AND P1, PT, R0.reuse, R112, PT ;  /* 0x000000700000720c */ /* 0x040fe20003f24070 */
[----:B------:R-:W-:Y:S02]  /*27a0*/  IMAD R98, R0, R5, R98 ;  /* 0x0000000500627224 */ /* 0x000fe400078e0262 */
[----:B------:R-:W-:Y:S01]  /*27b0*/  @!P6 IMAD.IADD R108, R108, 0x1, -R0 ;  /* 0x000000016c6ce824 */ /* 0x000fe200078e0a00 */
[----:B------:R-:W-:Y:S01]  /*27c0*/  ISETP.GT.U32.AND P6, PT, R0, R102, PT ;  /* 0x000000660000720c */ /* 0x000fe20003fc4070 */
[----:B------:R-:W-:-:S04]  /*27d0*/  IMAD.HI.U32 R8, R3, R150, RZ ;  /* 0x0000009603087227 */ /* 0x000fc800078e00ff */
[----:B------:R-:W-:Y:S02]  /*27e0*/  IMAD.MOV R5, RZ, RZ, -R4 ;  /* 0x000000ffff057224 */ /* 0x000fe400078e0a04 */
[----:B------:R-:W-:Y:S01]  /*27f0*/  @!P4 IMAD.MOV R94, RZ, RZ, -R94 ;  /* 0x000000ffff5ec224 */ /* 0x000fe200078e0a5e */
[----:B------:R-:W-:Y:S01]  /*2800*/  ISETP.GT.U32.AND P4, PT, R0, R108, PT ;  /* 0x0000006c0000720c */ /* 0x000fe20003f84070 */
[----:B------:R-:W-:Y:S01]  /*2810*/  IMAD.MOV R9, RZ, RZ, -R8 ;  /* 0x000000ffff097224 */ /* 0x000fe200078e0a08 */
[----:B------:R-:W-:Y:S01]  /*2820*/  LOP3.LUT R8, R2, 0x4e, RZ, 0xfc, !PT ;  /* 0x0000004e02087812 */ /* 0x000fe200078efcff */
[----:B------:R-:W-:Y:S02]  /*2830*/  IMAD R154, R0, R5, R154 ;  /* 0x00000005009a7224 */ /* 0x000fe400078e029a */
[----:B------:R-:W-:Y:S01]  /*2840*/  @!P0 IMAD.MOV R92, RZ, RZ, -R92 ;  /* 0x000000ffff5c8224 */ /* 0x000fe200078e0a5c */
[----:B------:R-:W-:Y:S01]  /*2850*/  IABS R156, R8 ;  /* 0x00000008009c7213 */ /* 0x000fe20000000000 */
[----:B------:R-:W-:Y:S01]  /*2860*/  @!P6 IMAD.IADD R102, R102, 0x1, -R0 ;  /* 0x000000016666e824 */ /* 0x000fe200078e0a00 */
[C---:B------:R-:W-:Y:S01]  /*2870*/  ISETP.GT.U32.AND P0, PT, R0.reuse, R98, PT ;  /* 0x000000620000720c */ /* 0x040fe20003f04070 */
[C---:B------:R-:W-:Y:S01]  /*2880*/  IMAD R150, R0.reuse, R9, R150 ;  /* 0x0000000900967224 */ /* 0x040fe200078e0296 */
[----:B------:R-:W-:Y:S01]  /*2890*/  ISETP.GT.U32.AND P6, PT, R0, R154, PT ;  /* 0x0000009a0000720c */ /* 0x000fe20003fc4070 */
[----:B------:R-:W-:Y:S01]  /*28a0*/  @!P1 IMAD.IADD R112, R112, 0x1, -R0 ;  /* 0x0000000170709824 */ /* 0x000fe200078e0a00 */
[----:B------:R-:W-:Y:S01]  /*28b0*/  ISETP.GE.AND P1, PT, R10, RZ, PT ;  /* 0x000000ff0a00720c */ /* 0x000fe20003f26270 */
[----:B------:R-:W-:Y:S01]  /*28c0*/  IMAD.HI.U32 R4, R3, R156, RZ ;  /* 0x0000009c03047227 */ /* 0x000fe200078e00ff */
[----:B------:R-:W-:-:S03]  /*28d0*/  LOP3.LUT R10, R2, 0x54, RZ, 0xfc, !PT ;  /* 0x00000054020a7812 */ /* 0x000fc600078efcff */
[----:B------:R-:W-:Y:S01]  /*28e0*/  IMAD.HI.U32 R5, R3, R152, RZ ;  /* 0x0000009803057227 */ /* 0x000fe200078e00ff */
[----:B------:R-:W-:-:S03]  /*28f0*/  IABS R160, R10 ;  /* 0x0000000a00a07213 */ /* 0x000fc60000000000 */
[--C-:B------:R-:W-:Y:S01]  /*2900*/  @!P3 IMAD.IADD R106, R106, 0x1, -R0.reuse ;  /* 0x000000016a6ab824 */ /* 0x100fe200078e0a00 */
[----:B------:R-:W-:Y:S01]  /*2910*/  ISETP.GT.U32.AND P3, PT, R0, R150, PT ;  /* 0x000000960000720c */ /* 0x000fe20003f64070 */
[----:B------:R-:W-:Y:S01]  /*2920*/  @!P4 IMAD.IADD R108, R108, 0x1, -R0 ;  /* 0x000000016c6cc824 */ /* 0x000fe200078e0a00 */
[----:B------:R-:W-:Y:S01]  /*2930*/  ISETP.GE.AND P4, PT, R11, RZ, PT ;  /* 0x000000ff0b00720c */ /* 0x000fe20003f86270 */
[----:B------:R-:W-:Y:S01]  /*2940*/  IMAD.MOV R9, RZ, RZ, -R4 ;  /* 0x000000ffff097224 */ /* 0x000fe200078e0a04 */
[----:B------:R-:W-:Y:S01]  /*2950*/  LOP3.LUT R11, R2, 0x60, RZ, 0xfc, !PT ;  /* 0x00000060020b7812 */ /* 0x000fe200078efcff */
[----:B------:R-:W-:Y:S02]  /*2960*/  IMAD.MOV R5, RZ, RZ, -R5 ;  /* 0x000000ffff057224 */ /* 0x000fe400078e0a05 */
[----:B------:R-:W-:Y:S01]  /*2970*/  @!P0 IMAD.IADD R98, R98, 0x1, -R0 ;  /* 0x0000000162628824 */ /* 0x000fe200078e0a00 */
[----:B------:R-:W-:Y:S01]  /*2980*/  ISETP.GE.AND P0, PT, R13, RZ, PT ;  /* 0x000000ff0d00720c */ /* 0x000fe20003f06270 */
[----:B------:R-:W-:Y:S01]  /*2990*/  IMAD R156, R0, R9, R156 ;  /* 0x00000009009c7224 */ /* 0x000fe200078e029c */
[----:B------:R-:W-:Y:S01]  /*29a0*/  LOP3.LUT R13, R2, 0x62, RZ, 0xfc, !PT ;  /* 0x00000062020d7812 */ /* 0x000fe200078efcff */
[----:B------:R-:W-:Y:S01]  /*29b0*/  IMAD R152, R0, R5, R152 ;  /* 0x0000000500987224 */ /* 0x000fe200078e0298 */
[----:B------:R-:W-:Y:S01]  /*29c0*/  LOP3.LUT R5, R2, 0x52, RZ, 0xfc, !PT ;  /* 0x0000005202057812 */ /* 0x000fe200078efcff */
[----:B------:R-:W-:Y:S01]  /*29d0*/  @!P6 IMAD.IADD R154, R154, 0x1, -R0 ;  /* 0x000000019a9ae824 */ /* 0x000fe200078e0a00 */
[----:B------:R-:W-:Y:S01]  /*29e0*/  IABS R172, R11 ;  /* 0x0000000b00ac7213 */ /* 0x000fe20000000000 */
[----:B------:R-:W-:Y:S01]  /*29f0*/  @!P5 IMAD.MOV R106, RZ, RZ, -R106 ;  /* 0x000000ffff6ad224 */ /* 0x000fe200078e0a6a */
[C---:B------:R-:W-:Y:S01]  /*2a00*/  ISETP.GT.U32.AND P5, PT, R0.reuse, R98, PT ;  /* 0x000000620000720c */ /* 0x040fe20003fa4070 */
[----:B------:R-:W-:Y:S01]  /*2a10*/  @!P1 IMAD.MOV R102, RZ, RZ, -R102 ;  /* 0x000000ffff669224 */ /* 0x000fe200078e0a66 */
[----:B------:R-:W-:Y:S01]  /*2a20*/  ISETP.GT.U32.AND P6, PT, R0, R154, PT ;  /* 0x0000009a0000720c */ /* 0x000fe20003fc4070 */
[----:B------:R-:W-:Y:S01]  /*2a30*/  @!P3 IMAD.IADD R150, R150, 0x1, -R0 ;  /* 0x000000019696b824 */ /* 0x000fe200078e0a00 */
[----:B------:R-:W-:Y:S01]  /*2a40*/  ISETP.GT.U32.AND P1, PT, R0, R156, PT ;  /* 0x0000009c0000720c */ /* 0x000fe20003f24070 */
[----:B------:R-:W-:Y:S01]  /*2a50*/  @!P4 IMAD.MOV R108, RZ, RZ, -R108 ;  /* 0x000000ffff6cc224 */ /* 0x000fe200078e0a6c */
[----:B------:R-:W-:Y:S01]  /*2a60*/  IABS R158, R5 ;  /* 0x00000005009e7213 */ /* 0x000fe20000000000 */
[----:B------:R-:W-:Y:S01]  /*2a70*/  @!P2 IMAD.MOV R112, RZ, RZ, -R112 ;  /* 0x000000ffff70a224 */ /* 0x000fe200078e0a70 */
[----:B------:R-:W-:-:S02]  /*2a80*/  ISETP.GE.AND P4, PT, R15, RZ, PT ;  /* 0x000000ff0f00720c */ /* 0x000fc40003f86270 */
[----:B------:R-:W-:Y:S01]  /*2a90*/  ISETP.GT.U32.AND P2, PT, R0, R150, PT ;  /* 0x000000960000720c */ /* 0x000fe20003f44070 */
[----:B------:R-:W-:Y:S01]  /*2aa0*/  IMAD.HI.U32 R4, R3, R158, RZ ;  /* 0x0000009e03047227 */ /* 0x000fe200078e00ff */
[----:B------:R-:W-:Y:S02]  /*2ab0*/  ISETP.GE.AND P3, PT, R14, RZ, PT ;  /* 0x000000ff0e00720c */ /* 0x000fe40003f66270 */
[----:B------:R-:W-:Y:S01]  /*2ac0*/  IABS R174, R13 ;  /* 0x0000000d00ae7213 */ /* 0x000fe20000000000 */
[----:B------:R-:W-:Y:S01]  /*2ad0*/  IMAD.MOV R9, RZ, RZ, -R4 ;  /* 0x000000ffff097224 */ /* 0x000fe200078e0a04 */
[----:B------:R-:W-:Y:S01]  /*2ae0*/  LOP3.LUT R4, R2, 0x56, RZ, 0xfc, !PT ;  /* 0x0000005602047812 */ /* 0x000fe200078efcff */
[--C-:B------:R-:W-:Y:S01]  /*2af0*/  @!P5 IMAD.IADD R98, R98, 0x1, -R0.reuse ;  /* 0x000000016262d824 */ /* 0x100fe200078e0a00 */
[----:B------:R-:W-:Y:S01]  /*2b00*/  ISETP.GT.U32.AND P5, PT, R0, R152, PT ;  /* 0x000000980000720c */ /* 0x000fe20003fa4070 */
[--C-:B------:R-:W-:Y:S01]  /*2b10*/  @!P6 IMAD.IADD R154, R154, 0x1, -R0.reuse ;  /* 0x000000019a9ae824 */ /* 0x100fe200078e0a00 */
[----:B------:R-:W-:Y:S01]  /*2b20*/  IABS R162, R4 ;  /* 0x0000000400a27213 */ /* 0x000fe20000000000 */
[----:B------:R-:W-:Y:S01]  /*2b30*/  @!P1 IMAD.IADD R156, R156, 0x1, -R0 ;  /* 0x000000019c9c9824 */ /* 0x000fe200078e0a00 */
[----:B------:R-:W-:Y:S01]  /*2b40*/  ISETP.GE.AND P1, PT, R5, RZ, PT ;  /* 0x000000ff0500720c */ /* 0x000fe20003f26270 */
[----:B------:R-:W-:Y:S01]  /*2b50*/  IMAD R158, R0, R9, R158 ;  /* 0x00000009009e7224 */ /* 0x000fe200078e029e */
[----:B------:R-:W-:Y:S01]  /*2b60*/  ISETP.GE.AND P6, PT, R16, RZ, PT ;  /* 0x000000ff1000720c */ /* 0x000fe20003fc6270 */
[----:B------:R-:W-:Y:S01]  /*2b70*/  @!P0 IMAD.MOV R98, RZ, RZ, -R98 ;  /* 0x000000ffff628224 */ /* 0x000fe200078e0a62 */
[C---:B------:R-:W-:Y:S01]  /*2b80*/  ISETP.GT.U32.AND P0, PT, R0.reuse, R156, PT ;  /* 0x0000009c0000720c */ /* 0x040fe20003f04070 */
[----:B------:R-:W-:Y:S01]  /*2b90*/  @!P4 IMAD.MOV R154, RZ, RZ, -R154 ;  /* 0x000000ffff9ac224 */ /* 0x000fe200078e0a9a */
[----:B------:R-:W-:Y:S01]  /*2ba0*/  ISETP.GT.U32.AND P4, PT, R0, R158, PT ;  /* 0x0000009e0000720c */ /* 0x000fe20003f84070 */
[--C-:B------:R-:W-:Y:S01]  /*2bb0*/  @!P2 IMAD.IADD R150, R150, 0x1, -R0.reuse ;  /* 0x000000019696a824 */ /* 0x100fe200078e0a00 */
[----:B------:R-:W-:Y:S01]  /*2bc0*/  ISETP.GE.AND P2, PT, R8, RZ, PT ;  /* 0x000000ff0800720c */ /* 0x000fe20003f46270 */
[----:B------:R-:W-:Y:S01]  /*2bd0*/  @!P5 IMAD.IADD R152, R152, 0x1, -R0 ;  /* 0x000000019898d824 */ /* 0x000fe200078e0a00 */
[C---:B------:R-:W-:Y:S01]  /*2be0*/  LOP3.LUT R14, R2.reuse, 0x86, RZ, 0xfc, !PT ;  /* 0x00000086020e7812 */ /* 0x040fe200078efcff */
[----:B------:R-:W-:Y:S01]  /*2bf0*/  IMAD.HI.U32 R5, R3, R160, RZ ;  /* 0x000000a003057227 */ /* 0x000fe200078e00ff */
[----:B------:R-:W-:-:S02]  /*2c00*/  LOP3.LUT R15, R2, 0xb6, RZ, 0xfc, !PT ;  /* 0x000000b6020f7812 */ /* 0x000fc400078efcff */
[----:B------:R-:W-:Y:S01]  /*2c10*/  ISETP.GT.U32.AND P5, PT, R0, R152, PT ;  /* 0x000000980000720c */ /* 0x000fe20003fa4070 */
[----:B------:R-:W-:Y:S01]  /*2c20*/  @!P3 IMAD.MOV R150, RZ, RZ, -R150 ;  /* 0x000000ffff96b224 */ /* 0x000fe200078e0a96 */
[----:B------:R-:W-:Y:S01]  /*2c30*/  ISETP.GE.AND P3, PT, R10, RZ, PT ;  /* 0x000000ff0a00720c */ /* 0x000fe20003f66270 */
[--C-:B------:R-:W-:Y:S01]  /*2c40*/  @!P0 IMAD.IADD R156, R156, 0x1, -R0.reuse ;  /* 0x000000019c9c8824 */ /* 0x100fe200078e0a00 */
[----:B------:R-:W-:Y:S01]  /*2c50*/  ISETP.GE.AND P0, PT, R4, RZ, PT ;  /* 0x000000ff0400720c */ /* 0x000fe20003f06270 */
[----:B------:R-:W-:Y:S01]  /*2c60*/  @!P4 IMAD.IADD R158, R158, 0x1, -R0 ;  /* 0x000000019e9ec824 */ /* 0x000fe200078e0a00 */
[----:B------:R-:W-:Y:S01]  /*2c70*/  LOP3.LUT R10, R2, 0x5a, RZ, 0xfc, !PT ;  /* 0x0000005a020a7812 */ /* 0x000fe200078efcff */
[----:B------:R-:W-:Y:S01]  /*2c80*/  @!P2 IMAD.MOV R156, RZ, RZ, -R156 ;  /* 0x000000ffff9ca224 */ /* 0x000fe200078e0a9c */
[----:B------:R-:W-:Y:S01]  /*2c90*/  IABS R210, R14 ;  /* 0x0000000e00d27213 */ /* 0x000fe20000000000 */
[----:B------:R-:W-:Y:S01]  /*2ca0*/  IMAD.HI.U32 R4, R3, R162, RZ ;  /* 0x000000a203047227 */ /* 0x000fe200078e00ff */
[----:B------:R-:W-:-:S02]  /*2cb0*/  ISETP.GT.U32.AND P2, PT, R0, R158, PT ;  /* 0x0000009e0000720c */ /* 0x000fc40003f44070 */
[----:B------:R-:W-:Y:S01]  /*2cc0*/  IABS R166, R10 ;  /* 0x0000000a00a67213 */ /* 0x000fe20000000000 */
[----:B------:R-:W-:Y:S01]  /*2cd0*/  IMAD.MOV R5, RZ, RZ, -R5 ;  /* 0x000000ffff057224 */ /* 0x000fe200078e0a05 */
[----:B------:R-:W-:Y:S01]  /*2ce0*/  IABS R21, R15 ;  /* 0x0000000f00157213 */ /* 0x000fe20000000000 */
[----:B------:R-:W-:Y:S01]  /*2cf0*/  IMAD.MOV R9, RZ, RZ, -R4 ;  /* 0x000000ffff097224 */ /* 0x000fe200078e0a04 */
[----:B------:R-:W-:Y:S01]  /*2d00*/  LOP3.LUT R16, R2, 0xd8, RZ, 0xfc, !PT ;  /* 0x000000d802107812 */ /* 0x000fe200078efcff */
[----:B------:R-:W-:Y:S01]  /*2d10*/  IMAD R160, R0, R5, R160 ;  /* 0x0000000500a07224 */ /* 0x000fe200078e02a0 */
[----:B------:R-:W-:Y:S01]  /*2d20*/  LOP3.LUT R5, R2, 0x58, RZ, 0xfc, !PT ;  /* 0x0000005802057812 */ /* 0x000fe200078efcff */
[----:B------:R-:W-:Y:S01]  /*2d30*/  IMAD R162, R0, R9, R162 ;  /* 0x0000000900a27224 */ /* 0x000fe200078e02a2 */
[----:B------:R-:W-:Y:S01]  /*2d40*/  IABS R138, R16 ;  /* 0x00000010008a7213 */ /* 0x000fe20000000000 */
[--C-:B------:R-:W-:Y:S01]  /*2d50*/  @!P5 IMAD.IADD R152, R152, 0x1, -R0.reuse ;  /* 0x000000019898d824 */ /* 0x100fe200078e0a00 */
[----:B------:R-:W-:Y:S01]  /*2d60*/  ISETP.GT.U32.AND P5, PT, R0, R160, PT ;  /* 0x000000a00000720c */ /* 0x000fe20003fa4070 */
[----:B------:R-:W-:Y:S01]  /*2d70*/  @!P2 IMAD.IADD R158, R158, 0x1, -R0 ;  /* 0x000000019e9ea824 */ /* 0x000fe200078e0a00 */
[----:B------:R-:W-:Y:S01]  /*2d80*/  ISETP.GT.U32.AND P2, PT, R0, R162, PT ;  /* 0x000000a20000720c */ /* 0x000fe20003f44070 */
[----:B------:R-:W-:Y:S01]  /*2d90*/  IMAD.HI.U32 R8, R3, R166, RZ ;  /* 0x000000a603087227 */ /* 0x000fe200078e00ff */
[----:B------:R-:W-:-:S02]  /*2da0*/  IABS R164, R5 ;  /* 0x0000000500a47213 */ /* 0x000fc40000000000 */
[----:B------:R-:W-:Y:S01]  /*2db0*/  ISETP.GE.AND P4, PT, R5, RZ, PT ;  /* 0x000000ff0500720c */ /* 0x000fe20003f86270 */
[----:B------:R-:W-:Y:S01]  /*2dc0*/  IMAD.MOV R9, RZ, RZ, -R8 ;  /* 0x000000ffff097224 */ /* 0x000fe200078e0a08 */
[----:B------:R-:W-:Y:S01]  /*2dd0*/  LOP3.LUT R8, R2, 0x5c, RZ, 0xfc, !PT ;  /* 0x0000005c02087812 */ /* 0x000fe200078efcff */
[----:B------:R-:W-:-:S03]  /*2de0*/  IMAD.HI.U32 R5, R3, R164, RZ ;  /* 0x000000a403057227 */ /* 0x000fc600078e00ff */
[----:B------:R-:W-:Y:S01]  /*2df0*/  IABS R168, R8 ;  /* 0x0000000800a87213 */ /* 0x000fe20000000000 */
[----:B------:R-:W-:Y:S01]  /*2e00*/  IMAD R166, R0, R9, R166 ;  /* 0x0000000900a67224 */ /* 0x000fe200078e02a6 */
[----:B------:R-:W-:Y:S01]  /*2e10*/  IADD3 R5, -R5, RZ, RZ ;  /* 0x000000ff05057210 */ /* 0x000fe20007ffe1ff */
[--C-:B------:R-:W-:Y:S02]  /*2e20*/  @!P5 IMAD.IADD R160, R160, 0x1, -R0.reuse ;  /* 0x00000001a0a0d824 */ /* 0x100fe400078e0a00 */
[----:B------:R-:W-:Y:S02]  /*2e30*/  @!P2 IMAD.IADD R162, R162, 0x1, -R0 ;  /* 0x00000001a2a2a824 */ /* 0x000fe400078e0a00 */
[----:B------:R-:W-:Y:S01]  /*2e40*/  @!P1 IMAD.MOV R158, RZ, RZ, -R158 ;  /* 0x000000ffff9e9224 */ /* 0x000fe200078e0a9e */
[C---:B------:R-:W-:Y:S01]  /*2e50*/  ISETP.GT.U32.AND P1, PT, R0.reuse, R166, PT ;  /* 0x000000a60000720c */ /* 0x040fe20003f24070 */
[----:B------:R-:W-:Y:S01]  /*2e60*/  IMAD.HI.U32 R4, R3, R168, RZ ;  /* 0x000000a803047227 */ /* 0x000fe200078e00ff */
[----:B------:R-:W-:-:S02]  /*2e70*/  ISETP.GT.U32.AND P5, PT, R0, R160, PT ;  /* 0x000000a00000720c */ /* 0x000fc40003fa4070 */
[----:B------:R-:W-:Y:S01]  /*2e80*/  ISETP.GT.U32.AND P2, PT, R0, R162, PT ;  /* 0x000000a20000720c */ /* 0x000fe20003f44070 */
[----:B------:R-:W-:Y:S01]  /*2e90*/  @!P6 IMAD.MOV R152, RZ, RZ, -R152 ;  /* 0x000000ffff98e224 */ /* 0x000fe200078e0a98 */
[----:B------:R-:W-:Y:S01]  /*2ea0*/  ISETP.GE.AND P6, PT, R10, RZ, PT ;  /* 0x000000ff0a00720c */ /* 0x000fe20003fc6270 */
[----:B------:R-:W-:Y:S01]  /*2eb0*/  IMAD R164, R0, R5, R164 ;  /* 0x0000000500a47224 */ /* 0x000fe200078e02a4 */
[----:B------:R-:W-:Y:S01]  /*2ec0*/  LOP3.LUT R10, R2, 0x5e, RZ, 0xfc, !PT ;  /* 0x0000005e020a7812 */ /* 0x000fe200078efcff */
[----:B------:R-:W-:-:S03]  /*2ed0*/  IMAD.MOV R5, RZ, RZ, -R4 ;  /* 0x000000ffff057224 */ /* 0x000fc600078e0a04 */
[----:B------:R-:W-:Y:S01]  /*2ee0*/  IABS R170, R10 ;  /* 0x0000000a00aa7213 */ /* 0x000fe20000000000 */
[----:B------:R-:W-:Y:S02]  /*2ef0*/  IMAD R168, R0, R5, R168 ;  /* 0x0000000500a87224 */ /* 0x000fe400078e02a8 */
[--C-:B------:R-:W-:Y:S02]  /*2f00*/  @!P1 IMAD.IADD R166, R166, 0x1, -R0.reuse ;  /* 0x00000001a6a69824 */ /* 0x100fe400078e0a00 */
[--C-:B------:R-:W-:Y:S01]  /*2f10*/  @!P5 IMAD.IADD R160, R160, 0x1, -R0.reuse ;  /* 0x00000001a0a0d824 */ /* 0x100fe200078e0a00 */
[----:B------:R-:W-:Y:S01]  /*2f20*/  ISETP.GT.U32.AND P5, PT, R0, R164, PT ;  /* 0x000000a40000720c */ /* 0x000fe20003fa4070 */
[----:B------:R-:W-:Y:S01]  /*2f30*/  @!P2 IMAD.IADD R162, R162, 0x1, -R0 ;  /* 0x00000001a2a2a824 */ /* 0x000fe200078e0a00 */
[C---:B------:R-:W-:Y:S01]  /*2f40*/  ISETP.GT.U32.AND P2, PT, R0.reuse, R168, PT ;  /* 0x000000a80000720c */ /* 0x040fe20003f44070 */
[----:B------:R-:W-:Y:S01]  /*2f50*/  IMAD.HI.U32 R4, R3, R170, RZ ;  /* 0x000000aa03047227 */ /* 0x000fe200078e00ff */
[----:B------:R-:W-:-:S03]  /*2f60*/  ISETP.GT.U32.AND P1, PT, R0, R166, PT ;  /* 0x000000a60000720c */ /* 0x000fc60003f24070 */
[----:B------:R-:W-:-:S04]  /*2f70*/  IMAD.HI.U32 R5, R3, R172, RZ ;  /* 0x000000ac03057227 */ /* 0x000fc800078e00ff */
[----:B------:R-:W-:Y:S01]  /*2f80*/  @!P3 IMAD.MOV R160, RZ, RZ, -R160 ;  /* 0x000000ffffa0b224 */ /* 0x000fe200078e0aa0 */
[----:B------:R-:W-:Y:S01]  /*2f90*/  ISETP.GE.AND P3, PT, R8, RZ, PT ;  /* 0x000000ff0800720c */ /* 0x000fe20003f66270 */
[----:B------:R-:W-:Y:S02]  /*2fa0*/  IMAD.MOV R9, RZ, RZ, -R4 ;  /* 0x000000ffff097224 */ /* 0x000fe400078e0a04 */
[----:B------:R-:W-:-:S04]  /*2fb0*/  IMAD.HI.U32 R8, R3, R174, RZ ;  /* 0x000000ae03087227 */ /* 0x000fc800078e00ff */
[----:B------:R-:W-:Y:S02]  /*2fc0*/  IMAD.MOV R5, RZ, RZ, -R5 ;  /* 0x000000ffff057224 */ /* 0x000fe400078e0a05 */
[----:B------:R-:W-:Y:S02]  /*2fd0*/  IMAD R170, R0, R9, R170 ;  /* 0x0000000900aa7224 */ /* 0x000fe400078e02aa */
[----:B------:R-:W-:Y:S01]  /*2fe0*/  IMAD.MOV R9, RZ, RZ, -R8 ;  /* 0x000000ffff097224 */ /* 0x000fe200078e0a08 */
[----:B------:R-:W-:Y:S01]  /*2ff0*/  LOP3.LUT R8, R2, 0x66, RZ, 0xfc, !PT ;  /* 0x0000006602087812 */ /* 0x000fe200078efcff */
[----:B------:R-:W-:Y:S01]  /*3000*/  IMAD R172, R0, R5, R172 ;  /* 0x0000000500ac7224 */ /* 0x000fe200078e02ac */
[----:B------:R-:W-:Y:S01]  /*3010*/  LOP3.LUT R5, R2, 0x64, RZ, 0xfc, !PT ;  /* 0x0000006402057812 */ /* 0x000fe200078efcff */
[----:B------:R-:W-:Y:S01]  /*3020*/  @!P2 IMAD.IADD R168, R168, 0x1, -R0 ;  /* 0x00000001a8a8a824 */ /* 0x000fe200078e0a00 */
[C---:B------:R-:W-:Y:S01]  /*3030*/  ISETP.GT.U32.AND P2, PT, R0.reuse, R170, PT ;  /* 0x000000aa0000720c */ /* 0x040fe20003f44070 */
[----:B------:R-:W-:Y:S01]  /*3040*/  IMAD R174, R0, R9, R174 ;  /* 0x0000000900ae7224 */ /* 0x000fe200078e02ae */
[----:B------:R-:W-:Y:S01]  /*3050*/  IABS R176, R5 ;  /* 0x0000000500b07213 */ /* 0x000fe20000000000 */
[----:B------:R-:W-:Y:S01]  /*3060*/  @!P1 IMAD.IADD R166, R166, 0x1, -R0 ;  /* 0x00000001a6a69824 */ /* 0x000fe200078e0a00 */
[C---:B------:R-:W-:Y:S01]  /*3070*/  ISETP.GT.U32.AND P1, PT, R0.reuse, R172, PT ;  /* 0x000000ac0000720c */ /* 0x040fe20003f24070 */
[----:B------:R-:W-:Y:S01]  /*3080*/  @!P0 IMAD.MOV R162, RZ, RZ, -R162 ;  /* 0x000000ffffa28224 */ /* 0x000fe200078e0aa2 */
[----:B------:R-:W-:Y:S01]  /*3090*/  IABS R178, R8 ;  /* 0x0000000800b27213 */ /* 0x000fe20000000000 */
[----:B------:R-:W-:Y:S01]  /*30a0*/  @!P6 IMAD.MOV R166, RZ, RZ, -R166 ;  /* 0x000000ffffa6e224 */ /* 0x000fe200078e0aa6 */
[C---:B------:R-:W-:Y:S01]  /*30b0*/  ISETP.GT.U32.AND P6, PT, R0.reuse, R174, PT ;  /* 0x000000ae0000720c */ /* 0x040fe20003fc4070 */
[----:B------:R-:W-:Y:S01]  /*30c0*/  IMAD.HI.U32 R4, R3, R176, RZ ;  /* 0x000000b003047227 */ /* 0x000fe200078e00ff */
[----:B------:R-:W-:-:S02]  /*30d0*/  ISETP.GT.U32.AND P0, PT, R0, R168, PT ;  /* 0x000000a80000720c */ /* 0x000fc40003f04070 */
[----:B------:R-:W-:Y:S01]  /*30e0*/  LOP3.LUT R9, R2, 0x68, RZ, 0xfc, !PT ;  /* 0x0000006802097812 */ /* 0x000fe200078efcff */
[--C-:B------:R-:W-:Y:S01]  /*30f0*/  @!P2 IMAD.IADD R170, R170, 0x1, -R0.reuse ;  /* 0x00000001aaaaa824 */ /* 0x100fe200078e0a00 */
[----:B------:R-:W-:Y:S01]  /*3100*/  ISETP.GE.AND P2, PT, R5, RZ, PT ;  /* 0x000000ff0500720c */ /* 0x000fe20003f46270 */
[--C-:B------:R-:W-:Y:S01]  /*3110*/  @!P5 IMAD.IADD R164, R164, 0x1, -R0.reuse ;  /* 0x00000001a4a4d824 */ /* 0x100fe200078e0a00 */
[----:B------:R-:W-:Y:S01]  /*3120*/  IABS R184, R9 ;  /* 0x0000000900b87213 */ /* 0x000fe20000000000 */
[----:B------:R-:W-:Y:S01]  /*3130*/  @!P1 IMAD.IADD R172, R172, 0x1, -R0 ;  /* 0x00000001acac9824 */ /* 0x000fe200078e0a00 */
[C---:B------:R-:W-:Y:S01]  /*3140*/  ISETP.GT.U32.AND P1, PT, R0.reuse, R170, PT ;  /* 0x000000aa0000720c */ /* 0x040fe20003f24070 */
[----:B------:R-:W-:Y:S01]  /*3150*/  IMAD.MOV R5, RZ, RZ, -R4 ;  /* 0x000000ffff057224 */ /* 0x000fe200078e0a04 */
[----:B------:R-:W-:Y:S01]  /*3160*/  ISETP.GT.U32.AND P5, PT, R0, R164, PT ;  /* 0x000000a40000720c */ /* 0x000fe20003fa4070 */
[----:B------:R-:W-:Y:S01]  /*3170*/  @!P6 IMAD.IADD R174, R174, 0x1, -R0 ;  /* 0x00000001aeaee824 */ /* 0x000fe200078e0a00 */
[----:B------:R-:W-:Y:S01]  /*3180*/  ISETP.GT.U32.AND P6, PT, R0, R172, PT ;  /* 0x000000ac0000720c */ /* 0x000fe20003fc4070 */
[----:B------:R-:W-:-:S04]  /*3190*/  IMAD.HI.U32 R4, R3, R178, RZ ;  /* 0x000000b203047227 */ /* 0x000fc800078e00ff */
[----:B------:R-:W-:Y:S02]  /*31a0*/  IMAD R176, R0, R5, R176 ;  /* 0x0000000500b07224 */ /* 0x000fe400078e02b0 */
[----:B------:R-:W-:Y:S02]  /*31b0*/  IMAD.MOV R5, RZ, RZ, -R4 ;  /* 0x000000ffff057224 */ /* 0x000fe400078e0a04 */
[----:B------:R-:W-:Y:S01]  /*31c0*/  @!P0 IMAD.IADD R168, R168, 0x1, -R0 ;  /* 0x00000001a8a88824 */ /* 0x000fe200078e0a00 */
[----:B------:R-:W-:Y:S01]  /*31d0*/  ISETP.GE.AND P0, PT, R13, RZ, PT ;  /* 0x000000ff0d00720c */ /* 0x000fe20003f06270 */
[----:B------:R-:W-:Y:S01]  /*31e0*/  IMAD R178, R0, R5, R178 ;  /* 0x0000000500b27224 */ /* 0x000fe200078e02b2 */
[----:B------:R-:W-:Y:S01]  /*31f0*/  LOP3.LUT R13, R2, 0x76, RZ, 0xfc, !PT ;  /* 0x00000076020d7812 */ /* 0x000fe200078efcff */
[--C-:B------:R-:W-:Y:S01]  /*3200*/  @!P1 IMAD.IADD R170, R170, 0x1, -R0.reuse ;  /* 0x00000001aaaa9824 */ /* 0x100fe200078e0a00 */
[----:B------:R-:W-:Y:S01]  /*3210*/  ISETP.GT.U32.AND P1, PT, R0, R176, PT ;  /* 0x000000b00000720c */ /* 0x000fe20003f24070 */
[----:B------:R-:W-:Y:S01]  /*3220*/  @!P6 IMAD.IADD R172, R172, 0x1, -R0 ;  /* 0x00000001acace824 */ /* 0x000fe200078e0a00 */
[C---:B------:R-:W-:Y:S01]  /*3230*/  ISETP.GT.U32.AND P6, PT, R0.reuse, R178, PT ;  /* 0x000000b20000720c */ /* 0x040fe20003fc4070 */
[----:B------:R-:W-:Y:S01]  /*3240*/  @!P3 IMAD.MOV R168, RZ, RZ, -R168 ;  /* 0x000000ffffa8b224 */ /* 0x000fe200078e0aa8 */
[----:B------:R-:W-:Y:S01]  /*3250*/  ISETP.GT.U32.AND P3, PT, R0, R174, PT ;  /* 0x000000ae0000720c */ /* 0x000fe20003f64070 */
[----:B------:R-:W-:Y:S01]  /*3260*/  @!P5 IMAD.IADD R164, R164, 0x1, -R0 ;  /* 0x00000001a4a4d824 */ /* 0x000fe200078e0a00 */
[----:B------:R-:W-:Y:S01]  /*3270*/  ISETP.GE.AND P5, PT, R10, RZ, PT ;  /* 0x000000ff0a00720c */ /* 0x000fe20003fa6270 */
[----:B------:R-:W-:Y:S01]  /*3280*/  IMAD.HI.U32 R4, R3, R184, RZ ;  /* 0x000000b803047227 */ /* 0x000fe200078e00ff */
[----:B------:R-:W-:-:S02]  /*3290*/  LOP3.LUT R10, R2, 0x6a, RZ, 0xfc, !PT ;  /* 0x0000006a020a7812 */ /* 0x000fc400078efcff */
[----:B------:R-:W-:Y:S01]  /*32a0*/  IABS R194, R13 ;  /* 0x0000000d00c27213 */ /* 0x000fe20000000000 */
[----:B------:R-:W-:Y:S01]  /*32b0*/  @!P4 IMAD.MOV R164, RZ, RZ, -R164 ;  /* 0x000000ffffa4c224 */ /* 0x000fe200078e0aa4 */
[----:B------:R-:W-:Y:S01]  /*32c0*/  ISETP.GE.AND P4, PT, R11, RZ, PT ;  /* 0x000000ff0b00720c */ /* 0x000fe20003f86270 */
[--C-:B------:R-:W-:Y:S01]  /*32d0*/  @!P1 IMAD.IADD R176, R176, 0x1, -R0.reuse ;  /* 0x00000001b0b09824 */ /* 0x100fe200078e0a00 */
[----:B------:R-:W-:Y:S01]  /*32e0*/  LOP3.LUT R11, R2, 0x6c, RZ, 0xfc, !PT ;  /* 0x0000006c020b7812 */ /* 0x000fe200078efcff */
[--C-:B------:R-:W-:Y:S01]  /*32f0*/  @!P6 IMAD.IADD R178, R178, 0x1, -R0.reuse ;  /* 0x00000001b2b2e824 */ /* 0x100fe200078e0a00 */
[----:B------:R-:W-:Y:S01]  /*3300*/  IABS R180, R10 ;  /* 0x0000000a00b47213 */ /* 0x000fe20000000000 */
[----:B------:R-:W-:Y:S01]  /*3310*/  @!P3 IMAD.IADD R174, R174, 0x1, -R0 ;  /* 0x00000001aeaeb824 */ /* 0x000fe200078e0a00 */
[----:B------:R-:W-:Y:S01]  /*3320*/  IABS R182, R11 ;  /* 0x0000000b00b67213 */ /* 0x000fe20000000000 */
[----:B------:R-:W-:Y:S01]  /*3330*/  @!P5 IMAD.MOV R170, RZ, RZ, -R170 ;  /* 0x000000ffffaad224 */ /* 0x000fe200078e0aaa */
[----:B------:R-:W-:Y:S01]  /*3340*/  ISETP.GE.AND P1, PT, R9, RZ, PT ;  /* 0x000000ff0900720c */ /* 0x000fe20003f26270 */
[----:B------:R-:W-:Y:S01]  /*3350*/  IMAD.HI.U32 R5, R3, R180, RZ ;  /* 0x000000b403057227 */ /* 0x000fe200078e00ff */
[----:B------:R-:W-:-:S02]  /*3360*/  ISETP.GE.AND P3, PT, R8, RZ, PT ;  /* 0x000000ff0800720c */ /* 0x000fc40003f66270 */
[C---:B------:R-:W-:Y:S01]  /*3370*/  ISETP.GT.U32.AND P6, PT, R0.reuse, R178, PT ;  /* 0x000000b20000720c */ /* 0x040fe20003fc4070 */
[----:B------:R-:W-:Y:S01]  /*3380*/  IMAD.MOV R9, RZ, RZ, -R4 ;  /* 0x000000ffff097224 */ /* 0x000fe200078e0a04 */
[----:B------:R-:W-:Y:S01]  /*3390*/  ISETP.GT.U32.AND P5, PT, R0, R176, PT ;  /* 0x000000b00000720c */ /* 0x000fe20003fa4070 */
[----:B------:R-:W-:-:S04]  /*33a0*/  IMAD.HI.U32 R8, R3, R182, RZ ;  /* 0x000000b603087227 */ /* 0x000fc800078e00ff */
[----:B------:R-:W-:Y:S02]  /*33b0*/  IMAD.MOV R5, RZ, RZ, -R5 ;  /* 0x000000ffff057224 */ /* 0x000fe400078e0a05 */
[----:B------:R-:W-:Y:S02]  /*33c0*/  IMAD R184, R0, R9, R184 ;  /* 0x0000000900b87224 */ /* 0x000fe400078e02b8 */
[----:B------:R-:W-:Y:S01]  /*33d0*/  IMAD.MOV R9, RZ, RZ, -R8 ;  /* 0x000000ffff097224 */ /* 0x000fe200078e0a08 */
[----:B------:R-:W-:Y:S01]  /*33e0*/  LOP3.LUT R8, R2, 0x6e, RZ, 0xfc, !PT ;  /* 0x0000006e02087812 */ /* 0x000fe200078efcff */
[C---:B------:R-:W-:Y:S02]  /*33f0*/  IMAD R180, R0.reuse, R5, R180 ;  /* 0x0000000500b47224 */ /* 0x040fe400078e02b4 */
[----:B------:R-:W-:Y:S01]  /*3400*/  @!P4 IMAD.MOV R172, RZ, RZ, -R172 ;  /* 0x000000ffffacc224 */ /* 0x000fe200078e0aac */
[C---:B------:R-:W-:Y:S01]  /*3410*/  ISETP.GT.U32.AND P4, PT, R0.reuse, R184, PT ;  /* 0x000000b80000720c */ /* 0x040fe20003f84070 */
[C---:B------:R-:W-:Y:S01]  /*3420*/  IMAD R182, R0.reuse, R9, R182 ;  /* 0x0000000900b67224 */ /* 0x040fe200078e02b6 */
[----:B------:R-:W-:Y:S01]  /*3430*/  IABS R186, R8 ;  /* 0x0000000800ba7213 */ /* 0x000fe20000000000 */
[----:B------:R-:W-:Y:S01]  /*3440*/  @!P0 IMAD.MOV R174, RZ, RZ, -R174 ;  /* 0x000000ffffae8224 */ /* 0x000fe200078e0aae */
[----:B------:R-:W-:Y:S01]  /*3450*/  ISETP.GT.U32.AND P0, PT, R0, R180, PT ;  /* 0x000000b40000720c */ /* 0x000fe20003f04070 */
[----:B------:R-:W-:Y:S01]  /*3460*/  @!P6 IMAD.IADD R178, R178, 0x1, -R0 ;  /* 0x00000001b2b2e824 */ /* 0x000fe200078e0a00 */
[----:B------:R-:W-:Y:S01]  /*3470*/  ISETP.GT.U32.AND P6, PT, R0, R182, PT ;  /* 0x000000b60000720c */ /* 0x000fe20003fc4070 */
[----:B------:R-:W-:Y:S01]  /*3480*/  IMAD.HI.U32 R4, R3, R186, RZ ;  /* 0x000000ba03047227 */ /* 0x000fe200078e00ff */
[----:B------:R-:W-:-:S02]  /*3490*/  LOP3.LUT R9, R2, 0x70, RZ, 0xfc, !PT ;  /* 0x0000007002097812 */ /* 0x000fc400078efcff */
[----:B------:R-:W-:Y:S01]  /*34a0*/  @!P3 IADD3 R178, -R178, RZ, RZ ;  /* 0x000000ffb2b2b210 */ /* 0x000fe20007ffe1ff */
[----:B------:R-:W-:Y:S01]  /*34b0*/  IMAD.MOV R5, RZ, RZ, -R4 ;  /* 0x000000ffff057224 */ /* 0x000fe200078e0a04 */
[----:B------:R-:W-:Y:S01]  /*34c0*/  IABS R188, R9 ;  /* 0x0000000900bc7213 */ /* 0x000fe20000000000 */
[----:B------:R-:W-:Y:S01]  /*34d0*/  @!P4 IMAD.IADD R184, R184, 0x1, -R0 ;  /* 0x00000001b8b8c824 */ /* 0x000fe200078e0a00 */
[----:B------:R-:W-:Y:S01]  /*34e0*/  ISETP.GE.AND P4, PT, R11, RZ, PT ;  /* 0x000000ff0b00720c */ /* 0x000fe20003f86270 */
[----:B------:R-:W-:Y:S01]  /*34f0*/  IMAD R186, R0, R5, R186 ;  /* 0x0000000500ba7224 */ /* 0x000fe200078e02ba */
[----:B------:R-:W-:Y:S01]  /*3500*/  LOP3.LUT R11, R2, 0x74, RZ, 0xfc, !PT ;  /* 0x00000074020b7812 */ /* 0x000fe200078efcff */
[--C-:B------:R-:W-:Y:S01]  /*3510*/  @!P0 IMAD.IADD R180, R180, 0x1, -R0.reuse ;  /* 0x00000001b4b48824 */ /* 0x100fe200078e0a00 */
[----:B------:R-:W-:Y:S01]  /*3520*/  ISETP.GT.U32.AND P0, PT, R0, R184, PT ;  /* 0x000000b80000720c */ /* 0x000fe20003f04070 */
[----:B------:R-:W-:Y:S01]  /*3530*/  @!P6 IMAD.IADD R182, R182, 0x1, -R0 ;  /* 0x00000001b6b6e824 */ /* 0x000fe200078e0a00 */
[----:B------:R-:W-:Y:S01]  /*3540*/  IABS R192, R11 ;  /* 0x0000000b00c07213 */ /* 0x000fe20000000000 */
[----:B------:R-:W-:Y:S01]  /*3550*/  IMAD.HI.U32 R4, R3, R188, RZ ;  /* 0x000000bc03047227 */ /* 0x000fe200078e00ff */
[----:B------:R-:W-:-:S03]  /*3560*/  ISETP.GT.U32.AND P6, PT, R0, R180, PT ;  /* 0x000000b40000720c */ /* 0x000fc60003fc4070 */
[----:B------:R-:W-:Y:S02]  /*3570*/  IMAD.MOV R5, RZ, RZ, -R4 ;  /* 0x000000ffff057224 */ /* 0x000fe400078e0a04 */
[----:B------:R-:W-:Y:S01]  /*3580*/  @!P5 IMAD.IADD R176, R176, 0x1, -R0 ;  /* 0x00000001b0b0d824 */ /* 0x000fe200078e0a00 */
[----:B------:R-:W-:Y:S01]  /*3590*/  ISETP.GE.AND P5, PT, R10, RZ, PT ;  /* 0x000000ff0a00720c */ /* 0x000fe20003fa6270 */
[----:B------:R-:W-:Y:S01]  /*35a0*/  IMAD R188, R0, R5, R188 ;  /* 0x0000000500bc7224 */ /* 0x000fe200078e02bc */
[----:B------:R-:W-:Y:S01]  /*35b0*/  LOP3.LUT R10, R2, 0x72, RZ, 0xfc, !PT ;  /* 0x00000072020a7812 */ /* 0x000fe200078efcff */
[----:B------:R-:W-:Y:S01]  /*35c0*/  @!P0 IMAD.IADD R184, R184, 0x1, -R0 ;  /* 0x00000001b8b88824 */ /* 0x000fe200078e0a00 */
[----:B------:R-:W-:Y:S01]  /*35d0*/  ISETP.GT.U32.AND P0, PT, R0, R186, PT ;  /* 0x000000ba0000720c */ /* 0x000fe20003f04070 */
[----:B------:R-:W-:Y:S01]  /*35e0*/  @!P2 IMAD.MOV R176, RZ, RZ, -R176 ;  /* 0x000000ffffb0a224 */ /* 0x000fe200078e0ab0 */
[----:B------:R-:W-:Y:S01]  /*35f0*/  IABS R190, R10 ;  /* 0x0000000a00be7213 */ /* 0x000fe20000000000 */
[----:B------:R-:W-:Y:S01]  /*3600*/  @!P6 IMAD.IADD R180, R180, 0x1, -R0 ;  /* 0x00000001b4b4e824 */ /* 0x000fe200078e0a00 */
[C---:B------:R-:W-:Y:S01]  /*3610*/  ISETP.GT.U32.AND P6, PT, R0.reuse, R188, PT ;  /* 0x000000bc0000720c */ /* 0x040fe20003fc4070 */
[----:B------:R-:W-:Y:S01]  /*3620*/  @!P1 IMAD.MOV R184, RZ, RZ, -R184 ;  /* 0x000000ffffb89224 */ /* 0x000fe200078e0ab8 */
[----:B------:R-:W-:Y:S01]  /*3630*/  ISETP.GT.U32.AND P2, PT, R0, R182, PT ;  /* 0x000000b60000720c */ /* 0x000fe20003f44070 */
[----:B------:R-:W-:-:S04]  /*3640*/  IMAD.HI.U32 R4, R3, R190, RZ ;  /* 0x000000be03047227 */ /* 0x000fc800078e00ff */
[----:B------:R-:W-:Y:S02]  /*3650*/  IMAD.MOV R5, RZ, RZ, -R4 ;  /* 0x000000ffff057224 */ /* 0x000fe400078e0a04 */
[----:B------:R-:W-:Y:S01]  /*3660*/  @!P0 IMAD.IADD R186, R186, 0x1, -R0 ;  /* 0x00000001baba8824 */ /* 0x000fe200078e0a00 */
[----:B------:R-:W-:Y:S01]  /*3670*/  ISETP.GE.AND P0, PT, R9, RZ, PT ;  /* 0x000000ff0900720c */ /* 0x000fe20003f06270 */
[----:B------:R-:W-:-:S04]  /*3680*/  IMAD.HI.U32 R4, R3, R192, RZ ;  /* 0x000000c003047227 */ /* 0x000fc800078e00ff */
[----:B------:R-:W-:Y:S01]  /*3690*/  @!P6 IMAD.IADD R188, R188, 0x1, -R0 ;  /* 0x00000001bcbce824 */ /* 0x000fe200078e0a00 */
[C---:B------:R-:W-:Y:S01]  /*36a0*/  ISETP.GT.U32.AND P6, PT, R0.reuse, R186, PT ;  /* 0x000000ba0000720c */ /* 0x040fe20003fc4070 */
[C---:B------:R-:W-:Y:S02]  /*36b0*/  IMAD R190, R0.reuse, R5, R190 ;  /* 0x0000000500be7224 */ /* 0x040fe400078e02be */
[----:B------:R-:W-:Y:S01]  /*36c0*/  IMAD.MOV R5, RZ, RZ, -R4 ;  /* 0x000000ffff057224 */ /* 0x000fe200078e0a04 */
[----:B------:R-:W-:Y:S01]  /*36d0*/  ISETP.GT.U32.AND P3, PT, R0, R188, PT ;  /* 0x000000bc0000720c */ /* 0x000fe20003f64070 */
[----:B------:R-:W-:Y:S01]  /*36e0*/  @!P2 IMAD.IADD R182, R182, 0x1, -R0 ;  /* 0x00000001b6b6a824 */ /* 0x000fe200078e0a00 */
[C---:B------:R-:W-:Y:S01]  /*36f0*/  ISETP.GT.U32.AND P1, PT, R0.reuse, R190, PT ;  /* 0x000000be0000720c */ /* 0x040fe20003f24070 */
[----:B------:R-:W-:Y:S01]  /*3700*/  IMAD R192, R0, R5, R192 ;  /* 0x0000000500c07224 */ /* 0x000fe200078e02c0 */
[----:B------:R-:W-:Y:S01]  /*3710*/  ISETP.GE.AND P2, PT, R8, RZ, PT ;  /* 0x000000ff0800720c */ /* 0x000fe20003f46270 */
[----:B------:R-:W-:Y:S01]  /*3720*/  IMAD.HI.U32 R4, R3, R194, RZ ;  /* 0x000000c203047227 */ /* 0x000fe200078e00ff */
[----:B------:R-:W-:-:S03]  /*3730*/  LOP3.LUT R8, R2, 0x78, RZ, 0xfc, !PT ;  /* 0x0000007802087812 */ /* 0x000fc600078efcff */
[----:B------:R-:W-:Y:S01]  /*3740*/  @!P6 IMAD.IADD R186, R186, 0x1, -R0 ;  /* 0x00000001babae824 */ /* 0x000fe200078e0a00 */
[----:B------:R-:W-:Y:S01]  /*3750*/  ISETP.GT.U32.AND P6, PT, R0, R192, PT ;  /* 0x000000c00000720c */ /* 0x000fe20003fc4070 */
[----:B------:R-:W-:Y:S01]  /*3760*/  IMAD.MOV R5, RZ, RZ, -R4 ;  /* 0x000000ffff057224 */ /* 0x000fe200078e0a04 */
[----:B------:R-:W-:Y:S01]  /*3770*/  IABS R196, R8 ;  /* 0x0000000800c47213 */ /* 0x000fe20000000000 */
[--C-:B------:R-:W-:Y:S01]  /*3780*/  @!P3 IMAD.IADD R188, R188, 0x1, -R0.reuse ;  /* 0x00000001bcbcb824 */ /* 0x100fe200078e0a00 */
[----:B------:R-:W-:Y:S01]  /*3790*/  ISETP.GE.AND P3, PT, R13, RZ, PT ;  /* 0x000000ff0d00720c */ /* 0x000fe20003f66270 */
[----:B------:R-:W-:Y:S01]  /*37a0*/  @!P1 IMAD.IADD R190, R190, 0x1, -R0 ;  /* 0x00000001bebe9824 */ /* 0x000fe200078e0a00 */
[----:B------:R-:W-:Y:S01]  /*37b0*/  ISETP.GE.AND P1, PT, R8, RZ, PT ;  /* 0x000000ff0800720c */ /* 0x000fe20003f26270 */
[----:B------:R-:W-:Y:S01]  /*37c0*/  IMAD.HI.U32 R4, R3, R196, RZ ;  /* 0x000000c403047227 */ /* 0x000fe200078e00ff */
[C---:B------:R-:W-:Y:S02]  /*37d0*/  LOP3.LUT R8, R2.reuse, 0x7a, RZ, 0xfc, !PT ;  /* 0x0000007a02087812 */ /* 0x040fe400078efcff */
[----:B------:R-:W-:Y:S01]  /*37e0*/  LOP3.LUT R13, R2, 0x84, RZ, 0xfc, !PT ;  /* 0x00000084020d7812 */ /* 0x000fe200078efcff */
[----:B------:R-:W-:Y:S01]  /*37f0*/  IMAD R194, R0, R5, R194 ;  /* 0x0000000500c27224 */ /* 0x000fe200078e02c2 */
[----:B------:R-:W-:Y:S01]  /*3800*/  IABS R198, R8 ;  /* 0x0000000800c67213 */ /* 0x000fe20000000000 */
[----:B------:R-:W-:Y:S01]  /*3810*/  @!P6 IMAD.IADD R192, R192, 0x1, -R0 ;  /* 0x00000001c0c0e824 */ /* 0x000fe200078e0a00 */
[C---:B------:R-:W-:Y:S01]  /*3820*/  ISETP.GT.U32.AND P6, PT, R0.reuse, R190, PT ;  /* 0x000000be0000720c */ /* 0x040fe20003fc4070 */
[----:B------:R-:W-:Y:S01]  /*3830*/  IMAD.MOV R5, RZ, RZ, -R4 ;  /* 0x000000ffff057224 */ /* 0x000fe200078e0a04 */
[----:B------:R-:W-:Y:S01]  /*3840*/  IABS R208, R13 ;  /* 0x0000000d00d07213 */ /* 0x000fe20000000000 */
[----:B------:R-:W-:Y:S01]  /*3850*/  @!P0 IMAD.MOV R188, RZ, RZ, -R188 ;  /* 0x000000ffffbc8224 */ /* 0x000fe200078e0abc */
[C---:B------:R-:W-:Y:S01]  /*3860*/  ISETP.GT.U32.AND P0, PT, R0.reuse, R194, PT ;  /* 0x000000c20000720c */ /* 0x040fe20003f04070 */
[----:B------:R-:W-:-:S02]  /*3870*/  IMAD R196, R0, R5, R196 ;  /* 0x0000000500c47224 */ /* 0x000fc400078e02c4 */
[----:B------:R-:W-:Y:S01]  /*3880*/  @!P5 IMAD.MOV R180, RZ, RZ, -R180 ;  /* 0x000000ffffb4d224 */ /* 0x000fe200078e0ab4 */
[----:B------:R-:W-:Y:S01]  /*3890*/  ISETP.GE.AND P5, PT, R10, RZ, PT ;  /* 0x000000ff0a00720c */ /* 0x000fe20003fa6270 */
[----:B------:R-:W-:Y:S01]  /*38a0*/  @!P4 IMAD.MOV R182, RZ, RZ, -R182 ;  /* 0x000000ffffb6c224 */ /* 0x000fe200078e0ab6 */
[C---:B------:R-:W-:Y:S01]  /*38b0*/  LOP3.LUT R10, R2.reuse, 0x7c, RZ, 0xfc, !PT ;  /* 0x0000007c020a7812 */ /* 0x040fe200078efcff */
[----:B------:R-:W-:Y:S01]  /*38c0*/  IMAD.HI.U32 R4, R3, R198, RZ ;  /* 0x000000c603047227 */ /* 0x000fe200078e00ff */
[----:B------:R-:W-:Y:S02]  /*38d0*/  ISETP.GE.AND P4, PT, R11, RZ, PT ;  /* 0x000000ff0b00720c */ /* 0x000fe40003f86270 */
[----:B------:R-:W-:Y:S01]  /*38e0*/  LOP3.LUT R11, R2, 0x7e, RZ, 0xfc, !PT ;  /* 0x0000007e020b7812 */ /* 0x000fe200078efcff */
[--C-:B------:R-:W-:Y:S01]  /*38f0*/  @!P6 IMAD.IADD R190, R190, 0x1, -R0.reuse ;  /* 0x00000001bebee824 */ /* 0x100fe200078e0a00 */
[----:B------:R-:W-:Y:S01]  /*3900*/  ISETP.GT.U32.AND P6, PT, R0, R196, PT ;  /* 0x000000c40000720c */ /* 0x000fe20003fc4070 */
[----:B------:R-:W-:Y:S01]  /*3910*/  @!P0 IMAD.IADD R194, R194, 0x1, -R0 ;  /* 0x00000001c2c28824 */ /* 0x000fe200078e0a00 */
[----:B------:R-:W-:Y:S01]  /*3920*/  IABS R200, R10 ;  /* 0x0000000a00c87213 */ /* 0x000fe20000000000 */
[----:B------:R-:W-:Y:S01]  /*3930*/  IMAD.MOV R9, RZ, RZ, -R4 ;  /* 0x000000ffff097224 */ /* 0x000fe200078e0a04 */
[----:B------:R-:W-:Y:S01]  /*3940*/  IABS R202, R11 ;  /* 0x0000000b00ca7213 */ /* 0x000fe20000000000 */
[----:B------:R-:W-:Y:S01]  /*3950*/  @!P5 IMAD.MOV R190, RZ, RZ, -R190 ;  /* 0x000000ffffbed224 */ /* 0x000fe200078e0abe */
[----:B------:R-:W-:Y:S01]  /*3960*/  ISETP.GT.U32.AND P5, PT, R0, R194, PT ;  /* 0x000000c20000720c */ /* 0x000fe20003fa4070 */
[----:B------:R-:W-:Y:S01]  /*3970*/  IMAD.HI.U32 R5, R3, R200, RZ ;  /* 0x000000c803057227 */ /* 0x000fe200078e00ff */
[----:B------:R-:W-:-:S02]  /*3980*/  ISETP.GE.AND P0, PT, R10, RZ, PT ;  /* 0x000000ff0a00720c */ /* 0x000fc40003f06270 */
[----:B------:R-:W-:Y:S01]  /*3990*/  LOP3.LUT R10, R2, 0x82, RZ, 0xfc, !PT ;  /* 0x00000082020a7812 */ /* 0x000fe200078efcff */
[----:B------:R-:W-:-:S03]  /*39a0*/  IMAD.HI.U32 R4, R3, R202, RZ ;  /* 0x000000ca03047227 */ /* 0x000fc600078e00ff */
[----:B------:R-:W-:Y:S01]  /*39b0*/  IABS R206, R10 ;  /* 0x0000000a00ce7213 */ /* 0x000fe20000000000 */
[----:B------:R-:W-:Y:S02]  /*39c0*/  @!P6 IMAD.IADD R196, R196, 0x1, -R0 ;  /* 0x00000001c4c4e824 */ /* 0x000fe400078e0a00 */
[----:B------:R-:W-:Y:S02]  /*39d0*/  IMAD.MOV R5, RZ, RZ, -R5 ;  /* 0x000000ffff057224 */ /* 0x000fe400078e0a05 */
[----:B------:R-:W-:Y:S01]  /*39e0*/  @!P2 IMAD.MOV R186, RZ, RZ, -R186 ;  /* 0x000000ffffbaa224 */ /* 0x000fe200078e0aba */
[C---:B------:R-:W-:Y:S01]  /*39f0*/  ISETP.GT.U32.AND P6, PT, R0.reuse, R196, PT ;  /* 0x000000c40000720c */ /* 0x040fe20003fc4070 */
[C---:B------:R-:W-:Y:S01]  /*3a00*/  IMAD R198, R0.reuse, R9, R198 ;  /* 0x0000000900c67224 */ /* 0x040fe200078e02c6 */
[C---:B------:R-:W-:Y:S01]  /*3a10*/  ISETP.GT.U32.AND P2, PT, R0.reuse, R192, PT ;  /* 0x000000c00000720c */ /* 0x040fe20003f44070 */
[----:B------:R-:W-:Y:S02]  /*3a20*/  IMAD.MOV R9, RZ, RZ, -R4 ;  /* 0x000000ffff097224 */ /* 0x000fe400078e0a04 */
[----:B------:R-:W-:-:S02]  /*3a30*/  IMAD R200, R0, R5, R200 ;  /* 0x0000000500c87224 */ /* 0x000fc400078e02c8 */
[----:B------:R-:W-:Y:S02]  /*3a40*/  IMAD R202, R0, R9, R202 ;  /* 0x0000000900ca7224 */ /* 0x000fe400078e02ca */
[----:B------:R-:W-:Y:S01]  /*3a50*/  @!P5 IMAD.IADD R194, R194, 0x1, -R0 ;  /* 0x00000001c2c2d824 */ /* 0x000fe200078e0a00 */
[----:B------:R-:W-:Y:S01]  /*3a60*/  ISETP.GT.U32.AND P5, PT, R0, R200, PT ;  /* 0x000000c80000720c */ /* 0x000fe20003fa4070 */
[----:B------:R-:W-:-:S04]  /*3a70*/  IMAD.HI.U32 R5, R3, R206, RZ ;  /* 0x000000ce03057227 */ /* 0x000fc800078e00ff */
[--C-:B------:R-:W-:Y:S01]  /*3a80*/  @!P6 IMAD.IADD R196, R196, 0x1, -R0.reuse ;  /* 0x00000001c4c4e824 */ /* 0x100fe200078e0a00 */
[----:B------:R-:W-:Y:S01]  /*3a90*/  ISETP.GT.U32.AND P6, PT, R0, R202, PT ;  /* 0x000000ca0000720c */ /* 0x000fe20003fc4070 */
        /* <DEDUP_REMOVED lines=8> */
[----:B------:R-:W-:-:S02]  /*3b20*/  IMAD R206, R0, R5, R206 ;  /* 0x0000000500ce7224 */ /* 0x000fc400078e02ce */
[----:B------:R-:W-:-:S04]  /*3b30*/  IMAD.HI.U32 R5, R3, R210, RZ ;  /* 0x000000d203057227 */ /* 0x000fc800078e00ff */
[----:B------:R-:W-:Y:S01]  /*3b40*/  @!P6 IMAD.IADD R202, R202, 0x1, -R0 ;  /* 0x00000001cacae824 */ /* 0x000fe200078e0a00 */
[----:B------:R-:W-:Y:S01]  /*3b50*/  ISETP.GT.U32.AND P6, PT, R0, R200, PT ;  /* 0x000000c80000720c */ /* 0x000fe20003fc4070 */
[----:B------:R-:W-:-:S04]  /*3b60*/  IMAD.HI.U32 R4, R3, R204, RZ ;  /* 0x000000cc03047227 */ /* 0x000fc800078e00ff */
[----:B------:R-:W-:Y:S01]  /*3b70*/  @!P4 IMAD.IADD R198, R198, 0x1, -R0 ;  /* 0x00000001c6c6c824 */ /* 0x000fe200078e0a00 */
[----:B------:R-:W-:Y:S01]  /*3b80*/  ISETP.GE.AND P4, PT, R11, RZ, PT ;  /* 0x000000ff0b00720c */ /* 0x000fe20003f86270 */
[----:B------:R-:W-:Y:S01]  /*3b90*/  IMAD.MOV R5, RZ, RZ, -R5 ;  /* 0x000000ffff057224 */ /* 0x000fe200078e0a05 */
[----:B------:R-:W-:Y:S01]  /*3ba0*/  LOP3.LUT R11, R2, 0x98, RZ, 0xfc, !PT ;  /* 0x00000098020b7812 */ /* 0x000fe200078efcff */
[----:B------:R-:W-:Y:S01]  /*3bb0*/  IMAD.MOV R9, RZ, RZ, -R4 ;  /* 0x000000ffff097224 */ /* 0x000fe200078e0a04 */
[C---:B------:R-:W-:Y:S01]  /*3bc0*/  ISETP.GT.U32.AND P5, PT, R0.reuse, R198, PT ;  /* 0x000000c60000720c */ /* 0x040fe20003fa4070 */
[----:B------:R-:W-:Y:S01]  /*3bd0*/  IMAD R210, R0, R5, R210 ;  /* 0x0000000500d27224 */ /* 0x000fe200078e02d2 */
[----:B------:R-:W-:Y:S01]  /*3be0*/  IABS R232, R11 ;  /* 0x0000000b00e87213 */ /* 0x000fe20000000000 */
[----:B------:R-:W-:Y:S01]  /*3bf0*/  @!P6 IMAD.IADD R200, R200, 0x1, -R0 ;  /* 0x00000001c8c8e824 */ /* 0x000fe200078e0a00 */
[----:B------:R-:W-:Y:S01]  /*3c00*/  ISETP.GT.U32.AND P6, PT, R0, R206, PT ;  /* 0x000000ce0000720c */ /* 0x000fe20003fc4070 */
[----:B------:R-:W-:Y:S01]  /*3c10*/  @!P1 IMAD.MOV R196, RZ, RZ, -R196 ;  /* 0x000000ffffc49224 */ /* 0x000fe200078e0ac4 */
[----:B------:R-:W-:Y:S01]  /*3c20*/  ISETP.GE.AND P1, PT, R8, RZ, PT ;  /* 0x000000ff0800720c */ /* 0x000fe20003f26270 */
[----:B------:R-:W-:Y:S01]  /*3c30*/  IMAD R204, R0, R9, R204 ;  /* 0x0000000900cc7224 */ /* 0x000fe200078e02cc */
[----:B------:R-:W-:Y:S01]  /*3c40*/  LOP3.LUT R8, R2, 0x88, RZ, 0xfc, !PT ;  /* 0x0000008802087812 */ /* 0x000fe200078efcff */
[----:B------:R-:W-:Y:S01]  /*3c50*/  @!P0 IMAD.MOV R200, RZ, RZ, -R200 ;  /* 0x000000ffffc88224 */ /* 0x000fe200078e0ac8 */
[----:B------:R-:W-:Y:S01]  /*3c60*/  ISETP.GT.U32.AND P0, PT, R0, R210, PT ;  /* 0x000000d20000720c */ /* 0x000fe20003f04070 */
[----:B------:R-:W-:Y:S01]  /*3c70*/  IMAD.HI.U32 R4, R3, R208, RZ ;  /* 0x000000d003047227 */ /* 0x000fe200078e00ff */
[----:B------:R-:W-:-:S03]  /*3c80*/  IABS R212, R8 ;  /* 0x0000000800d47213 */ /* 0x000fc60000000000 */
[--C-:B------:R-:W-:Y:S01]  /*3c90*/  @!P5 IMAD.IADD R198, R198, 0x1, -R0.reuse ;  /* 0x00000001c6c6d824 */ /* 0x100fe200078e0a00 */
[----:B------:R-:W-:Y:S01]  /*3ca0*/  ISETP.GT.U32.AND P5, PT, R0, R204, PT ;  /* 0x000000cc0000720c */ /* 0x000fe20003fa4070 */
[----:B------:R-:W-:Y:S02]  /*3cb0*/  @!P6 IMAD.IADD R206, R206, 0x1, -R0 ;  /* 0x00000001cecee824 */ /* 0x000fe400078e0a00 */
[----:B------:R-:W-:Y:S02]  /*3cc0*/  IMAD.MOV R9, RZ, RZ, -R4 ;  /* 0x000000ffff097224 */ /* 0x000fe400078e0a04 */
[----:B------:R-:W-:Y:S01]  /*3cd0*/  @!P2 IMAD.MOV R198, RZ, RZ, -R198 ;  /* 0x000000ffffc6a224 */ /* 0x000fe200078e0ac6 */
[----:B------:R-:W-:Y:S01]  /*3ce0*/  ISETP.GT.U32.AND P2, PT, R0, R206, PT ;  /* 0x000000ce0000720c */ /* 0x000fe20003f44070 */
[----:B------:R-:W-:-:S04]  /*3cf0*/  IMAD.HI.U32 R4, R3, R212, RZ ;  /* 0x000000d403047227 */ /* 0x000fc800078e00ff */
[----:B------:R-:W-:Y:S01]  /*3d00*/  IMAD R208, R0, R9, R208 ;  /* 0x0000000900d07224 */ /* 0x000fe200078e02d0 */
[----:B------:R-:W-:Y:S01]  /*3d10*/  LOP3.LUT R9, R2, 0x8a, RZ, 0xfc, !PT ;  /* 0x0000008a02097812 */ /* 0x000fe200078efcff */
[----:B------:R-:W-:Y:S02]  /*3d20*/  IMAD.MOV R5, RZ, RZ, -R4 ;  /* 0x000000ffff057224 */ /* 0x000fe400078e0a04 */
[--C-:B------:R-:W-:Y:S01]  /*3d30*/  @!P0 IMAD.IADD R210, R210, 0x1, -R0.reuse ;  /* 0x00000001d2d28824 */ /* 0x100fe200078e0a00 */
[----:B------:R-:W-:Y:S01]  /*3d40*/  IABS R214, R9 ;  /* 0x0000000900d67213 */ /* 0x000fe20000000000 */
[----:B------:R-:W-:Y:S01]  /*3d50*/  @!P5 IMAD.IADD R204, R204, 0x1, -R0 ;  /* 0x00000001ccccd824 */ /* 0x000fe200078e0a00 */
[C---:B------:R-:W-:Y:S01]  /*3d60*/  ISETP.GT.U32.AND P5, PT, R0.reuse, R208, PT ;  /* 0x000000d00000720c */ /* 0x040fe20003fa4070 */
[C---:B------:R-:W-:Y:S01]  /*3d70*/  IMAD R212, R0.reuse, R5, R212 ;  /* 0x0000000500d47224 */ /* 0x040fe200078e02d4 */
[C---:B------:R-:W-:Y:S01]  /*3d80*/  ISETP.GT.U32.AND P0, PT, R0.reuse, R210, PT ;  /* 0x000000d20000720c */ /* 0x040fe20003f04070 */
[----:B------:R-:W-:Y:S01]  /*3d90*/  IMAD.HI.U32 R4, R3, R214, RZ ;  /* 0x000000d603047227 */ /* 0x000fe200078e00ff */
[----:B------:R-:W-:-:S03]  /*3da0*/  ISETP.GT.U32.AND P6, PT, R0, R204, PT ;  /* 0x000000cc0000720c */ /* 0x000fc60003fc4070 */
[----:B------:R-:W-:Y:S01]  /*3db0*/  @!P3 IMAD.MOV R194, RZ, RZ, -R194 ;  /* 0x000000ffffc2b224 */ /* 0x000fe200078e0ac2 */
[----:B------:R-:W-:Y:S01]  /*3dc0*/  ISETP.GT.U32.AND P3, PT, R0, R202, PT ;  /* 0x000000ca0000720c */ /* 0x000fe20003f64070 */
[----:B------:R-:W-:Y:S01]  /*3dd0*/  @!P2 IMAD.IADD R206, R206, 0x1, -R0 ;  /* 0x00000001cecea824 */ /* 0x000fe200078e0a00 */
[----:B------:R-:W-:Y:S01]  /*3de0*/  ISETP.GT.U32.AND P2, PT, R0, R212, PT ;  /* 0x000000d40000720c */ /* 0x000fe20003f44070 */
[----:B------:R-:W-:Y:S01]  /*3df0*/  IMAD.MOV R5, RZ, RZ, -R4 ;  /* 0x000000ffff057224 */ /* 0x000fe200078e0a04 */
[----:B------:R-:W-:Y:S01]  /*3e00*/  LOP3.LUT R4, R2, 0x8c, RZ, 0xfc, !PT ;  /* 0x0000008c02047812 */ /* 0x000fe200078efcff */
[----:B------:R-:W-:Y:S02]  /*3e10*/  @!P5 IMAD.IADD R208, R208, 0x1, -R0 ;  /* 0x00000001d0d0d824 */ /* 0x000fe400078e0a00 */
[----:B------:R-:W-:Y:S01]  /*3e20*/  IMAD R214, R0, R5, R214 ;  /* 0x0000000500d67224 */ /* 0x000fe200078e02d6 */
[----:B------:R-:W-:Y:S01]  /*3e30*/  IABS R216, R4 ;  /* 0x0000000400d87213 */ /* 0x000fe20000000000 */
[--C-:B------:R-:W-:Y:S01]  /*3e40*/  @!P0 IMAD.IADD R210, R210, 0x1, -R0.reuse ;  /* 0x00000001d2d28824 */ /* 0x100fe200078e0a00 */
[----:B------:R-:W-:Y:S01]  /*3e50*/  ISETP.GT.U32.AND P5, PT, R0, R208, PT ;  /* 0x000000d00000720c */ /* 0x000fe20003fa4070 */
[--C-:B------:R-:W-:Y:S01]  /*3e60*/  @!P6 IMAD.IADD R204, R204, 0x1, -R0.reuse ;  /* 0x00000001cccce824 */ /* 0x100fe200078e0a00 */
[----:B------:R-:W-:Y:S01]  /*3e70*/  ISETP.GT.U32.AND P0, PT, R0, R214, PT ;  /* 0x000000d60000720c */ /* 0x000fe20003f04070 */
[--C-:B------:R-:W-:Y:S01]  /*3e80*/  @!P3 IMAD.IADD R202, R202, 0x1, -R0.reuse ;  /* 0x00000001cacab824 */ /* 0x100fe200078e0a00 */
[----:B------:R-:W-:Y:S01]  /*3e90*/  ISETP.GE.AND P3, PT, R10, RZ, PT ;  /* 0x000000ff0a00720c */ /* 0x000fe20003f66270 */
[----:B------:R-:W-:Y:S01]  /*3ea0*/  @!P2 IMAD.IADD R212, R212, 0x1, -R0 ;  /* 0x00000001d4d4a824 */ /* 0x000fe200078e0a00 */
[----:B------:R-:W-:Y:S01]  /*3eb0*/  LOP3.LUT R5, R2, 0x8e, RZ, 0xfc, !PT ;  /* 0x0000008e02057812 */ /* 0x000fe200078efcff */
[----:B------:R-:W-:Y:S01]  /*3ec0*/  @!P4 IMAD.MOV R202, RZ, RZ, -R202 ;  /* 0x000000ffffcac224 */ /* 0x000fe200078e0aca */
[----:B------:R-:W-:Y:S01]  /*3ed0*/  ISETP.GE.AND P4, PT, R13, RZ, PT ;  /* 0x000000ff0d00720c */ /* 0x000fe20003f86270 */
[----:B------:R-:W-:Y:S01]  /*3ee0*/  @!P1 IMAD.MOV R204, RZ, RZ, -R204 ;  /* 0x000000ffffcc9224 */ /* 0x000fe200078e0acc */
[----:B------:R-:W-:-:S02]  /*3ef0*/  ISETP.GT.U32.AND P2, PT, R0, R212, PT ;  /* 0x000000d40000720c */ /* 0x000fc40003f44070 */
[----:B------:R-:W-:Y:S01]  /*3f00*/  ISETP.GE.AND P1, PT, R8, RZ, PT ;  /* 0x000000ff0800720c */ /* 0x000fe20003f26270 */
[----:B------:R-:W-:Y:S01]  /*3f10*/  @!P5 IMAD.IADD R208, R208, 0x1, -R0 ;  /* 0x00000001d0d0d824 */ /* 0x000fe200078e0a00 */
[----:B------:R-:W-:Y:S02]  /*3f20*/  LOP3.LUT R8, R2, 0x90, RZ, 0xfc, !PT ;  /* 0x0000009002087812 */ /* 0x000fe400078efcff */
[----:B------:R-:W-:Y:S01]  /*3f30*/  @!P0 IADD3 R214, R214, -R0, RZ ;  /* 0x80000000d6d68210 */ /* 0x000fe20007ffe0ff */
[----:B------:R-:W-:Y:S01]  /*3f40*/  @!P3 IMAD.MOV R206, RZ, RZ, -R206 ;  /* 0x000000ffffceb224 */ /* 0x000fe200078e0ace */
[----:B------:R-:W-:Y:S02]  /*3f50*/  ISETP.GE.AND P5, PT, R9, RZ, PT ;  /* 0x000000ff0900720c */ /* 0x000fe40003fa6270 */
[----:B------:R-:W-:Y:S01]  /*3f60*/  LOP3.LUT R9, R2, 0x92, RZ, 0xfc, !PT ;  /* 0x0000009202097812 */ /* 0x000fe200078efcff */
[----:B------:R-:W-:Y:S01]  /*3f70*/  @!P4 IMAD.MOV R208, RZ, RZ, -R208 ;  /* 0x000000ffffd0c224 */ /* 0x000fe200078e0ad0 */
[----:B------:R-:W-:Y:S01]  /*3f80*/  ISETP.GE.AND P3, PT, R4, RZ, PT ;  /* 0x000000ff0400720c */ /* 0x000fe20003f66270 */
[----:B------:R-:W-:Y:S01]  /*3f90*/  IMAD.HI.U32 R4, R3, R216, RZ ;  /* 0x000000d803047227 */ /* 0x000fe200078e00ff */
[----:B------:R-:W-:-:S02]  /*3fa0*/  IABS R220, R8 ;  /* 0x0000000800dc7213 */ /* 0x000fc40000000000 */
[----:B------:R-:W-:Y:S01]  /*3fb0*/  ISETP.GT.U32.AND P0, PT, R0, R214, PT ;  /* 0x000000d60000720c */ /* 0x000fe20003f04070 */
[----:B------:R-:W-:Y:S01]  /*3fc0*/  @!P2 IMAD.IADD R212, R212, 0x1, -R0 ;  /* 0x00000001d4d4a824 */ /* 0x000fe200078e0a00 */
[----:B------:R-:W-:Y:S02]  /*3fd0*/  ISETP.GE.AND P4, PT, R5, RZ, PT ;  /* 0x000000ff0500720c */ /* 0x000fe40003f86270 */
[----:B------:R-:W-:Y:S01]  /*3fe0*/  IABS R218, R5 ;  /* 0x0000000500da7213 */ /* 0x000fe20000000000 */
[----:B------:R-:W-:Y:S01]  /*3ff0*/  IMAD.HI.U32 R5, R3, R220, RZ ;  /* 0x000000dc03057227 */ /* 0x000fe200078e00ff */
[----:B------:R-:W-:Y:S02]  /*4000*/  ISETP.GE.AND P2, PT, R9, RZ, PT ;  /* 0x000000ff0900720c */ /* 0x000fe40003f46270 */
[----:B------:R-:W-:Y:S01]  /*4010*/  IABS R222, R9 ;  /* 0x0000000900de7213 */ /* 0x000fe20000000000 */
[----:B------:R-:W-:Y:S01]  /*4020*/  IMAD.MOV R9, RZ, RZ, -R4 ;  /* 0x000000ffff097224 */ /* 0x000fe200078e0a04 */
[----:B------:R-:W-:Y:S01]  /*4030*/  ISETP.GE.AND P6, PT, R14, RZ, PT ;  /* 0x000000ff0e00720c */ /* 0x000fe20003fc6270 */
[----:B------:R-:W-:Y:S01]  /*4040*/  IMAD.MOV R5, RZ, RZ, -R5 ;  /* 0x000000ffff057224 */ /* 0x000fe200078e0a05 */
[----:B------:R-:W-:Y:S01]  /*4050*/  LOP3.LUT R10, R2, 0x96, RZ, 0xfc, !PT ;  /* 0x00000096020a7812 */ /* 0x000fe200078efcff */
[----:B------:R-:W-:Y:S01]  /*4060*/  IMAD R216, R0, R9, R216 ;  /* 0x0000000900d87224 */ /* 0x000fe200078e02d8 */
[----:B------:R-:W-:Y:S01]  /*4070*/  LOP3.LUT R13, R2, 0x9a, RZ, 0xfc, !PT ;  /* 0x0000009a020d7812 */ /* 0x000fe200078efcff */
[----:B------:R-:W-:Y:S01]  /*4080*/  @!P1 IMAD.MOV R212, RZ, RZ, -R212 ;  /* 0x000000ffffd49224 */ /* 0x000fe200078e0ad4 */
[----:B------:R-:W-:Y:S01]  /*4090*/  IABS R230, R10 ;  /* 0x0000000a00e67213 */ /* 0x000fe20000000000 */
[----:B------:R-:W-:Y:S01]  /*40a0*/  @!P0 IMAD.IADD R214, R214, 0x1, -R0 ;  /* 0x00000001d6d68824 */ /* 0x000fe200078e0a00 */
[C---:B------:R-:W-:Y:S01]  /*40b0*/  ISETP.GT.U32.AND P1, PT, R0.reuse, R216, PT ;  /* 0x000000d80000720c */ /* 0x040fe20003f24070 */
[----:B------:R-:W-:Y:S01]  /*40c0*/  IMAD R220, R0, R5, R220 ;  /* 0x0000000500dc7224 */ /* 0x000fe200078e02dc */
[----:B------:R-:W-:Y:S01]  /*40d0*/  IABS R226, R13 ;  /* 0x0000000d00e27213 */ /* 0x000fe20000000000 */
[----:B------:R-:W-:Y:S01]  /*40e0*/  @!P5 IMAD.MOV R214, RZ, RZ, -R214 ;  /* 0x000000ffffd6d224 */ /* 0x000fe200078e0ad6 */
[----:B------:R-:W-:Y:S01]  /*40f0*/  LOP3.LUT R14, R2, 0x9c, RZ, 0xfc, !PT ;  /* 0x0000009c020e7812 */ /* 0x000fe200078efcff */
[----:B------:R-:W-:Y:S01]  /*4100*/  IMAD.HI.U32 R4, R3, R218, RZ ;  /* 0x000000da03047227 */ /* 0x000fe200078e00ff */
[----:B------:R-:W-:-:S02]  /*4110*/  ISETP.GT.U32.AND P5, PT, R0, R220, PT ;  /* 0x000000dc0000720c */ /* 0x000fc40003fa4070 */
[----:B------:R-:W-:Y:S01]  /*4120*/  IABS R228, R14 ;  /* 0x0000000e00e47213 */ /* 0x000fe20000000000 */
[----:B------:R-:W-:Y:S02]  /*4130*/  IMAD.MOV R9, RZ, RZ, -R4 ;  /* 0x000000ffff097224 */ /* 0x000fe400078e0a04 */
[----:B------:R-:W-:-:S04]  /*4140*/  IMAD.HI.U32 R4, R3, R222, RZ ;  /* 0x000000de03047227 */ /* 0x000fc800078e00ff */
[----:B------:R-:W-:Y:S02]  /*4150*/  IMAD R218, R0, R9, R218 ;  /* 0x0000000900da7224 */ /* 0x000fe400078e02da */
[--C-:B------:R-:W-:Y:S02]  /*4160*/  @!P1 IMAD.IADD R216, R216, 0x1, -R0.reuse ;  /* 0x00000001d8d89824 */ /* 0x100fe400078e0a00 */
[----:B------:R-:W-:Y:S01]  /*4170*/  @!P5 IMAD.IADD R220, R220, 0x1, -R0 ;  /* 0x00000001dcdcd824 */ /* 0x000fe200078e0a00 */
[C---:B------:R-:W-:Y:S01]  /*4180*/  ISETP.GT.U32.AND P0, PT, R0.reuse, R218, PT ;  /* 0x000000da0000720c */ /* 0x040fe20003f04070 */
[----:B------:R-:W-:Y:S01]  /*4190*/  IMAD.MOV R9, RZ, RZ, -R4 ;  /* 0x000000ffff097224 */ /* 0x000fe200078e0a04 */
[C---:B------:R-:W-:Y:S01]  /*41a0*/  ISETP.GT.U32.AND P1, PT, R0.reuse, R216, PT ;  /* 0x000000d80000720c */ /* 0x040fe20003f24070 */
[----:B------:R-:W-:Y:S01]  /*41b0*/  IMAD.HI.U32 R5, R3, R230, RZ ;  /* 0x000000e603057227 */ /* 0x000fe200078e00ff */
[----:B------:R-:W-:-:S03]  /*41c0*/  ISETP.GT.U32.AND P5, PT, R0, R220, PT ;  /* 0x000000dc0000720c */ /* 0x000fc60003fa4070 */
[----:B------:R-:W-:Y:S01]  /*41d0*/  @!P6 IMAD.MOV R210, RZ, RZ, -R210 ;  /* 0x000000ffffd2e224 */ /* 0x000fe200078e0ad2 */
[----:B------:R-:W-:Y:S01]  /*41e0*/  ISETP.GE.AND P6, PT, R8, RZ, PT ;  /* 0x000000ff0800720c */ /* 0x000fe20003fc6270 */
        /* <DEDUP_REMOVED lines=8> */
[----:B------:R-:W-:Y:S01]  /*4270*/  ISETP.GT.U32.AND P0, PT, R0, R218, PT ;  /* 0x000000da0000720c */ /* 0x000fe20003f04070 */
[----:B------:R-:W-:-:S02]  /*4280*/  @!P5 IMAD.IADD R220, R220, 0x1, -R0 ;  /* 0x00000001dcdcd824 */ /* 0x000fc400078e0a00 */
[----:B------:R-:W-:Y:S01]  /*4290*/  IMAD.HI.U32 R4, R3, R224, RZ ;  /* 0x000000e003047227 */ /* 0x000fe200078e00ff */
[----:B------:R-:W-:-:S03]  /*42a0*/  ISETP.GT.U32.AND P5, PT, R0, R230, PT ;  /* 0x000000e60000720c */ /* 0x000fc60003fa4070 */
[----:B------:R-:W-:Y:S02]  /*42b0*/  IMAD.MOV R9, RZ, RZ, -R4 ;  /* 0x000000ffff097224 */ /* 0x000fe400078e0a04 */
[----:B------:R-:W-:Y:S02]  /*42c0*/  @!P3 IMAD.MOV R216, RZ, RZ, -R216 ;  /* 0x000000ffffd8b224 */ /* 0x000fe400078e0ad8 */
[----:B------:R-:W-:Y:S02]  /*42d0*/  IMAD R224, R0, R9, R224 ;  /* 0x0000000900e07224 */ /* 0x000fe400078e02e0 */
[--C-:B------:R-:W-:Y:S01]  /*42e0*/  @!P1 IMAD.IADD R222, R222, 0x1, -R0.reuse ;  /* 0x00000001dede9824 */ /* 0x100fe200078e0a00 */
[----:B------:R-:W-:Y:S01]  /*42f0*/  ISETP.GE.AND P1, PT, R8, RZ, PT ;  /* 0x000000ff0800720c */ /* 0x000fe20003f26270 */
[--C-:B------:R-:W-:Y:S01]  /*4300*/  @!P0 IMAD.IADD R218, R218, 0x1, -R0.reuse ;  /* 0x00000001dada8824 */ /* 0x100fe200078e0a00 */
[----:B------:R-:W-:Y:S01]  /*4310*/  ISETP.GT.U32.AND P0, PT, R0, R224, PT ;  /* 0x000000e00000720c */ /* 0x000fe20003f04070 */
[----:B------:R-:W-:Y:S01]  /*4320*/  @!P5 IMAD.IADD R230, R230, 0x1, -R0 ;  /* 0x00000001e6e6d824 */ /* 0x000fe200078e0a00 */
[----:B------:R-:W-:Y:S01]  /*4330*/  ISETP.GT.U32.AND P3, PT, R0, R222, PT ;  /* 0x000000de0000720c */ /* 0x000fe20003f64070 */
[----:B------:R-:W-:Y:S01]  /*4340*/  IMAD.HI.U32 R4, R3, R232, RZ ;  /* 0x000000e803047227 */ /* 0x000fe200078e00ff */
[----:B------:R-:W-:-:S02]  /*4350*/  LOP3.LUT R8, R2, 0x9e, RZ, 0xfc, !PT ;  /* 0x0000009e02087812 */ /* 0x000fc400078efcff */
[----:B------:R-:W-:Y:S01]  /*4360*/  ISETP.GT.U32.AND P5, PT, R0, R230, PT ;  /* 0x000000e60000720c */ /* 0x000fe20003fa4070 */
[----:B------:R-:W-:Y:S01]  /*4370*/  IMAD.HI.U32 R5, R3, R226, RZ ;  /* 0x000000e203057227 */ /* 0x000fe200078e00ff */
[----:B------:R-:W-:-:S03]  /*4380*/  IABS R236, R8 ;  /* 0x0000000800ec7213 */ /* 0x000fc60000000000 */
[----:B------:R-:W-:Y:S02]  /*4390*/  IMAD.MOV R9, RZ, RZ, -R4 ;  /* 0x000000ffff097224 */ /* 0x000fe400078e0a04 */
[----:B------:R-:W-:Y:S02]  /*43a0*/  IMAD.MOV R5, RZ, RZ, -R5 ;  /* 0x000000ffff057224 */ /* 0x000fe400078e0a05 */
[----:B------:R-:W-:-:S04]  /*43b0*/  IMAD.HI.U32 R4, R3, R228, RZ ;  /* 0x000000e403047227 */ /* 0x000fc800078e00ff */
[C---:B------:R-:W-:Y:S02]  /*43c0*/  IMAD R226, R0.reuse, R5, R226 ;  /* 0x0000000500e27224 */ /* 0x040fe400078e02e2 */
[----:B------:R-:W-:Y:S02]  /*43d0*/  IMAD R232, R0, R9, R232 ;  /* 0x0000000900e87224 */ /* 0x000fe400078e02e8 */
[----:B------:R-:W-:Y:S02]  /*43e0*/  IMAD.MOV R5, RZ, RZ, -R4 ;  /* 0x000000ffff057224 */ /* 0x000fe400078e0a04 */
[--C-:B------:R-:W-:Y:S01]  /*43f0*/  @!P0 IMAD.IADD R224, R224, 0x1, -R0.reuse ;  /* 0x00000001e0e08824 */ /* 0x100fe200078e0a00 */
[----:B------:R-:W-:Y:S01]  /*4400*/  ISETP.GE.AND P0, PT, R10, RZ, PT ;  /* 0x000000ff0a00720c */ /* 0x000fe20003f06270 */
[----:B------:R-:W-:Y:S01]  /*4410*/  @!P3 IMAD.IADD R222, R222, 0x1, -R0 ;  /* 0x00000001dedeb824 */ /* 0x000fe200078e0a00 */
[C---:B------:R-:W-:Y:S01]  /*4420*/  ISETP.GT.U32.AND P3, PT, R0.reuse, R232, PT ;  /* 0x000000e80000720c */ /* 0x040fe20003f64070 */
[----:B------:R-:W-:Y:S01]  /*4430*/  IMAD R228, R0, R5, R228 ;  /* 0x0000000500e47224 */ /* 0x000fe200078e02e4 */
[----:B------:R-:W-:Y:S01]  /*4440*/  LOP3.LUT R10, R2, 0xa0, RZ, 0xfc, !PT ;  /* 0x000000a0020a7812 */ /* 0x000fe200078efcff */
[----:B------:R-:W-:Y:S01]  /*4450*/  @!P4 IMAD.MOV R218, RZ, RZ, -R218 ;  /* 0x000000ffffdac224 */ /* 0x000fe200078e0ada */
[C---:B------:R-:W-:Y:S01]  /*4460*/  ISETP.GT.U32.AND P4, PT, R0.reuse, R224, PT ;  /* 0x000000e00000720c */ /* 0x040fe20003f84070 */
[----:B------:R-:W-:Y:S01]  /*4470*/  @!P2 IMAD.MOV R222, RZ, RZ, -R222 ;  /* 0x000000ffffdea224 */ /* 0x000fe200078e0ade */
[----:B------:R-:W-:Y:S01]  /*4480*/  ISETP.GT.U32.AND P2, PT, R0, R226, PT ;  /* 0x000000e20000720c */ /* 0x000fe20003f44070 */
[----:B------:R-:W-:Y:S01]  /*4490*/  @!P5 IMAD.IADD R230, R230, 0x1, -R0 ;  /* 0x00000001e6e6d824 */ /* 0x000fe200078e0a00 */
[----:B------:R-:W-:Y:S01]  /*44a0*/  ISETP.GT.U32.AND P5, PT, R0, R228, PT ;  /* 0x000000e40000720c */ /* 0x000fe20003fa4070 */
[----:B------:R-:W-:Y:S01]  /*44b0*/  IMAD.HI.U32 R4, R3, R236, RZ ;  /* 0x000000ec03047227 */ /* 0x000fe200078e00ff */
[----:B------:R-:W-:-:S03]  /*44c0*/  IABS R234, R10 ;  /* 0x0000000a00ea7213 */ /* 0x000fc60000000000 */
[----:B------:R-:W-:Y:S01]  /*44d0*/  @!P3 IMAD.IADD R232, R232, 0x1, -R0 ;  /* 0x00000001e8e8b824 */ /* 0x000fe200078e0a00 */
[----:B------:R-:W-:Y:S01]  /*44e0*/  ISETP.GE.AND P3, PT, R14, RZ, PT ;  /* 0x000000ff0e00720c */ /* 0x000fe20003f66270 */
[----:B------:R-:W-:Y:S01]  /*44f0*/  IMAD.MOV R5, RZ, RZ, -R4 ;  /* 0x000000ffff057224 */ /* 0x000fe200078e0a04 */
[----:B------:R-:W-:Y:S01]  /*4500*/  LOP3.LUT R14, R2, 0xb4, RZ, 0xfc, !PT ;  /* 0x000000b4020e7812 */ /* 0x000fe200078efcff */
[--C-:B------:R-:W-:Y:S01]  /*4510*/  @!P4 IMAD.IADD R224, R224, 0x1, -R0.reuse ;  /* 0x00000001e0e0c824 */ /* 0x100fe200078e0a00 */
[----:B------:R-:W-:Y:S01]  /*4520*/  ISETP.GE.AND P4, PT, R13, RZ, PT ;  /* 0x000000ff0d00720c */ /* 0x000fe20003f86270 */
[--C-:B------:R-:W-:Y:S01]  /*4530*/  @!P2 IMAD.IADD R226, R226, 0x1, -R0.reuse ;  /* 0x00000001e2e2a824 */ /* 0x100fe200078e0a00 */
[----:B------:R-:W-:Y:S01]  /*4540*/  ISETP.GT.U32.AND P2, PT, R0, R232, PT ;  /* 0x000000e80000720c */ /* 0x000fe20003f44070 */
[----:B------:R-:W-:Y:S01]  /*4550*/  @!P5 IMAD.IADD R228, R228, 0x1, -R0 ;  /* 0x00000001e4e4d824 */ /* 0x000fe200078e0a00 */
[----:B------:R-:W-:Y:S01]  /*4560*/  LOP3.LUT R13, R2, 0xa4, RZ, 0xfc, !PT ;  /* 0x000000a4020d7812 */ /* 0x000fe200078efcff */
[----:B------:R-:W-:Y:S01]  /*4570*/  @!P1 IMAD.MOV R224, RZ, RZ, -R224 ;  /* 0x000000ffffe09224 */ /* 0x000fe200078e0ae0 */
[C---:B------:R-:W-:Y:S01]  /*4580*/  ISETP.GT.U32.AND P5, PT, R0.reuse, R226, PT ;  /* 0x000000e20000720c */ /* 0x040fe20003fa4070 */
[----:B------:R-:W-:Y:S01]  /*4590*/  IMAD.HI.U32 R4, R3, R234, RZ ;  /* 0x000000ea03047227 */ /* 0x000fe200078e00ff */
[----:B------:R-:W-:-:S02]  /*45a0*/  ISETP.GT.U32.AND P1, PT, R0, R228, PT ;  /* 0x000000e40000720c */ /* 0x000fc40003f24070 */
[----:B------:R-:W-:Y:S01]  /*45b0*/  IABS R240, R13 ;  /* 0x0000000d00f07213 */ /* 0x000fe20000000000 */
[----:B------:R-:W-:Y:S01]  /*45c0*/  IMAD R236, R0, R5, R236 ;  /* 0x0000000500ec7224 */ /* 0x000fe200078e02ec */
[----:B------:R-:W-:Y:S01]  /*45d0*/  IABS R31, R14 ;  /* 0x0000000e001f7213 */ /* 0x000fe20000000000 */
[----:B------:R-:W-:Y:S02]  /*45e0*/  IMAD.MOV R5, RZ, RZ, -R4 ;  /* 0x000000ffff057224 */ /* 0x000fe400078e0a04 */
[----:B------:R-:W-:Y:S01]  /*45f0*/  @!P6 IMAD.MOV R220, RZ, RZ, -R220 ;  /* 0x000000ffffdce224 */ /* 0x000fe200078e0adc */
[----:B------:R-:W-:Y:S01]  /*4600*/  ISETP.GE.AND P6, PT, R11, RZ, PT ;  /* 0x000000ff0b00720c */ /* 0x000fe20003fc6270 */
[----:B------:R-:W-:Y:S01]  /*4610*/  @!P2 IMAD.IADD R232, R232, 0x1, -R0 ;  /* 0x00000001e8e8a824 */ /* 0x000fe200078e0a00 */
[----:B------:R-:W-:Y:S01]  /*4620*/  LOP3.LUT R11, R2, 0xa2, RZ, 0xfc, !PT ;  /* 0x000000a2020b7812 */ /* 0x000fe200078efcff */
[C---:B------:R-:W-:Y:S01]  /*4630*/  IMAD R234, R0.reuse, R5, R234 ;  /* 0x0000000500ea7224 */ /* 0x040fe200078e02ea */
[----:B------:R-:W-:Y:S01]  /*4640*/  ISETP.GT.U32.AND P2, PT, R0, R236, PT ;  /* 0x000000ec0000720c */ /* 0x000fe20003f44070 */
[--C-:B------:R-:W-:Y:S01]  /*4650*/  @!P1 IMAD.IADD R228, R228, 0x1, -R0.reuse ;  /* 0x00000001e4e49824 */ /* 0x100fe200078e0a00 */
[----:B------:R-:W-:Y:S01]  /*4660*/  IABS R238, R11 ;  /* 0x0000000b00ee7213 */ /* 0x000fe20000000000 */
[----:B------:R-:W-:Y:S01]  /*4670*/  @!P5 IMAD.IADD R226, R226, 0x1, -R0 ;  /* 0x00000001e2e2d824 */ /* 0x000fe200078e0a00 */
[----:B------:R-:W-:Y:S01]  /*4680*/  ISETP.GT.U32.AND P1, PT, R0, R234, PT ;  /* 0x000000ea0000720c */ /* 0x000fe20003f24070 */
[----:B------:R-:W-:Y:S01]  /*4690*/  IMAD.HI.U32 R5, R3, R240, RZ ;  /* 0x000000f003057227 */ /* 0x000fe200078e00ff */
[----:B------:R-:W-:-:S02]  /*46a0*/  ISETP.GE.AND P5, PT, R8, RZ, PT ;  /* 0x000000ff0800720c */ /* 0x000fc40003fa6270 */
[----:B------:R-:W-:Y:S01]  /*46b0*/  LOP3.LUT R8, R2, 0xa6, RZ, 0xfc, !PT ;  /* 0x000000a602087812 */ /* 0x000fe200078efcff */
[----:B------:R-:W-:-:S03]  /*46c0*/  IMAD.HI.U32 R4, R3, R238, RZ ;  /* 0x000000ee03047227 */ /* 0x000fc600078e00ff */
[----:B------:R-:W-:Y:S01]  /*46d0*/  IABS R242, R8 ;  /* 0x0000000800f27213 */ /* 0x000fe20000000000 */
[----:B------:R-:W-:Y:S02]  /*46e0*/  IMAD.MOV R9, RZ, RZ, -R4 ;  /* 0x000000ffff097224 */ /* 0x000fe400078e0a04 */
[----:B------:R-:W-:Y:S01]  /*46f0*/  @!P2 IMAD.IADD R236, R236, 0x1, -R0 ;  /* 0x00000001ececa824 */ /* 0x000fe200078e0a00 */
[----:B------:R-:W-:Y:S01]  /*4700*/  ISETP.GE.AND P2, PT, R10, RZ, PT ;  /* 0x000000ff0a00720c */ /* 0x000fe20003f46270 */
[----:B------:R-:W-:Y:S01]  /*4710*/  IMAD R238, R0, R9, R238 ;  /* 0x0000000900ee7224 */ /* 0x000fe200078e02ee */
[----:B------:R-:W-:Y:S01]  /*4720*/  LOP3.LUT R10, R2, 0xa8, RZ, 0xfc, !PT ;  /* 0x000000a8020a7812 */ /* 0x000fe200078efcff */
[----:B------:R-:W-:Y:S02]  /*4730*/  IMAD.MOV R5, RZ, RZ, -R5 ;  /* 0x000000ffff057224 */ /* 0x000fe400078e0a05 */
[----:B------:R-:W-:Y:S01]  /*4740*/  @!P1 IMAD.IADD R234, R234, 0x1, -R0 ;  /* 0x00000001eaea9824 */ /* 0x000fe200078e0a00 */
[C---:B------:R-:W-:Y:S01]  /*4750*/  ISETP.GT.U32.AND P1, PT, R0.reuse, R238, PT ;  /* 0x000000ee0000720c */ /* 0x040fe20003f24070 */
[----:B------:R-:W-:Y:S01]  /*4760*/  @!P0 IMAD.MOV R230, RZ, RZ, -R230 ;  /* 0x000000ffffe68224 */ /* 0x000fe200078e0ae6 */
[C---:B------:R-:W-:Y:S01]  /*4770*/  ISETP.GT.U32.AND P0, PT, R0.reuse, R236, PT ;  /* 0x000000ec0000720c */ /* 0x040fe20003f04070 */
[C---:B------:R-:W-:Y:S01]  /*4780*/  IMAD R240, R0.reuse, R5, R240 ;  /* 0x0000000500f07224 */ /* 0x040fe200078e02f0 */
[----:B------:R-:W-:Y:S01]  /*4790*/  IABS R244, R10 ;  /* 0x0000000a00f47213 */ /* 0x000fe20000000000 */
[----:B------:R-:W-:Y:S01]  /*47a0*/  @!P6 IMAD.MOV R232, RZ, RZ, -R232 ;  /* 0x000000ffffe8e224 */ /* 0x000fe200078e0ae8 */
[----:B------:R-:W-:Y:S01]  /*47b0*/  ISETP.GT.U32.AND P6, PT, R0, R234, PT ;  /* 0x000000ea0000720c */ /* 0x000fe20003fc4070 */
[----:B------:R-:W-:-:S04]  /*47c0*/  IMAD.HI.U32 R4, R3, R242, RZ ;  /* 0x000000f203047227 */ /* 0x000fc800078e00ff */
[----:B------:R-:W-:Y:S01]  /*47d0*/  @!P4 IMAD.MOV R226, RZ, RZ, -R226 ;  /* 0x000000ffffe2c224 */ /* 0x000fe200078e0ae2 */
[----:B------:R-:W-:Y:S01]  /*47e0*/  ISETP.GT.U32.AND P4, PT, R0, R240, PT ;  /* 0x000000f00000720c */ /* 0x000fe20003f84070 */
[----:B------:R-:W-:-:S04]  /*47f0*/  IMAD.HI.U32 R5, R3, R244, RZ ;  /* 0x000000f403057227 */ /* 0x000fc800078e00ff */
[----:B------:R-:W-:Y:S02]  /*4800*/  IMAD.MOV R9, RZ, RZ, -R4 ;  /* 0x000000ffff097224 */ /* 0x000fe400078e0a04 */
[----:B------:R-:W-:Y:S01]  /*4810*/  @!P0 IMAD.IADD R236, R236, 0x1, -R0 ;  /* 0x00000001ecec8824 */ /* 0x000fe200078e0a00 */
[----:B------:R-:W-:Y:S01]  /*4820*/  ISETP.GE.AND P0, PT, R13, RZ, PT ;  /* 0x000000ff0d00720c */ /* 0x000fe20003f06270 */
[----:B------:R-:W-:Y:S02]  /*4830*/  IMAD.MOV R5, RZ, RZ, -R5 ;  /* 0x000000ffff057224 */ /* 0x000fe400078e0a05 */
[----:B------:R-:W-:Y:S02]  /*4840*/  IMAD R242, R0, R9, R242 ;  /* 0x0000000900f27224 */ /* 0x000fe400078e02f2 */
[--C-:B------:R-:W-:Y:S02]  /*4850*/  @!P1 IMAD.IADD R238, R238, 0x1, -R0.reuse ;  /* 0x00000001eeee9824 */ /* 0x100fe400078e0a00 */
[----:B------:R-:W-:Y:S01]  /*4860*/  @!P6 IMAD.IADD R234, R234, 0x1, -R0 ;  /* 0x00000001eaeae824 */ /* 0x000fe200078e0a00 */
[----:B------:R-:W-:Y:S01]  /*4870*/  ISETP.GE.AND P6, PT, R8, RZ, PT ;  /* 0x000000ff0800720c */ /* 0x000fe20003fc6270 */
[C---:B------:R-:W-:Y:S01]  /*4880*/  IMAD R244, R0.reuse, R5, R244 ;  /* 0x0000000500f47224 */ /* 0x040fe200078e02f4 */
[C---:B------:R-:W-:Y:S01]  /*4890*/  ISETP.GT.U32.AND P1, PT, R0.reuse, R238, PT ;  /* 0x000000ee0000720c */ /* 0x040fe20003f24070 */
[----:B------:R-:W-:Y:S01]  /*48a0*/  @!P5 IMAD.MOV R236, RZ, RZ, -R236 ;  /* 0x000000ffffecd224 */ /* 0x000fe200078e0aec */
[----:B------:R-:W-:Y:S01]  /*48b0*/  ISETP.GT.U32.AND P5, PT, R0, R242, PT ;  /* 0x000000f20000720c */ /* 0x000fe20003fa4070 */
[----:B------:R-:W-:Y:S01]  /*48c0*/  @!P4 IMAD.IADD R240, R240, 0x1, -R0 ;  /* 0x00000001f0f0c824 */ /* 0x000fe200078e0a00 */
[----:B------:R-:W-:Y:S01]  /*48d0*/  LOP3.LUT R5, R2, 0xaa, RZ, 0xfc, !PT ;  /* 0x000000aa02057812 */ /* 0x000fe200078efcff */
[----:B------:R-:W-:Y:S01]  /*48e0*/  @!P2 IMAD.MOV R234, RZ, RZ, -R234 ;  /* 0x000000ffffeaa224 */ /* 0x000fe200078e0aea */
[----:B------:R-:W-:Y:S01]  /*48f0*/  ISETP.GT.U32.AND P2, PT, R0, R244, PT ;  /* 0x000000f40000720c */ /* 0x000fe20003f44070 */
[----:B------:R-:W-:Y:S01]  /*4900*/  @!P3 IMAD.MOV R228, RZ, RZ, -R228 ;  /* 0x000000ffffe4b224 */ /* 0x000fe200078e0ae4 */
[----:B------:R-:W-:-:S02]  /*4910*/  ISETP.GE.AND P3, PT, R11, RZ, PT ;  /* 0x000000ff0b00720c */ /* 0x000fc40003f66270 */
[----:B------:R-:W-:Y:S02]  /*4920*/  ISETP.GT.U32.AND P4, PT, R0, R240, PT ;  /* 0x000000f00000720c */ /* 0x000fe40003f84070 */
[----:B------:R-:W-:Y:S02]  /*4930*/  LOP3.LUT R8, R2, 0xac, RZ, 0xfc, !PT ;  /* 0x000000ac02087812 */ /* 0x000fe400078efcff */
[----:B------:R-:W-:Y:S01]  /*4940*/  IABS R246, R5 ;  /* 0x0000000500f67213 */ /* 0x000fe20000000000 */
[--C-:B------:R-:W-:Y:S01]  /*4950*/  @!P5 IMAD.IADD R242, R242, 0x1, -R0.reuse ;  /* 0x00000001f2f2d824 */ /* 0x100fe200078e0a00 */
[----:B------:R-:W-:Y:S02]  /*4960*/  @!P1 IADD3 R238, R238, -R0, RZ ;  /* 0x80000000eeee9210 */ /* 0x000fe40007ffe0ff */
[----:B------:R-:W-:Y:S01]  /*4970*/  IABS R248, R8 ;  /* 0x0000000800f87213 */ /* 0x000fe20000000000 */
[----:B------:R-:W-:Y:S01]  /*4980*/  @!P2 IMAD.IADD R244, R244, 0x1, -R0 ;  /* 0x00000001f4f4a824 */ /* 0x000fe200078e0a00 */
[----:B------:R-:W-:Y:S01]  /*4990*/  ISETP.GT.U32.AND P5, PT, R0, R242, PT ;  /* 0x000000f20000720c */ /* 0x000fe20003fa4070 */
[----:B------:R-:W-:Y:S01]  /*49a0*/  IMAD.HI.U32 R4, R3, R246, RZ ;  /* 0x000000f603047227 */ /* 0x000fe200078e00ff */
[----:B------:R-:W-:-:S02]  /*49b0*/  ISETP.GE.AND P1, PT, R10, RZ, PT ;  /* 0x000000ff0a00720c */ /* 0x000fc40003f26270 */
[----:B------:R-:W-:Y:S01]  /*49c0*/  LOP3.LUT R10, R2, 0xae, RZ, 0xfc, !PT ;  /* 0x000000ae020a7812 */ /* 0x000fe200078efcff */
[----:B------:R-:W-:Y:S01]  /*49d0*/  @!P4 IMAD.IADD R240, R240, 0x1, -R0 ;  /* 0x00000001f0f0c824 */ /* 0x000fe200078e0a00 */
[----:B------:R-:W-:Y:S01]  /*49e0*/  ISETP.GE.AND P4, PT, R5, RZ, PT ;  /* 0x000000ff0500720c */ /* 0x000fe20003f86270 */
[----:B------:R-:W-:Y:S01]  /*49f0*/  @!P3 IMAD.MOV R238, RZ, RZ, -R238 ;  /* 0x000000ffffeeb224 */ /* 0x000fe200078e0aee */
[----:B------:R-:W-:Y:S01]  /*4a00*/  ISETP.GT.U32.AND P3, PT, R0, R244, PT ;  /* 0x000000f40000720c */ /* 0x000fe20003f64070 */
[C---:B------:R-:W-:Y:S01]  /*4a10*/  IMAD.HI.U32 R5, R3.reuse, R248, RZ ;  /* 0x000000f803057227 */ /* 0x040fe200078e00ff */
[----:B------:R-:W-:Y:S02]  /*4a20*/  IABS R250, R10 ;  /* 0x0000000a00fa7213 */ /* 0x000fe40000000000 */
[----:B------:R-:W-:Y:S01]  /*4a30*/  ISETP.GE.AND P2, PT, R8, RZ, PT ;  /* 0x000000ff0800720c */ /* 0x000fe20003f46270 */
[----:B------:R-:W-:Y:S01]  /*4a40*/  IMAD.MOV R9, RZ, RZ, -R4 ;  /* 0x000000ffff097224 */ /* 0x000fe200078e0a04 */
[C---:B------:R-:W-:Y:S01]  /*4a50*/  LOP3.LUT R8, R2.reuse, 0xb0, RZ, 0xfc, !PT ;  /* 0x000000b002087812 */ /* 0x040fe200078efcff */
[----:B------:R-:W-:Y:S01]  /*4a60*/  IMAD.MOV R5, RZ, RZ, -R5 ;  /* 0x000000ffff057224 */ /* 0x000fe200078e0a05 */
[----:B------:R-:W-:Y:S01]  /*4a70*/  LOP3.LUT R11, R2, 0xb2, RZ, 0xfc, !PT ;  /* 0x000000b2020b7812 */ /* 0x000fe200078efcff */
[C---:B------:R-:W-:Y:S01]  /*4a80*/  IMAD R246, R0.reuse, R9, R246 ;  /* 0x0000000900f67224 */ /* 0x040fe200078e02f6 */
[----:B------:R-:W-:Y:S01]  /*4a90*/  IABS R252, R8 ;  /* 0x0000000800fc7213 */ /* 0x000fe20000000000 */
[----:B------:R-:W-:Y:S01]  /*4aa0*/  IMAD R248, R0, R5, R248 ;  /* 0x0000000500f87224 */ /* 0x000fe200078e02f8 */
[----:B------:R-:W-:Y:S01]  /*4ab0*/  IABS R13, R11 ;  /* 0x0000000b000d7213 */ /* 0x000fe20000000000 */
[--C-:B------:R-:W-:Y:S01]  /*4ac0*/  @!P5 IMAD.IADD R242, R242, 0x1, -R0.reuse ;  /* 0x00000001f2f2d824 */ /* 0x100fe200078e0a00 */
[----:B------:R-:W-:Y:S01]  /*4ad0*/  ISETP.GT.U32.AND P5, PT, R0, R246, PT ;  /* 0x000000f60000720c */ /* 0x000fe20003fa4070 */
[----:B------:R-:W-:Y:S01]  /*4ae0*/  @!P3 IMAD.IADD R244, R244, 0x1, -R0 ;  /* 0x00000001f4f4b824 */ /* 0x000fe200078e0a00 */
[----:B------:R-:W-:Y:S01]  /*4af0*/  ISETP.GT.U32.AND P3, PT, R0, R248, PT ;  /* 0x000000f80000720c */ /* 0x000fe20003f64070 */
[----:B------:R-:W-:-:S04]  /*4b00*/  IMAD.HI.U32 R4, R3, R250, RZ ;  /* 0x000000fa03047227 */ /* 0x000fc800078e00ff */
[----:B------:R-:W-:Y:S02]  /*4b10*/  IMAD.MOV R5, RZ, RZ, -R4 ;  /* 0x000000ffff057224 */ /* 0x000fe400078e0a04 */
[----:B------:R-:W-:-:S04]  /*4b20*/  IMAD.HI.U32 R4, R3, R252, RZ ;  /* 0x000000fc03047227 */ /* 0x000fc800078e00ff */
[--C-:B------:R-:W-:Y:S02]  /*4b30*/  @!P5 IMAD.IADD R246, R246, 0x1, -R0.reuse ;  /* 0x00000001f6f6d824 */ /* 0x100fe400078e0a00 */
[----:B------:R-:W-:Y:S02]  /*4b40*/  @!P3 IMAD.IADD R248, R248, 0x1, -R0 ;  /* 0x00000001f8f8b824 */ /* 0x000fe400078e0a00 */
[----:B------:R-:W-:Y:S01]  /*4b50*/  IMAD.MOV R9, RZ, RZ, -R4 ;  /* 0x000000ffff097224 */ /* 0x000fe200078e0a04 */
[----:B------:R-:W-:Y:S01]  /*4b60*/  ISETP.GT.U32.AND P3, PT, R0, R246, PT ;  /* 0x000000f60000720c */ /* 0x000fe20003f64070 */
[----:B------:R-:W-:-:S04]  /*4b70*/  IMAD.HI.U32 R4, R3, R31, RZ ;  /* 0x0000001f03047227 */ /* 0x000fc800078e00ff */
[----:B------:R-:W-:Y:S01]  /*4b80*/  IMAD R252, R0, R9, R252 ;  /* 0x0000000900fc7224 */ /* 0x000fe200078e02fc */
[----:B------:R-:W-:Y:S01]  /*4b90*/  LOP3.LUT R9, R2, 0xb8, RZ, 0xfc, !PT ;  /* 0x000000b802097812 */ /* 0x000fe200078efcff */
[C---:B------:R-:W-:Y:S02]  /*4ba0*/  IMAD R250, R0.reuse, R5, R250 ;  /* 0x0000000500fa7224 */ /* 0x040fe400078e02fa */
[----:B------:R-:W-:Y:S01]  /*4bb0*/  IMAD.HI.U32 R5, R3, R13, RZ ;  /* 0x0000000d03057227 */ /* 0x000fe200078e00ff */
[----:B------:R-:W-:Y:S02]  /*4bc0*/  IABS R145, R9 ;  /* 0x0000000900917213 */ /* 0x000fe40000000000 */
[----:B------:R-:W-:Y:S01]  /*4bd0*/  ISETP.GT.U32.AND P5, PT, R0, R250, PT ;  /* 0x000000fa0000720c */ /* 0x000fe20003fa4070 */
[----:B------:R-:W-:Y:S01]  /*4be0*/  @!P3 IMAD.IADD R246, R246, 0x1, -R0 ;  /* 0x00000001f6f6b824 */ /* 0x000fe200078e0a00 */
[----:B------:R-:W-:Y:S01]  /*4bf0*/  ISETP.GT.U32.AND P3, PT, R0, R252, PT ;  /* 0x000000fc0000720c */ /* 0x000fe20003f64070 */
[----:B------:R-:W-:-:S02]  /*4c00*/  IMAD.MOV R4, RZ, RZ, -R4 ;  /* 0x000000ffff047224 */ /* 0x000fc400078e0a04 */
[----:B------:R-:W-:Y:S02]  /*4c10*/  IMAD.MOV R5, RZ, RZ, -R5 ;  /* 0x000000ffff057224 */ /* 0x000fe400078e0a05 */
[C---:B------:R-:W-:Y:S02]  /*4c20*/  IMAD R31, R0.reuse, R4, R31 ;  /* 0x00000004001f7224 */ /* 0x040fe400078e021f */
[C---:B------:R-:W-:Y:S02]  /*4c30*/  IMAD R13, R0.reuse, R5, R13 ;  /* 0x00000005000d7224 */ /* 0x040fe400078e020d */
[----:B------:R-:W-:Y:S02]  /*4c40*/  @!P4 IMAD.MOV R246, RZ, RZ, -R246 ;  /* 0x000000fffff6c224 */ /* 0x000fe400078e0af6 */
[----:B------:R-:W-:Y:S01]  /*4c50*/  @!P6 IMAD.MOV R242, RZ, RZ, -R242 ;  /* 0x000000fffff2e224 */ /* 0x000fe200078e0af2 */
[----:B------:R-:W-:Y:S01]  /*4c60*/  ISETP.GT.U32.AND P4, PT, R0, R13, PT ;  /* 0x0000000d0000720c */ /* 0x000fe20003f84070 */
[----:B------:R-:W-:Y:S01]  /*4c70*/  @!P3 IMAD.IADD R252, R252, 0x1, -R0 ;  /* 0x00000001fcfcb824 */ /* 0x000fe200078e0a00 */
[C---:B------:R-:W-:Y:S01]  /*4c80*/  ISETP.GT.U32.AND P3, PT, R0.reuse, R31, PT ;  /* 0x0000001f0000720c */ /* 0x040fe20003f64070 */
[----:B------:R-:W-:Y:S01]  /*4c90*/  IMAD.HI.U32 R5, R3, R21, RZ ;  /* 0x0000001503057227 */ /* 0x000fe200078e00ff */
[----:B------:R-:W-:-:S03]  /*4ca0*/  ISETP.GT.U32.AND P6, PT, R0, R248, PT ;  /* 0x000000f80000720c */ /* 0x000fc60003fc4070 */
[----:B------:R-:W-:-:S04]  /*4cb0*/  IMAD.HI.U32 R4, R3, R145, RZ ;  /* 0x0000009103047227 */ /* 0x000fc800078e00ff */
[----:B------:R-:W-:Y:S02]  /*4cc0*/  IMAD.MOV R5, RZ, RZ, -R5 ;  /* 0x000000ffff057224 */ /* 0x000fe400078e0a05 */
[--C-:B------:R-:W-:Y:S01]  /*4cd0*/  @!P4 IMAD.IADD R13, R13, 0x1, -R0.reuse ;  /* 0x000000010d0dc824 */ /* 0x100fe200078e0a00 */
[----:B------:R-:W-:Y:S01]  /*4ce0*/  ISETP.GT.U32.AND P4, PT, R0, R252, PT ;  /* 0x000000fc0000720c */ /* 0x000fe20003f84070 */
[--C-:B------:R-:W-:Y:S02]  /*4cf0*/  @!P3 IMAD.IADD R31, R31, 0x1, -R0.reuse ;  /* 0x000000011f1fb824 */ /* 0x100fe400078e0a00 */
[----:B------:R-:W-:Y:S02]  /*4d00*/  @!P5 IMAD.IADD R250, R250, 0x1, -R0 ;  /* 0x00000001fafad824 */ /* 0x000fe400078e0a00 */
[----:B------:R-:W-:Y:S01]  /*4d10*/  IMAD.MOV R4, RZ, RZ, -R4 ;  /* 0x000000ffff047224 */ /* 0x000fe200078e0a04 */
[----:B------:R-:W-:Y:S01]  /*4d20*/  ISETP.GT.U32.AND P3, PT, R0, R31, PT ;  /* 0x0000001f0000720c */ /* 0x000fe20003f64070 */
[----:B------:R-:W-:Y:S01]  /*4d30*/  @!P0 IMAD.MOV R240, RZ, RZ, -R240 ;  /* 0x000000fffff08224 */ /* 0x000fe200078e0af0 */
[----:B------:R-:W-:Y:S01]  /*4d40*/  ISETP.GE.AND P0, PT, R10, RZ, PT ;  /* 0x000000ff0a00720c */ /* 0x000fe20003f06270 */
[C---:B------:R-:W-:Y:S01]  /*4d50*/  IMAD R21, R0.reuse, R5, R21 ;  /* 0x0000000500157224 */ /* 0x040fe200078e0215 */
[C---:B------:R-:W-:Y:S01]  /*4d60*/  ISETP.GT.U32.AND P5, PT, R0.reuse, R250, PT ;  /* 0x000000fa0000720c */ /* 0x040fe20003fa4070 */
[----:B------:R-:W-:Y:S01]  /*4d70*/  IMAD R145, R0, R4, R145 ;  /* 0x0000000400917224 */ /* 0x000fe200078e0291 */
[----:B------:R-:W-:Y:S01]  /*4d80*/  LOP3.LUT R10, R2, 0xba, RZ, 0xfc, !PT ;  /* 0x000000ba020a7812 */ /* 0x000fe200078efcff */
[--C-:B------:R-:W-:Y:S01]  /*4d90*/  @!P6 IMAD.IADD R248, R248, 0x1, -R0.reuse ;  /* 0x00000001f8f8e824 */ /* 0x100fe200078e0a00 */
[----:B------:R-:W-:Y:S01]  /*4da0*/  ISETP.GE.AND P6, PT, R11, RZ, PT ;  /* 0x000000ff0b00720c */ /* 0x000fe20003fc6270 */
[----:B------:R-:W-:Y:S01]  /*4db0*/  @!P4 IMAD.IADD R252, R252, 0x1, -R0 ;  /* 0x00000001fcfcc824 */ /* 0x000fe200078e0a00 */
[----:B------:R-:W-:Y:S01]  /*4dc0*/  ISETP.GT.U32.AND P4, PT, R0, R21, PT ;  /* 0x000000150000720c */ /* 0x000fe20003f84070 */
[----:B------:R-:W-:Y:S01]  /*4dd0*/  @!P1 IMAD.MOV R244, RZ, RZ, -R244 ;  /* 0x000000fffff49224 */ /* 0x000fe200078e0af4 */
[----:B------:R-:W-:Y:S01]  /*4de0*/  LOP3.LUT R11, R2, 0xbc, RZ, 0xfc, !PT ;  /* 0x000000bc020b7812 */ /* 0x000fe200078efcff */
[----:B------:R-:W-:Y:S01]  /*4df0*/  @!P3 IMAD.IADD R31, R31, 0x1, -R0 ;  /* 0x000000011f1fb824 */ /* 0x000fe200078e0a00 */
[----:B------:R-:W-:Y:S01]  /*4e00*/  IABS R83, R10 ;  /* 0x0000000a00537213 */ /* 0x000fe20000000000 */
[----:B------:R-:W-:Y:S01]  /*4e10*/  @!P2 IMAD.MOV R248, RZ, RZ, -R248 ;  /* 0x000000fffff8a224 */ /* 0x000fe200078e0af8 */
[----:B------:R-:W-:Y:S01]  /*4e20*/  ISETP.GT.U32.AND P3, PT, R0, R145, PT ;  /* 0x000000910000720c */ /* 0x000fe20003f64070 */
[----:B------:R-:W-:Y:S01]  /*4e30*/  @!P5 IMAD.IADD R250, R250, 0x1, -R0 ;  /* 0x00000001fafad824 */ /* 0x000fe200078e0a00 */
[----:B------:R-:W-:Y:S01]  /*4e40*/  ISETP.GE.AND P1, PT, R8, RZ, PT ;  /* 0x000000ff0800720c */ /* 0x000fe20003f26270 */
[----:B------:R-:W-:Y:S01]  /*4e50*/  IMAD.HI.U32 R4, R3, R83, RZ ;  /* 0x0000005303047227 */ /* 0x000fe200078e00ff */
[----:B------:R-:W-:-:S02]  /*4e60*/  ISETP.GT.U32.AND P2, PT, R0, R13, PT ;  /* 0x0000000d0000720c */ /* 0x000fc40003f44070 */
[----:B------:R-:W-:Y:S01]  /*4e70*/  IABS R23, R11 ;  /* 0x0000000b00177213 */ /* 0x000fe20000000000 */
[----:B------:R-:W-:Y:S01]  /*4e80*/  IMAD.MOV R4, RZ, RZ, -R4 ;  /* 0x000000ffff047224 */ /* 0x000fe200078e0a04 */
[----:B------:R-:W-:Y:S01]  /*4e90*/  ISETP.GE.AND P5, PT, R14, RZ, PT ;  /* 0x000000ff0e00720c */ /* 0x000fe20003fa6270 */
[--C-:B------:R-:W-:Y:S01]  /*4ea0*/  @!P4 IMAD.IADD R21, R21, 0x1, -R0.reuse ;  /* 0x000000011515c824 */ /* 0x100fe200078e0a00 */
[C---:B------:R-:W-:Y:S01]  /*4eb0*/  LOP3.LUT R14, R2.reuse, 0xbe, RZ, 0xfc, !PT ;  /* 0x000000be020e7812 */ /* 0x040fe200078efcff */
[----:B------:R-:W-:Y:S01]  /*4ec0*/  IMAD.HI.U32 R5, R3, R23, RZ ;  /* 0x0000001703057227 */ /* 0x000fe200078e00ff */
[----:B------:R-:W-:Y:S02]  /*4ed0*/  ISETP.GE.AND P4, PT, R9, RZ, PT ;  /* 0x000000ff0900720c */ /* 0x000fe40003f86270 */
[----:B------:R-:W-:Y:S01]  /*4ee0*/  LOP3.LUT R9, R2, 0xc0, RZ, 0xfc, !PT ;  /* 0x000000c002097812 */ /* 0x000fe200078efcff */
[----:B------:R-:W-:Y:S01]  /*4ef0*/  IMAD.MOV R5, RZ, RZ, -R5 ;  /* 0x000000ffff057224 */ /* 0x000fe200078e0a05 */
[----:B------:R-:W-:Y:S01]  /*4f00*/  IABS R65, R14 ;  /* 0x0000000e00417213 */ /* 0x000fe20000000000 */
[----:B------:R-:W-:Y:S01]  /*4f10*/  IMAD R83, R0, R4, R83 ;  /* 0x0000000400537224 */ /* 0x000fe200078e0253 */
[----:B------:R-:W-:Y:S01]  /*4f20*/  IABS R143, R9 ;  /* 0x00000009008f7213 */ /* 0x000fe20000000000 */
[----:B------:R-:W-:-:S02]  /*4f30*/  @!P3 IMAD.IADD R145, R145, 0x1, -R0 ;  /* 0x000000019191b824 */ /* 0x000fc400078e0a00 */
[----:B------:R-:W-:Y:S01]  /*4f40*/  @!P2 IMAD.IADD R13, R13, 0x1, -R0 ;  /* 0x000000010d0da824 */ /* 0x000fe200078e0a00 */
[C---:B------:R-:W-:Y:S01]  /*4f50*/  ISETP.GT.U32.AND P3, PT, R0.reuse, R83, PT ;  /* 0x000000530000720c */ /* 0x040fe20003f64070 */
[C---:B------:R-:W-:Y:S01]  /*4f60*/  IMAD R23, R0.reuse, R5, R23 ;  /* 0x0000000500177224 */ /* 0x040fe200078e0217 */
[----:B------:R-:W-:Y:S01]  /*4f70*/  ISETP.GE.AND P2, PT, R15, RZ, PT ;  /* 0x000000ff0f00720c */ /* 0x000fe20003f46270 */
[----:B------:R-:W-:Y:S01]  /*4f80*/  @!P1 IMAD.MOV R252, RZ, RZ, -R252 ;  /* 0x000000fffffc9224 */ /* 0x000fe200078e0afc */
[----:B------:R-:W-:Y:S01]  /*4f90*/  ISETP.GT.U32.AND P1, PT, R0, R145, PT ;  /* 0x000000910000720c */ /* 0x000fe20003f24070 */
[----:B------:R-:W-:Y:S01]  /*4fa0*/  IMAD.HI.U32 R8, R3, R65, RZ ;  /* 0x0000004103087227 */ /* 0x000fe200078e00ff */
[----:B------:R-:W-:-:S03]  /*4fb0*/  LOP3.LUT R15, R2, 0xd6, RZ, 0xfc, !PT ;  /* 0x000000d6020f7812 */ /* 0x000fc600078efcff */
[----:B------:R-:W-:Y:S01]  /*4fc0*/  @!P0 IMAD.MOV R250, RZ, RZ, -R250 ;  /* 0x000000fffffa8224 */ /* 0x000fe200078e0afa */
[C---:B------:R-:W-:Y:S01]  /*4fd0*/  ISETP.GT.U32.AND P0, PT, R0.reuse, R21, PT ;  /* 0x000000150000720c */ /* 0x040fe20003f04070 */
[----:B------:R-:W-:Y:S01]  /*4fe0*/  @!P6 IMAD.MOV R13, RZ, RZ, -R13 ;  /* 0x000000ffff0de224 */ /* 0x000fe200078e0a0d */
[----:B------:R-:W-:Y:S01]  /*4ff0*/  ISETP.GT.U32.AND P6, PT, R0, R23, PT ;  /* 0x000000170000720c */ /* 0x000fe20003fc4070 */
[----:B------:R-:W-:Y:S01]  /*5000*/  IMAD.HI.U32 R4, R3, R143, RZ ;  /* 0x0000008f03047227 */ /* 0x000fe200078e00ff */
[----:B------:R-:W-:-:S03]  /*5010*/  IABS R84, R15 ;  /* 0x0000000f00547213 */ /* 0x000fc60000000000 */
[----:B------:R-:W-:Y:S02]  /*5020*/  IMAD.MOV R8, RZ, RZ, -R8 ;  /* 0x000000ffff087224 */ /* 0x000fe400078e0a08 */
[----:B------:R-:W-:Y:S02]  /*5030*/  IMAD.MOV R5, RZ, RZ, -R4 ;  /* 0x000000ffff057224 */ /* 0x000fe400078e0a04 */
[----:B------:R-:W-:Y:S01]  /*5040*/  IMAD R65, R0, R8, R65 ;  /* 0x0000000800417224 */ /* 0x000fe200078e0241 */
[----:B------:R-:W-:Y:S01]  /*5050*/  LOP3.LUT R8, R2, 0xc2, RZ, 0xfc, !PT ;  /* 0x000000c202087812 */ /* 0x000fe200078efcff */
[--C-:B------:R-:W-:Y:S01]  /*5060*/  @!P1 IMAD.IADD R145, R145, 0x1, -R0.reuse ;  /* 0x0000000191919824 */ /* 0x100fe200078e0a00 */
[----:B------:R-:W-:Y:S01]  /*5070*/  ISETP.GE.AND P1, PT, R11, RZ, PT ;  /* 0x000000ff0b00720c */ /* 0x000fe20003f26270 */
[--C-:B------:R-:W-:Y:S01]  /*5080*/  @!P3 IMAD.IADD R83, R83, 0x1, -R0.reuse ;  /* 0x000000015353b824 */ /* 0x100fe200078e0a00 */
[----:B------:R-:W-:Y:S01]  /*5090*/  IABS R25, R8 ;  /* 0x0000000800197213 */ /* 0x000fe20000000000 */
[----:B------:R-:W-:Y:S01]  /*50a0*/  IMAD R143, R0, R5, R143 ;  /* 0x00000005008f7224 */ /* 0x000fe200078e028f */
[----:B------:R-:W-:Y:S01]  /*50b0*/  LOP3.LUT R11, R2, 0xc6, RZ, 0xfc, !PT ;  /* 0x000000c6020b7812 */ /* 0x000fe200078efcff */
[--C-:B------:R-:W-:Y:S01]  /*50c0*/  @!P0 IMAD.IADD R21, R21, 0x1, -R0.reuse ;  /* 0x0000000115158824 */ /* 0x100fe200078e0a00 */
[C---:B------:R-:W-:Y:S01]  /*50d0*/  ISETP.GT.U32.AND P0, PT, R0.reuse, R65, PT ;  /* 0x000000410000720c */ /* 0x040fe20003f04070 */
[----:B------:R-:W-:Y:S01]  /*50e0*/  @!P6 IMAD.IADD R23, R23, 0x1, -R0 ;  /* 0x000000011717e824 */ /* 0x000fe200078e0a00 */
[C---:B------:R-:W-:Y:S01]  /*50f0*/  ISETP.GT.U32.AND P6, PT, R0.reuse, R83, PT ;  /* 0x000000530000720c */ /* 0x040fe20003fc4070 */
[----:B------:R-:W-:Y:S01]  /*5100*/  @!P4 IMAD.MOV R145, RZ, RZ, -R145 ;  /* 0x000000ffff91c224 */ /* 0x000fe200078e0a91 */
[----:B------:R-:W-:Y:S01]  /*5110*/  ISETP.GT.U32.AND P4, PT, R0, R143, PT ;  /* 0x0000008f0000720c */ /* 0x000fe20003f84070 */
[----:B------:R-:W-:Y:S01]  /*5120*/  @!P5 IMAD.MOV R31, RZ, RZ, -R31 ;  /* 0x000000ffff1fd224 */ /* 0x000fe200078e0a1f */
[----:B------:R-:W-:Y:S01]  /*5130*/  ISETP.GE.AND P5, PT, R10, RZ, PT ;  /* 0x000000ff0a00720c */ /* 0x000fe20003fa6270 */
[----:B------:R-:W-:Y:S01]  /*5140*/  IMAD.HI.U32 R4, R3, R25, RZ ;  /* 0x0000001903047227 */ /* 0x000fe200078e00ff */
[----:B------:R-:W-:-:S02]  /*5150*/  LOP3.LUT R10, R2, 0xc4, RZ, 0xfc, !PT ;  /* 0x000000c4020a7812 */ /* 0x000fc400078efcff */
[----:B------:R-:W-:Y:S01]  /*5160*/  IABS R148, R11 ;  /* 0x0000000b00947213 */ /* 0x000fe20000000000 */
[----:B------:R-:W-:Y:S01]  /*5170*/  IMAD.MOV R4, RZ, RZ, -R4 ;  /* 0x000000ffff047224 */ /* 0x000fe200078e0a04 */
[----:B------:R-:W-:Y:S01]  /*5180*/  IABS R29, R10 ;  /* 0x0000000a001d7213 */ /* 0x000fe20000000000 */
[----:B------:R-:W-:Y:S01]  /*5190*/  @!P2 IMAD.MOV R21, RZ, RZ, -R21 ;  /* 0x000000ffff15a224 */ /* 0x000fe200078e0a15 */
[C---:B------:R-:W-:Y:S01]  /*51a0*/  ISETP.GT.U32.AND P2, PT, R0.reuse, R23, PT ;  /* 0x000000170000720c */ /* 0x040fe20003f44070 */
[----:B------:R-:W-:Y:S01]  /*51b0*/  IMAD R25, R0, R4, R25 ;  /* 0x0000000400197224 */ /* 0x000fe200078e0219 */
[----:B------:R-:W-:Y:S01]  /*51c0*/  ISETP.GE.AND P3, PT, R14, RZ, PT ;  /* 0x000000ff0e00720c */ /* 0x000fe20003f66270 */
[----:B------:R-:W-:Y:S01]  /*51d0*/  IMAD.HI.U32 R4, R3, R29, RZ ;  /* 0x0000001d03047227 */ /* 0x000fe200078e00ff */
[----:B------:R-:W-:-:S03]  /*51e0*/  LOP3.LUT R14, R2, 0xd4, RZ, 0xfc, !PT ;  /* 0x000000d4020e7812 */ /* 0x000fc600078efcff */
[--C-:B------:R-:W-:Y:S01]  /*51f0*/  @!P0 IMAD.IADD R65, R65, 0x1, -R0.reuse ;  /* 0x0000000141418824 */ /* 0x100fe200078e0a00 */
[----:B------:R-:W-:Y:S01]  /*5200*/  IADD3 R4, -R4, RZ, RZ ;  /* 0x000000ff04047210 */ /* 0x000fe20007ffe1ff */
[--C-:B------:R-:W-:Y:S01]  /*5210*/  @!P6 IMAD.IADD R83, R83, 0x1, -R0.reuse ;  /* 0x000000015353e824 */ /* 0x100fe200078e0a00 */
[----:B------:R-:W-:Y:S01]  /*5220*/  ISETP.GE.AND P6, PT, R9, RZ, PT ;  /* 0x000000ff0900720c */ /* 0x000fe20003fc6270 */
[--C-:B------:R-:W-:Y:S01]  /*5230*/  @!P4 IMAD.IADD R143, R143, 0x1, -R0.reuse ;  /* 0x000000018f8fc824 */ /* 0x100fe200078e0a00 */
[----:B------:R-:W-:Y:S01]  /*5240*/  ISETP.GT.U32.AND P0, PT, R0, R65, PT ;  /* 0x000000410000720c */ /* 0x000fe20003f04070 */
[----:B------:R-:W-:Y:S01]  /*5250*/  @!P5 IMAD.MOV R83, RZ, RZ, -R83 ;  /* 0x000000ffff53d224 */ /* 0x000fe200078e0a53 */
[----:B------:R-:W-:Y:S01]  /*5260*/  LOP3.LUT R9, R2, 0xcc, RZ, 0xfc, !PT ;  /* 0x000000cc02097812 */ /* 0x000fe200078efcff */
[----:B------:R-:W-:Y:S01]  /*5270*/  IMAD.HI.U32 R5, R3, R148, RZ ;  /* 0x0000009403057227 */ /* 0x000fe200078e00ff */
[C---:B------:R-:W-:Y:S02]  /*5280*/  ISETP.GT.U32.AND P5, PT, R0.reuse, R143, PT ;  /* 0x0000008f0000720c */ /* 0x040fe40003fa4070 */
[----:B------:R-:W-:Y:S01]  /*5290*/  IABS R28, R9 ;  /* 0x00000009001c7213 */ /* 0x000fe20000000000 */
[----:B------:R-:W-:Y:S01]  /*52a0*/  @!P2 IMAD.IADD R23, R23, 0x1, -R0 ;  /* 0x000000011717a824 */ /* 0x000fe200078e0a00 */
[C---:B------:R-:W-:Y:S01]  /*52b0*/  ISETP.GT.U32.AND P2, PT, R0.reuse, R25, PT ;  /* 0x000000190000720c */ /* 0x040fe20003f44070 */
[----:B------:R-:W-:Y:S01]  /*52c0*/  IMAD R29, R0, R4, R29 ;  /* 0x00000004001d7224 */ /* 0x000fe200078e021d */
[----:B------:R-:W-:Y:S01]  /*52d0*/  ISETP.GE.AND P4, PT, R10, RZ, PT ;  /* 0x000000ff0a00720c */ /* 0x000fe20003f86270 */
[----:B------:R-:W-:Y:S01]  /*52e0*/  IMAD.MOV R5, RZ, RZ, -R5 ;  /* 0x000000ffff057224 */ /* 0x000fe200078e0a05 */
[----:B------:R-:W-:Y:S01]  /*52f0*/  LOP3.LUT R10, R2, 0xce, RZ, 0xfc, !PT ;  /* 0x000000ce020a7812 */ /* 0x000fe200078efcff */
[----:B------:R-:W-:Y:S01]  /*5300*/  @!P1 IMAD.MOV R23, RZ, RZ, -R23 ;  /* 0x000000ffff179224 */ /* 0x000fe200078e0a17 */
[C---:B------:R-:W-:Y:S01]  /*5310*/  ISETP.GT.U32.AND P1, PT, R0.reuse, R29, PT ;  /* 0x0000001d0000720c */ /* 0x040fe20003f24070 */
[----:B------:R-:W-:Y:S01]  /*5320*/  IMAD R148, R0, R5, R148 ;  /* 0x0000000500947224 */ /* 0x000fe200078e0294 */
[----:B------:R-:W-:Y:S01]  /*5330*/  IABS R142, R10 ;  /* 0x0000000a008e7213 */ /* 0x000fe20000000000 */
[--C-:B------:R-:W-:Y:S01]  /*5340*/  @!P0 IMAD.IADD R65, R65, 0x1, -R0.reuse ;  /* 0x0000000141418824 */ /* 0x100fe200078e0a00 */
[----:B------:R-:W-:Y:S01]  /*5350*/  ISETP.GE.AND P0, PT, R8, RZ, PT ;  /* 0x000000ff0800720c */ /* 0x000fe20003f06270 */
[--C-:B------:R-:W-:Y:S01]  /*5360*/  @!P5 IMAD.IADD R143, R143, 0x1, -R0.reuse ;  /* 0x000000018f8fd824 */ /* 0x100fe200078e0a00 */
[----:B------:R-:W-:Y:S01]  /*5370*/  LOP3.LUT R8, R2, 0xc8, RZ, 0xfc, !PT ;  /* 0x000000c802087812 */ /* 0x000fe200078efcff */
[--C-:B------:R-:W-:Y:S01]  /*5380*/  @!P2 IMAD.IADD R25, R25, 0x1, -R0.reuse ;  /* 0x000000011919a824 */ /* 0x100fe200078e0a00 */
[C---:B------:R-:W-:Y:S01]  /*5390*/  ISETP.GT.U32.AND P5, PT, R0.reuse, R148, PT ;  /* 0x000000940000720c */ /* 0x040fe20003fa4070 */
[----:B------:R-:W-:Y:S01]  /*53a0*/  @!P3 IMAD.MOV R65, RZ, RZ, -R65 ;  /* 0x000000ffff41b224 */ /* 0x000fe200078e0a41 */
[----:B------:R-:W-:Y:S01]  /*53b0*/  IABS R146, R8 ;  /* 0x0000000800927213 */ /* 0x000fe20000000000 */
[----:B------:R-:W-:Y:S01]  /*53c0*/  @!P6 IMAD.MOV R143, RZ, RZ, -R143 ;  /* 0x000000ffff8fe224 */ /* 0x000fe200078e0a8f */
[----:B------:R-:W-:Y:S01]  /*53d0*/  ISETP.GT.U32.AND P2, PT, R0, R25, PT ;  /* 0x000000190000720c */ /* 0x000fe20003f44070 */
[----:B------:R-:W-:Y:S01]  /*53e0*/  @!P1 IMAD.IADD R29, R29, 0x1, -R0 ;  /* 0x000000011d1d9824 */ /* 0x000fe200078e0a00 */
[----:B------:R-:W-:Y:S01]  /*53f0*/  ISETP.GE.AND P3, PT, R11, RZ, PT ;  /* 0x000000ff0b00720c */ /* 0x000fe20003f66270 */
[----:B------:R-:W-:Y:S01]  /*5400*/  IMAD.HI.U32 R4, R3, R146, RZ ;  /* 0x0000009203047227 */ /* 0x000fe200078e00ff */
[----:B------:R-:W-:-:S02]  /*5410*/  IABS R36, R14 ;  /* 0x0000000e00247213 */ /* 0x000fc40000000000 */
[----:B------:R-:W-:Y:S01]  /*5420*/  ISETP.GT.U32.AND P1, PT, R0, R29, PT ;  /* 0x0000001d0000720c */ /* 0x000fe20003f24070 */
[----:B------:R-:W-:Y:S01]  /*5430*/  IMAD.MOV R5, RZ, RZ, -R4 ;  /* 0x000000ffff057224 */ /* 0x000fe200078e0a04 */
[----:B------:R-:W-:Y:S01]  /*5440*/  LOP3.LUT R4, R2, 0xca, RZ, 0xfc, !PT ;  /* 0x000000ca02047812 */ /* 0x000fe200078efcff */
[----:B------:R-:W-:Y:S02]  /*5450*/  @!P5 IMAD.IADD R148, R148, 0x1, -R0 ;  /* 0x000000019494d824 */ /* 0x000fe400078e0a00 */
[C---:B------:R-:W-:Y:S01]  /*5460*/  IMAD R146, R0.reuse, R5, R146 ;  /* 0x0000000500927224 */ /* 0x040fe200078e0292 */
[----:B------:R-:W-:Y:S01]  /*5470*/  IABS R144, R4 ;  /* 0x0000000400907213 */ /* 0x000fe20000000000 */
[----:B------:R-:W-:Y:S01]  /*5480*/  @!P2 IMAD.IADD R25, R25, 0x1, -R0 ;  /* 0x000000011919a824 */ /* 0x000fe200078e0a00 */
[----:B------:R-:W-:Y:S01]  /*5490*/  ISETP.GT.U32.AND P5, PT, R0, R148, PT ;  /* 0x000000940000720c */ /* 0x000fe20003fa4070 */
[----:B------:R-:W-:Y:S01]  /*54a0*/  IMAD.HI.U32 R5, R3, R28, RZ ;  /* 0x0000001c03057227 */ /* 0x000fe200078e00ff */
[----:B------:R-:W-:-:S02]  /*54b0*/  ISETP.GE.AND P6, PT, R4, RZ, PT ;  /* 0x000000ff0400720c */ /* 0x000fc40003fc6270 */
[----:B------:R-:W-:Y:S01]  /*54c0*/  ISETP.GE.AND P2, PT, R8, RZ, PT ;  /* 0x000000ff0800720c */ /* 0x000fe20003f46270 */
[----:B------:R-:W-:-:S04]  /*54d0*/  IMAD.HI.U32 R4, R3, R144, RZ ;  /* 0x0000009003047227 */ /* 0x000fc800078e00ff */
[----:B------:R-:W-:Y:S01]  /*54e0*/  @!P0 IMAD.MOV R25, RZ, RZ, -R25 ;  /* 0x000000ffff198224 */ /* 0x000fe200078e0a19 */
[----:B------:R-:W-:Y:S01]  /*54f0*/  ISETP.GT.U32.AND P0, PT, R0, R146, PT ;  /* 0x000000920000720c */ /* 0x000fe20003f04070 */
[----:B------:R-:W-:Y:S01]  /*5500*/  @!P1 IMAD.IADD R29, R29, 0x1, -R0 ;  /* 0x000000011d1d9824 */ /* 0x000fe200078e0a00 */
[----:B------:R-:W-:Y:S01]  /*5510*/  ISETP.GE.AND P1, PT, R9, RZ, PT ;  /* 0x000000ff0900720c */ /* 0x000fe20003f26270 */
[----:B------:R-:W-:Y:S01]  /*5520*/  IMAD.MOV R9, RZ, RZ, -R4 ;  /* 0x000000ffff097224 */ /* 0x000fe200078e0a04 */
[----:B------:R-:W-:Y:S01]  /*5530*/  LOP3.LUT R4, R2, 0xd0, RZ, 0xfc, !PT ;  /* 0x000000d002047812 */ /* 0x000fe200078efcff */
[----:B------:R-:W-:Y:S01]  /*5540*/  @!P5 IMAD.IADD R148, R148, 0x1, -R0 ;  /* 0x000000019494d824 */ /* 0x000fe200078e0a00 */
[----:B------:R-:W-:Y:S01]  /*5550*/  ISETP.GE.AND P5, PT, R10, RZ, PT ;  /* 0x000000ff0a00720c */ /* 0x000fe20003fa6270 */
[----:B------:R-:W-:Y:S01]  /*5560*/  IMAD R144, R0, R9, R144 ;  /* 0x0000000900907224 */ /* 0x000fe200078e0290 */
[----:B------:R-:W-:Y:S01]  /*5570*/  LOP3.LUT R10, R2, 0xd2, RZ, 0xfc, !PT ;  /* 0x000000d2020a7812 */ /* 0x000fe200078efcff */
[----:B------:R-:W-:Y:S01]  /*5580*/  @!P3 IMAD.MOV R148, RZ, RZ, -R148 ;  /* 0x000000ffff94b224 */ /* 0x000fe200078e0a94 */
[----:B------:R-:W-:Y:S01]  /*5590*/  IABS R140, R4 ;  /* 0x00000004008c7213 */ /* 0x000fe20000000000 */
[----:B------:R-:W-:Y:S01]  /*55a0*/  IMAD.HI.U32 R8, R3, R142, RZ ;  /* 0x0000008e03087227 */ /* 0x000fe200078e00ff */
[----:B------:R-:W-:-:S02]  /*55b0*/  ISETP.GT.U32.AND P3, PT, R0, R144, PT ;  /* 0x000000900000720c */ /* 0x000fc40003f64070 */
[----:B------:R-:W-:Y:S01]  /*55c0*/  IABS R78, R10 ;  /* 0x0000000a004e7213 */ /* 0x000fe20000000000 */
[----:B------:R-:W-:Y:S02]  /*55d0*/  @!P0 IMAD.IADD R146, R146, 0x1, -R0 ;  /* 0x0000000192928824 */ /* 0x000fe400078e0a00 */
[----:B------:R-:W-:Y:S02]  /*55e0*/  IMAD.MOV R11, RZ, RZ, -R8 ;  /* 0x000000ffff0b7224 */ /* 0x000fe400078e0a08 */
[----:B------:R-:W-:Y:S01]  /*55f0*/  IMAD.MOV R5, RZ, RZ, -R5 ;  /* 0x000000ffff057224 */ /* 0x000fe200078e0a05 */
[C---:B------:R-:W-:Y:S01]  /*5600*/  ISETP.GT.U32.AND P0, PT, R0.reuse, R146, PT ;  /* 0x000000920000720c */ /* 0x040fe20003f04070 */
[C---:B------:R-:W-:Y:S02]  /*5610*/  IMAD R142, R0.reuse, R11, R142 ;  /* 0x0000000b008e7224 */ /* 0x040fe400078e028e */
[----:B------:R-:W-:Y:S02]  /*5620*/  IMAD R28, R0, R5, R28 ;  /* 0x00000005001c7224 */ /* 0x000fe400078e021c */
[----:B------:R-:W-:Y:S01]  /*5630*/  @!P3 IMAD.IADD R144, R144, 0x1, -R0 ;  /* 0x000000019090b824 */ /* 0x000fe200078e0a00 */
[----:B------:R-:W-:Y:S01]  /*5640*/  ISETP.GT.U32.AND P3, PT, R0, R142, PT ;  /* 0x0000008e0000720c */ /* 0x000fe20003f64070 */
[----:B------:R-:W-:Y:S01]  /*5650*/  @!P4 IMAD.MOV R29, RZ, RZ, -R29 ;  /* 0x000000ffff1dc224 */ /* 0x000fe200078e0a1d */
[----:B------:R-:W-:Y:S01]  /*5660*/  ISETP.GE.AND P4, PT, R4, RZ, PT ;  /* 0x000000ff0400720c */ /* 0x000fe20003f86270 */
[----:B------:R-:W-:-:S04]  /*5670*/  IMAD.HI.U32 R4, R3, R140, RZ ;  /* 0x0000008c03047227 */ /* 0x000fc800078e00ff */
[----:B------:R-:W-:Y:S01]  /*5680*/  @!P0 IMAD.IADD R146, R146, 0x1, -R0 ;  /* 0x0000000192928824 */ /* 0x000fe200078e0a00 */
[----:B------:R-:W-:Y:S01]  /*5690*/  ISETP.GT.U32.AND P0, PT, R0, R28, PT ;  /* 0x0000001c0000720c */ /* 0x000fe20003f04070 */
[----:B------:R-:W-:-:S04]  /*56a0*/  IMAD.HI.U32 R5, R3, R78, RZ ;  /* 0x0000004e03057227 */ /* 0x000fc800078e00ff */
[----:B------:R-:W-:Y:S02]  /*56b0*/  @!P3 IMAD.IADD R142, R142, 0x1, -R0 ;  /* 0x000000018e8eb824 */ /* 0x000fe400078e0a00 */
[----:B------:R-:W-:Y:S02]  /*56c0*/  IMAD.MOV R9, RZ, RZ, -R4 ;  /* 0x000000ffff097224 */ /* 0x000fe400078e0a04 */
[----:B------:R-:W-:Y:S01]  /*56d0*/  IMAD.MOV R5, RZ, RZ, -R5 ;  /* 0x000000ffff057224 */ /* 0x000fe200078e0a05 */
[----:B------:R-:W-:Y:S01]  /*56e0*/  ISETP.GT.U32.AND P3, PT, R0, R142, PT ;  /* 0x0000008e0000720c */ /* 0x000fe20003f64070 */
[----:B------:R-:W-:-:S04]  /*56f0*/  IMAD.HI.U32 R4, R3, R84, RZ ;  /* 0x0000005403047227 */ /* 0x000fc800078e00ff */
[----:B------:R-:W-:Y:S01]  /*5700*/  @!P0 IMAD.IADD R28, R28, 0x1, -R0 ;  /* 0x000000011c1c8824 */ /* 0x000fe200078e0a00 */
[C---:B------:R-:W-:Y:S01]  /*5710*/  ISETP.GT.U32.AND P0, PT, R0.reuse, R144, PT ;  /* 0x000000900000720c */ /* 0x040fe20003f04070 */
[C---:B------:R-:W-:Y:S02]  /*5720*/  IMAD R78, R0.reuse, R5, R78 ;  /* 0x00000005004e7224 */ /* 0x040fe400078e024e */
[----:B------:R-:W-:Y:S02]  /*5730*/  IMAD.MOV R5, RZ, RZ, -R4 ;  /* 0x000000ffff057224 */ /* 0x000fe400078e0a04 */
[----:B------:R-:W-:Y:S01]  /*5740*/  IMAD R140, R0, R9, R140 ;  /* 0x00000009008c7224 */ /* 0x000fe200078e028c */
[----:B------:R-:W-:Y:S01]  /*5750*/  LOP3.LUT R9, R2, 0xdc, RZ, 0xfc, !PT ;  /* 0x000000dc02097812 */ /* 0x000fe200078efcff */
[C---:B------:R-:W-:Y:S02]  /*5760*/  IMAD R84, R0.reuse, R5, R84 ;  /* 0x0000000500547224 */ /* 0x040fe400078e0254 */
[----:B------:R-:W-:Y:S01]  /*5770*/  @!P2 IMAD.MOV R146, RZ, RZ, -R146 ;  /* 0x000000ffff92a224 */ /* 0x000fe200078e0a92 */
[----:B------:R-:W-:Y:S01]  /*5780*/  ISETP.GT.U32.AND P2, PT, R0, R28, PT ;  /* 0x0000001c0000720c */ /* 0x000fe20003f44070 */
[----:B------:R-:W-:Y:S01]  /*5790*/  @!P3 IMAD.IADD R142, R142, 0x1, -R0 ;  /* 0x000000018e8eb824 */ /* 0x000fe200078e0a00 */
[----:B------:R-:W-:Y:S01]  /*57a0*/  ISETP.GT.U32.AND P3, PT, R0, R84, PT ;  /* 0x000000540000720c */ /* 0x000fe20003f64070 */
[----:B------:R-:W-:Y:S01]  /*57b0*/  IMAD.HI.U32 R8, R3, R36, RZ ;  /* 0x0000002403087227 */ /* 0x000fe200078e00ff */
[----:B------:R-:W-:-:S03]  /*57c0*/  IABS R24, R9 ;  /* 0x0000000900187213 */ /* 0x000fc60000000000 */
[----:B------:R-:W-:Y:S01]  /*57d0*/  @!P0 IMAD.IADD R144, R144, 0x1, -R0 ;  /* 0x0000000190908824 */ /* 0x000fe200078e0a00 */
[----:B------:R-:W-:Y:S01]  /*57e0*/  ISETP.GT.U32.AND P0, PT, R0, R140, PT ;  /* 0x0000008c0000720c */ /* 0x000fe20003f04070 */
[----:B------:R-:W-:Y:S01]  /*57f0*/  IMAD.MOV R11, RZ, RZ, -R8 ;  /* 0x000000ffff0b7224 */ /* 0x000fe200078e0a08 */
[----:B------:R-:W-:Y:S01]  /*5800*/  LOP3.LUT R8, R2, 0xda, RZ, 0xfc, !PT ;  /* 0x000000da02087812 */ /* 0x000fe200078efcff */
[----:B------:R-:W-:Y:S01]  /*5810*/  @!P6 IMAD.MOV R144, RZ, RZ, -R144 ;  /* 0x000000ffff90e224 */ /* 0x000fe200078e0a90 */
[C---:B------:R-:W-:Y:S01]  /*5820*/  ISETP.GT.U32.AND P6, PT, R0.reuse, R78, PT ;  /* 0x0000004e0000720c */ /* 0x040fe20003fc4070 */
[----:B------:R-:W-:Y:S01]  /*5830*/  IMAD R36, R0, R11, R36 ;  /* 0x0000000b00247224 */ /* 0x000fe200078e0224 */
[----:B------:R-:W-:Y:S01]  /*5840*/  IABS R136, R8 ;  /* 0x0000000800887213 */ /* 0x000fe20000000000 */
[--C-:B------:R-:W-:Y:S02]  /*5850*/  @!P2 IMAD.IADD R28, R28, 0x1, -R0.reuse ;  /* 0x000000011c1ca824 */ /* 0x100fe400078e0a00 */
[----:B------:R-:W-:Y:S01]  /*5860*/  @!P3 IMAD.IADD R84, R84, 0x1, -R0 ;  /* 0x000000015454b824 */ /* 0x000fe200078e0a00 */
[----:B------:R-:W-:Y:S01]  /*5870*/  ISETP.GT.U32.AND P2, PT, R0, R36, PT ;  /* 0x000000240000720c */ /* 0x000fe20003f44070 */
[----:B------:R-:W-:-:S04]  /*5880*/  IMAD.HI.U32 R4, R3, R138, RZ ;  /* 0x0000008a03047227 */ /* 0x000fc800078e00ff */
[----:B------:R-:W-:Y:S01]  /*5890*/  @!P0 IMAD.IADD R140, R140, 0x1, -R0 ;  /* 0x000000018c8c8824 */ /* 0x000fe200078e0a00 */
[----:B------:R-:W-:Y:S01]  /*58a0*/  ISETP.GE.AND P0, PT, R10, RZ, PT ;  /* 0x000000ff0a00720c */ /* 0x000fe20003f06270 */
[----:B------:R-:W-:Y:S01]  /*58b0*/  @!P1 IMAD.MOV R28, RZ, RZ, -R28 ;  /* 0x000000ffff1c9224 */ /* 0x000fe200078e0a1c */
[----:B------:R-:W-:Y:S01]  /*58c0*/  ISETP.GT.U32.AND P1, PT, R0, R84, PT ;  /* 0x000000540000720c */ /* 0x000fe20003f24070 */
[----:B------:R-:W-:Y:S01]  /*58d0*/  IMAD.MOV R5, RZ, RZ, -R4 ;  /* 0x000000ffff057224 */ /* 0x000fe200078e0a04 */
[----:B------:R-:W-:Y:S01]  /*58e0*/  LOP3.LUT R10, R2, 0xe6, RZ, 0xfc, !PT ;  /* 0x000000e6020a7812 */ /* 0x000fe200078efcff */
[----:B------:R-:W-:-:S03]  /*58f0*/  IMAD.HI.U32 R4, R3, R136, RZ ;  /* 0x0000008803047227 */ /* 0x000fc600078e00ff */
[----:B------:R-:W-:Y:S01]  /*5900*/  IABS R126, R10 ;  /* 0x0000000a007e7213 */ /* 0x000fe20000000000 */
[----:B------:R-:W-:Y:S01]  /*5910*/  @!P6 IMAD.IADD R78, R78, 0x1, -R0 ;  /* 0x000000014e4ee824 */ /* 0x000fe200078e0a00 */
[C---:B------:R-:W-:Y:S01]  /*5920*/  ISETP.GT.U32.AND P6, PT, R0.reuse, R140, PT ;  /* 0x0000008c0000720c */ /* 0x040fe20003fc4070 */
[----:B------:R-:W-:Y:S02]  /*5930*/  IMAD R138, R0, R5, R138 ;  /* 0x00000005008a7224 */ /* 0x000fe400078e028a */
[----:B------:R-:W-:Y:S02]  /*5940*/  IMAD.MOV R5, RZ, RZ, -R4 ;  /* 0x000000ffff057224 */ /* 0x000fe400078e0a04 */
[----:B------:R-:W-:Y:S01]  /*5950*/  @!P2 IMAD.IADD R36, R36, 0x1, -R0 ;  /* 0x000000012424a824 */ /* 0x000fe200078e0a00 */
[C---:B------:R-:W-:Y:S01]  /*5960*/  ISETP.GT.U32.AND P2, PT, R0.reuse, R78, PT ;  /* 0x0000004e0000720c */ /* 0x040fe20003f44070 */
[----:B------:R-:W-:Y:S02]  /*5970*/  IMAD R136, R0, R5, R136 ;  /* 0x0000000500887224 */ /* 0x000fe400078e0288 */
[----:B------:R-:W-:Y:S01]  /*5980*/  @!P1 IMAD.IADD R84, R84, 0x1, -R0 ;  /* 0x0000000154549824 */ /* 0x000fe200078e0a00 */
[C---:B------:R-:W-:Y:S01]  /*5990*/  ISETP.GT.U32.AND P3, PT, R0.reuse, R36, PT ;  /* 0x000000240000720c */ /* 0x040fe20003f64070 */
[----:B------:R-:W-:Y:S01]  /*59a0*/  IMAD.HI.U32 R4, R3, R24, RZ ;  /* 0x0000001803047227 */ /* 0x000fe200078e00ff */
[----:B------:R-:W-:-:S03]  /*59b0*/  ISETP.GT.U32.AND P1, PT, R0, R136, PT ;  /* 0x000000880000720c */ /* 0x000fc60003f24070 */
[----:B------:R-:W-:Y:S01]  /*59c0*/  @!P6 IMAD.IADD R140, R140, 0x1, -R0 ;  /* 0x000000018c8ce824 */ /* 0x000fe200078e0a00 */
[----:B------:R-:W-:Y:S01]  /*59d0*/  ISETP.GE.AND P6, PT, R14, RZ, PT ;  /* 0x000000ff0e00720c */ /* 0x000fe20003fc6270 */
[----:B------:R-:W-:Y:S01]  /*59e0*/  @!P5 IMAD.MOV R142, RZ, RZ, -R142 ;  /* 0x000000ffff8ed224 */ /* 0x000fe200078e0a8e */
[----:B------:R-:W-:Y:S01]  /*59f0*/  ISETP.GT.U32.AND P5, PT, R0, R138, PT ;  /* 0x0000008a0000720c */ /* 0x000fe20003fa4070 */
[----:B------:R-:W-:Y:S01]  /*5a00*/  @!P4 IMAD.MOV R140, RZ, RZ, -R140 ;  /* 0x000000ffff8cc224 */ /* 0x000fe200078e0a8c */
[----:B------:R-:W-:Y:S01]  /*5a10*/  ISETP.GE.AND P4, PT, R8, RZ, PT ;  /* 0x000000ff0800720c */ /* 0x000fe20003f86270 */
[----:B------:R-:W-:Y:S01]  /*5a20*/  IMAD.MOV R5, RZ, RZ, -R4 ;  /* 0x000000ffff057224 */ /* 0x000fe200078e0a04 */
[----:B------:R-:W-:Y:S01]  /*5a30*/  LOP3.LUT R4, R2, 0xde, RZ, 0xfc, !PT ;  /* 0x000000de02047812 */ /* 0x000fe200078efcff */
[--C-:B------:R-:W-:Y:S01]  /*5a40*/  @!P3 IMAD.IADD R36, R36, 0x1, -R0.reuse ;  /* 0x000000012424b824 */ /* 0x100fe200078e0a00 */
[----:B------:R-:W-:Y:S01]  /*5a50*/  ISETP.GE.AND P3, PT, R16, RZ, PT ;  /* 0x000000ff1000720c */ /* 0x000fe20003f66270 */
[----:B------:R-:W-:Y:S01]  /*5a60*/  @!P1 IMAD.IADD R136, R136, 0x1, -R0 ;  /* 0x0000000188889824 */ /* 0x000fe200078e0a00 */
[----:B------:R-:W-:Y:S01]  /*5a70*/  IABS R134, R4 ;  /* 0x0000000400867213 */ /* 0x000fe20000000000 */
[----:B------:R-:W-:Y:S01]  /*5a80*/  IMAD R24, R0, R5, R24 ;  /* 0x0000000500187224 */ /* 0x000fe200078e0218 */
[----:B------:R-:W-:Y:S01]  /*5a90*/  LOP3.LUT R5, R2, 0xe0, RZ, 0xfc, !PT ;  /* 0x000000e002057812 */ /* 0x000fe200078efcff */
[----:B------:R-:W-:Y:S01]  /*5aa0*/  @!P6 IMAD.MOV R36, RZ, RZ, -R36 ;  /* 0x000000ffff24e224 */ /* 0x000fe200078e0a24 */
[----:B------:R-:W-:Y:S01]  /*5ab0*/  ISETP.GT.U32.AND P6, PT, R0, R136, PT ;  /* 0x000000880000720c */ /* 0x000fe20003fc4070 */
[--C-:B------:R-:W-:Y:S01]  /*5ac0*/  @!P2 IMAD.IADD R78, R78, 0x1, -R0.reuse ;  /* 0x000000014e4ea824 */ /* 0x100fe200078e0a00 */
[----:B------:R-:W-:Y:S01]  /*5ad0*/  IABS R130, R5 ;  /* 0x0000000500827213 */ /* 0x000fe20000000000 */
[----:B------:R-:W-:Y:S01]  /*5ae0*/  @!P5 IMAD.IADD R138, R138, 0x1, -R0 ;  /* 0x000000018a8ad824 */ /* 0x000fe200078e0a00 */
[----:B------:R-:W-:Y:S01]  /*5af0*/  ISETP.GE.AND P5, PT, R9, RZ, PT ;  /* 0x000000ff0900720c */ /* 0x000fe20003fa6270 */
[----:B------:R-:W-:Y:S01]  /*5b00*/  @!P0 IMAD.MOV R78, RZ, RZ, -R78 ;  /* 0x000000ffff4e8224 */ /* 0x000fe200078e0a4e */
[----:B------:R-:W-:Y:S01]  /*5b10*/  ISETP.GE.AND P1, PT, R4, RZ, PT ;  /* 0x000000ff0400720c */ /* 0x000fe20003f26270 */
[----:B------:R-:W-:Y:S01]  /*5b20*/  IMAD.HI.U32 R4, R3, R134, RZ ;  /* 0x0000008603047227 */ /* 0x000fe200078e00ff */
[----:B------:R-:W-:-:S02]  /*5b30*/  ISETP.GT.U32.AND P0, PT, R0, R138, PT ;  /* 0x0000008a0000720c */ /* 0x000fc40003f04070 */
[----:B------:R-:W-:Y:S01]  /*5b40*/  ISETP.GE.AND P2, PT, R15, RZ, PT ;  /* 0x000000ff0f00720c */ /* 0x000fe20003f46270 */
[----:B------:R-:W-:Y:S01]  /*5b50*/  IMAD.MOV R11, RZ, RZ, -R4 ;  /* 0x000000ffff0b7224 */ /* 0x000fe200078e0a04 */
[----:B------:R-:W-:Y:S01]  /*5b60*/  LOP3.LUT R8, R2, 0xe2, RZ, 0xfc, !PT ;  /* 0x000000e202087812 */ /* 0x000fe200078efcff */
[----:B------:R-:W-:Y:S01]  /*5b70*/  @!P6 IMAD.IADD R136, R136, 0x1, -R0 ;  /* 0x000000018888e824 */ /* 0x000fe200078e0a00 */
[----:B------:R-:W-:Y:S01]  /*5b80*/  LOP3.LUT R9, R2, 0xe4, RZ, 0xfc, !PT ;  /* 0x000000e402097812 */ /* 0x000fe200078efcff */
[C---:B------:R-:W-:Y:S01]  /*5b90*/  IMAD R134, R0.reuse, R11, R134 ;  /* 0x0000000b00867224 */ /* 0x040fe200078e0286 */
[----:B------:R-:W-:Y:S01]  /*5ba0*/  IABS R132, R8 ;  /* 0x0000000800847213 */ /* 0x000fe20000000000 */
[----:B------:R-:W-:Y:S01]  /*5bb0*/  @!P4 IMAD.MOV R136, RZ, RZ, -R136 ;  /* 0x000000ffff88c224 */ /* 0x000fe200078e0a88 */
[----:B------:R-:W-:Y:S02]  /*5bc0*/  ISETP.GT.U32.AND P4, PT, R0, R24, PT ;  /* 0x000000180000720c */ /* 0x000fe40003f84070 */
[----:B------:R-:W-:Y:S01]  /*5bd0*/  IABS R122, R9 ;  /* 0x00000009007a7213 */ /* 0x000fe20000000000 */
[----:B------:R-:W-:Y:S01]  /*5be0*/  @!P0 IMAD.IADD R138, R138, 0x1, -R0 ;  /* 0x000000018a8a8824 */ /* 0x000fe200078e0a00 */
[----:B------:R-:W-:Y:S01]  /*5bf0*/  ISETP.GE.AND P0, PT, R5, RZ, PT ;  /* 0x000000ff0500720c */ /* 0x000fe20003f06270 */
[----:B------:R-:W-:Y:S01]  /*5c00*/  IMAD.HI.U32 R5, R3, R130, RZ ;  /* 0x0000008203057227 */ /* 0x000fe200078e00ff */
[----:B------:R-:W-:-:S02]  /*5c10*/  ISETP.GE.AND P6, PT, R10, RZ, PT ;  /* 0x000000ff0a00720c */ /* 0x000fc40003fc6270 */
[----:B------:R-:W-:Y:S01]  /*5c20*/  @!P3 IADD3 R138, -R138, RZ, RZ ;  /* 0x000000ff8a8ab210 */ /* 0x000fe20007ffe1ff */
[----:B------:R-:W-:Y:S01]  /*5c30*/  IMAD.MOV R5, RZ, RZ, -R5 ;  /* 0x000000ffff057224 */ /* 0x000fe200078e0a05 */
[----:B------:R-:W-:Y:S01]  /*5c40*/  ISETP.GE.AND P3, PT, R9, RZ, PT ;  /* 0x000000ff0900720c */ /* 0x000fe20003f66270 */
[----:B------:R-:W-:Y:S01]  /*5c50*/  @!P2 IMAD.MOV R84, RZ, RZ, -R84 ;  /* 0x000000ffff54a224 */ /* 0x000fe200078e0a54 */
[----:B------:R-:W-:Y:S01]  /*5c60*/  ISETP.GE.AND P2, PT, R8, RZ, PT ;  /* 0x000000ff0800720c */ /* 0x000fe20003f46270 */
[----:B------:R-:W-:Y:S01]  /*5c70*/  @!P4 IMAD.IADD R24, R24, 0x1, -R0 ;  /* 0x000000011818c824 */ /* 0x000fe200078e0a00 */
[----:B------:R-:W-:Y:S01]  /*5c80*/  LOP3.LUT R14, R2, 0xea, RZ, 0xfc, !PT ;  /* 0x000000ea020e7812 */ /* 0x000fe200078efcff */
[C---:B------:R-:W-:Y:S02]  /*5c90*/  IMAD R130, R0.reuse, R5, R130 ;  /* 0x0000000500827224 */ /* 0x040fe400078e0282 */
[----:B------:R-:W-:Y:S01]  /*5ca0*/  IMAD.HI.U32 R8, R3, R132, RZ ;  /* 0x0000008403087227 */ /* 0x000fe200078e00ff */
[----:B------:R-:W-:-:S02]  /*5cb0*/  ISETP.GT.U32.AND P4, PT, R0, R24, PT ;  /* 0x000000180000720c */ /* 0x000fc40003f84070 */
[----:B------:R-:W-:Y:S01]  /*5cc0*/  IABS R72, R14 ;  /* 0x0000000e00487213 */ /* 0x000fe20000000000 */
[----:B------:R-:W-:-:S04]  /*5cd0*/  IMAD.HI.U32 R9, R3, R122, RZ ;  /* 0x0000007a03097227 */ /* 0x000fc800078e00ff */
[----:B------:R-:W-:Y:S02]  /*5ce0*/  IMAD.MOV R15, RZ, RZ, -R8 ;  /* 0x000000ffff0f7224 */ /* 0x000fe400078e0a08 */
[----:B------:R-:W-:Y:S02]  /*5cf0*/  IMAD.MOV R9, RZ, RZ, -R9 ;  /* 0x000000ffff097224 */ /* 0x000fe400078e0a09 */
[----:B------:R-:W-:Y:S02]  /*5d00*/  IMAD R132, R0, R15, R132 ;  /* 0x0000000f00847224 */ /* 0x000fe400078e0284 */
[----:B------:R-:W-:Y:S01]  /*5d10*/  @!P4 IMAD.IADD R24, R24, 0x1, -R0 ;  /* 0x000000011818c824 */ /* 0x000fe200078e0a00 */
[C---:B------:R-:W-:Y:S01]  /*5d20*/  ISETP.GT.U32.AND P4, PT, R0.reuse, R134, PT ;  /* 0x000000860000720c */ /* 0x040fe20003f84070 */
[C---:B------:R-:W-:Y:S02]  /*5d30*/  IMAD R122, R0.reuse, R9, R122 ;  /* 0x00000009007a7224 */ /* 0x040fe400078e027a */
[----:B------:R-:W-:Y:S01]  /*5d40*/  @!P5 IMAD.MOV R24, RZ, RZ, -R24 ;  /* 0x000000ffff18d224 */ /* 0x000fe200078e0a18 */
[----:B------:R-:W-:Y:S01]  /*5d50*/  ISETP.GT.U32.AND P5, PT, R0, R130, PT ;  /* 0x000000820000720c */ /* 0x000fe20003fa4070 */
[----:B------:R-:W-:-:S04]  /*5d60*/  IMAD.HI.U32 R10, R3, R126, RZ ;  /* 0x0000007e030a7227 */ /* 0x000fc800078e00ff */
[----:B------:R-:W-:Y:S01]  /*5d70*/  IMAD.MOV R17, RZ, RZ, -R10 ;  /* 0x000000ffff117224 */ /* 0x000fe200078e0a0a */
[----:B------:R-:W-:Y:S01]  /*5d80*/  LOP3.LUT R10, R2, 0xe8, RZ, 0xfc, !PT ;  /* 0x000000e8020a7812 */ /* 0x000fe200078efcff */
[----:B------:R-:W-:-:S03]  /*5d90*/  IMAD.HI.U32 R5, R3, R72, RZ ;  /* 0x0000004803057227 */ /* 0x000fc600078e00ff */
[----:B------:R-:W-:Y:S01]  /*5da0*/  IABS R120, R10 ;  /* 0x0000000a00787213 */ /* 0x000fe20000000000 */
[--C-:B------:R-:W-:Y:S02]  /*5db0*/  @!P4 IMAD.IADD R134, R134, 0x1, -R0.reuse ;  /* 0x000000018686c824 */ /* 0x100fe400078e0a00 */
[----:B------:R-:W-:Y:S02]  /*5dc0*/  @!P5 IMAD.IADD R130, R130, 0x1, -R0 ;  /* 0x000000018282d824 */ /* 0x000fe400078e0a00 */
[C---:B------:R-:W-:Y:S01]  /*5dd0*/  IMAD R126, R0.reuse, R17, R126 ;  /* 0x00000011007e7224 */ /* 0x040fe200078e027e */
[C---:B------:R-:W-:Y:S01]  /*5de0*/  ISETP.GT.U32.AND P4, PT, R0.reuse, R134, PT ;  /* 0x000000860000720c */ /* 0x040fe20003f84070 */
[C---:B------:R-:W-:Y:S01]  /*5df0*/  IMAD.HI.U32 R4, R3.reuse, R120, RZ ;  /* 0x0000007803047227 */ /* 0x040fe200078e00ff */
[----:B------:R-:W-:Y:S02]  /*5e00*/  ISETP.GT.U32.AND P5, PT, R0, R130, PT ;  /* 0x000000820000720c */ /* 0x000fe40003fa4070 */
[----:B------:R-:W-:Y:S01]  /*5e10*/  LOP3.LUT R17, R2, 0xec, RZ, 0xfc, !PT ;  /* 0x000000ec02117812 */ /* 0x000fe200078efcff */
[----:B------:R-:W-:-:S03]  /*5e20*/  IMAD.HI.U32 R9, R3, R96, RZ ;  /* 0x0000006003097227 */ /* 0x000fc600078e00ff */
[----:B------:R-:W-:Y:S01]  /*5e30*/  IABS R26, R17 ;  /* 0x00000011001a7213 */ /* 0x000fe20000000000 */
[----:B------:R-:W-:Y:S02]  /*5e40*/  IMAD.MOV R11, RZ, RZ, -R4 ;  /* 0x000000ffff0b7224 */ /* 0x000fe400078e0a04 */
[----:B------:R-:W-:Y:S02]  /*5e50*/  IMAD.MOV R5, RZ, RZ, -R5 ;  /* 0x000000ffff057224 */ /* 0x000fe400078e0a05 */
[--C-:B------:R-:W-:Y:S01]  /*5e60*/  @!P4 IMAD.IADD R134, R134, 0x1, -R0.reuse ;  /* 0x000000018686c824 */ /* 0x100fe200078e0a00 */
[----:B------:R-:W-:Y:S01]  /*5e70*/  ISETP.GT.U32.AND P4, PT, R0, R132, PT ;  /* 0x000000840000720c */ /* 0x000fe20003f84070 */
[----:B------:R-:W-:Y:S01]  /*5e80*/  @!P5 IMAD.IADD R130, R130, 0x1, -R0 ;  /* 0x000000018282d824 */ /* 0x000fe200078e0a00 */
[----:B------:R-:W-:Y:S01]  /*5e90*/  ISETP.GT.U32.AND P5, PT, R0, R122, PT ;  /* 0x0000007a0000720c */ /* 0x000fe20003fa4070 */
[----:B------:R-:W-:-:S04]  /*5ea0*/  IMAD.HI.U32 R8, R3, R26, RZ ;  /* 0x0000001a03087227 */ /* 0x000fc800078e00ff */
[----:B------:R-:W-:Y:S01]  /*5eb0*/  @!P1 IMAD.MOV R134, RZ, RZ, -R134 ;  /* 0x000000ffff869224 */ /* 0x000fe200078e0a86 */
[----:B------:R-:W-:Y:S01]  /*5ec0*/  ISETP.GT.U32.AND P1, PT, R0, R126, PT ;  /* 0x0000007e0000720c */ /* 0x000fe20003f24070 */
[----:B------:R-:W-:Y:S01]  /*5ed0*/  IMAD.MOV R15, RZ, RZ, -R8 ;  /* 0x000000ffff0f7224 */ /* 0x000fe200078e0a08 */
[----:B------:R-:W-:Y:S01]  /*5ee0*/  LOP3.LUT R8, R2, 0xfc, RZ, 0xfc, !PT ;  /* 0x000000fc02087812 */ /* 0x000fe200078efcff */
[----:B------:R-:W-:Y:S01]  /*5ef0*/  IMAD R120, R0, R11, R120 ;  /* 0x0000000b00787224 */ /* 0x000fe200078e0278 */
[----:B------:R-:W-:Y:S01]  /*5f00*/  LOP3.LUT R11, R2, 0xf2, RZ, 0xfc, !PT ;  /* 0x000000f2020b7812 */ /* 0x000fe200078efcff */
[--C-:B------:R-:W-:Y:S01]  /*5f10*/  @!P4 IMAD.IADD R132, R132, 0x1, -R0.reuse ;  /* 0x000000018484c824 */ /* 0x100fe200078e0a00 */
[----:B------:R-:W-:Y:S01]  /*5f20*/  IABS R16, R8 ;  /* 0x0000000800107213 */ /* 0x000fe20000000000 */
[----:B------:R-:W-:Y:S01]  /*5f30*/  @!P5 IMAD.IADD R122, R122, 0x1, -R0 ;  /* 0x000000017a7ad824 */ /* 0x000fe200078e0a00 */
[----:B------:R-:W-:Y:S01]  /*5f40*/  IABS R114, R11 ;  /* 0x0000000b00727213 */ /* 0x000fe20000000000 */
[----:B------:R-:W-:Y:S01]  /*5f50*/  IMAD.MOV R9, RZ, RZ, -R9 ;  /* 0x000000ffff097224 */ /* 0x000fe200078e0a09 */
[C---:B------:R-:W-:Y:S01]  /*5f60*/  ISETP.GT.U32.AND P4, PT, R0.reuse, R132, PT ;  /* 0x000000840000720c */ /* 0x040fe20003f84070 */
[C---:B------:R-:W-:Y:S01]  /*5f70*/  IMAD R72, R0.reuse, R5, R72 ;  /* 0x0000000500487224 */ /* 0x040fe200078e0248 */
[C---:B------:R-:W-:Y:S01]  /*5f80*/  ISETP.GT.U32.AND P5, PT, R0.reuse, R122, PT ;  /* 0x0000007a0000720c */ /* 0x040fe20003fa4070 */
[----:B------:R-:W-:Y:S01]  /*5f90*/  IMAD R26, R0, R15, R26 ;  /* 0x0000000f001a7224 */ /* 0x000fe200078e021a */
[----:B------:R-:W-:Y:S01]  /*5fa0*/  LOP3.LUT R15, R2, 0xf4, RZ, 0xfc, !PT ;  /* 0x000000f4020f7812 */ /* 0x000fe200078efcff */
[C---:B------:R-:W-:Y:S01]  /*5fb0*/  IMAD R96, R0.reuse, R9, R96 ;  /* 0x0000000900607224 */ /* 0x040fe200078e0260 */
[----:B------:R-:W-:Y:S01]  /*5fc0*/  SHF.R.S32.HI R2, RZ, 0x6, R233 ;  /* 0x00000006ff027819 */ /* 0x000fe200000114e9 */
[----:B------:R-:W-:Y:S01]  /*5fd0*/  @!P0 IMAD.MOV R130, RZ, RZ, -R130 ;  /* 0x000000ffff828224 */ /* 0x000fe200078e0a82 */
[----:B------:R-:W-:Y:S01]  /*5fe0*/  ISETP.GT.U32.AND P0, PT, R0, R120, PT ;  /* 0x000000780000720c */ /* 0x000fe20003f04070 */
[----:B------:R-:W-:Y:S01]  /*5ff0*/  IMAD.HI.U32 R4, R3, R70, RZ ;  /* 0x0000004603047227 */ /* 0x000fe200078e00ff */
[----:B------:R-:W-:-:S02]  /*6000*/  IABS R110, R15 ;  /* 0x0000000f006e7213 */ /* 0x000fc40000000000 */
[----:B------:R-:W-:Y:S01]  /*6010*/  SGXT R2, R2, 0x1 ;  /* 0x000000010202781a */ /* 0x000fe20000000200 */
[--C-:B------:R-:W-:Y:S01]  /*6020*/  @!P4 IMAD.IADD R132, R132, 0x1, -R0.reuse ;  /* 0x000000018484c824 */ /* 0x100fe200078e0a00 */
[----:B------:R-:W-:Y:S01]  /*6030*/  ISETP.GT.U32.AND P4, PT, R0, R72, PT ;  /* 0x000000480000720c */ /* 0x000fe20003f84070 */
[--C-:B------:R-:W-:Y:S01]  /*6040*/  @!P5 IMAD.IADD R122, R122, 0x1, -R0.reuse ;  /* 0x000000017a7ad824 */ /* 0x100fe200078e0a00 */
[----:B------:R-:W-:Y:S01]  /*6050*/  ISETP.GT.U32.AND P5, PT, R0, R26, PT ;  /* 0x0000001a0000720c */ /* 0x000fe20003fa4070 */
[----:B------:R-:W-:Y:S01]  /*6060*/  @!P1 IMAD.IADD R126, R126, 0x1, -R0 ;  /* 0x000000017e7e9824 */ /* 0x000fe200078e0a00 */
[----:B------:R-:W-:Y:S01]  /*6070*/  ISETP.GT.U32.AND P1, PT, R0, R96, PT ;  /* 0x000000600000720c */ /* 0x000fe20003f24070 */
[----:B------:R-:W-:Y:S02]  /*6080*/  IMAD.MOV R5, RZ, RZ, -R4 ;  /* 0x000000ffff057224 */ /* 0x000fe400078e0a04 */
[----:B------:R-:W-:Y:S02]  /*6090*/  @!P0 IMAD.IADD R120, R120, 0x1, -R0 ;  /* 0x0000000178788824 */ /* 0x000fe400078e0a00 */
[----:B------:R-:W-:-:S02]  /*60a0*/  IMAD R70, R0, R5, R70 ;  /* 0x0000000500467224 */ /* 0x000fc400078e0246 */
[----:B------:R-:W-:-:S03]  /*60b0*/  IMAD.HI.U32 R5, R3, R110, RZ ;  /* 0x0000006e03057227 */ /* 0x000fc600078e00ff */
[----:B------:R-:W-:Y:S01]  /*60c0*/  ISETP.GT.U32.AND P0, PT, R0, R70, PT ;  /* 0x000000460000720c */ /* 0x000fe20003f04070 */
[----:B------:R-:W-:Y:S01]  /*60d0*/  @!P4 IMAD.IADD R72, R72, 0x1, -R0 ;  /* 0x000000014848c824 */ /* 0x000fe200078e0a00 */
[C---:B------:R-:W-:Y:S01]  /*60e0*/  ISETP.GT.U32.AND P4, PT, R0.reuse, R120, PT ;  /* 0x000000780000720c */ /* 0x040fe20003f84070 */
[----:B------:R-:W-:Y:S01]  /*60f0*/  @!P2 IMAD.MOV R132, RZ, RZ, -R132 ;  /* 0x000000ffff84a224 */ /* 0x000fe200078e0a84 */
[----:B------:R-:W-:Y:S01]  /*6100*/  ISETP.GT.U32.AND P2, PT, R0, R126, PT ;  /* 0x0000007e0000720c */ /* 0x000fe20003f44070 */
[----:B------:R-:W-:Y:S01]  /*6110*/  @!P5 IMAD.IADD R26, R26, 0x1, -R0 ;  /* 0x000000011a1ad824 */ /* 0x000fe200078e0a00 */
[----:B------:R-:W-:Y:S01]  /*6120*/  ISETP.GT.U32.AND P5, PT, R0, R72, PT ;  /* 0x000000480000720c */ /* 0x000fe20003fa4070 */
[----:B------:R-:W-:-:S04]  /*6130*/  IMAD.HI.U32 R4, R3, R114, RZ ;  /* 0x0000007203047227 */ /* 0x000fc800078e00ff */
[----:B------:R-:W-:Y:S02]  /*6140*/  IMAD.MOV R5, RZ, RZ, -R5 ;  /* 0x000000ffff057224 */ /* 0x000fe400078e0a05 */
[----:B------:R-:W-:Y:S01]  /*6150*/  @!P1 IMAD.IADD R96, R96, 0x1, -R0 ;  /* 0x0000000160609824 */ /* 0x000fe200078e0a00 */
[C---:B------:R-:W-:Y:S01]  /*6160*/  ISETP.GT.U32.AND P1, PT, R0.reuse, R26, PT ;  /* 0x0000001a0000720c */ /* 0x040fe20003f24070 */
[----:B------:R-:W-:Y:S02]  /*6170*/  IMAD.MOV R9, RZ, RZ, -R4 ;  /* 0x000000ffff097224 */ /* 0x000fe400078e0a04 */
[----:B------:R-:W-:Y:S02]  /*6180*/  IMAD R110, R0, R5, R110 ;  /* 0x00000005006e7224 */ /* 0x000fe400078e026e */
[----:B------:R-:W-:-:S04]  /*6190*/  IMAD.HI.U32 R4, R3, R100, RZ ;  /* 0x0000006403047227 */ /* 0x000fc800078e00ff */
[----:B------:R-:W-:-:S04]  /*61a0*/  IMAD.HI.U32 R5, R3, R22, RZ ;  /* 0x0000001603057227 */ /* 0x000fc800078e00ff */
[C---:B------:R-:W-:Y:S02]  /*61b0*/  IMAD R114, R0.reuse, R9, R114 ;  /* 0x0000000900727224 */ /* 0x040fe400078e0272 */
[----:B------:R-:W-:Y:S02]  /*61c0*/  IMAD.MOV R9, RZ, RZ, -R4 ;  /* 0x000000ffff097224 */ /* 0x000fe400078e0a04 */
[----:B------:R-:W-:Y:S02]  /*61d0*/  IMAD.MOV R5, RZ, RZ, -R5 ;  /* 0x000000ffff057224 */ /* 0x000fe400078e0a05 */
[C---:B------:R-:W-:Y:S02]  /*61e0*/  IMAD R100, R0.reuse, R9, R100 ;  /* 0x0000000900647224 */ /* 0x040fe400078e0264 */
[----:B------:R-:W-:Y:S01]  /*61f0*/  IMAD R22, R0, R5, R22 ;  /* 0x0000000500167224 */ /* 0x000fe200078e0216 */
[----:B------:R-:W2:Y:S01]  /*6200*/  LDC R9, c[0x0][0x230] ;  /* 0x00008c00ff097b82 */ /* 0x000ea20000000800 */
[--C-:B------:R-:W-:Y:S01]  /*6210*/  @!P0 IMAD.IADD R70, R70, 0x1, -R0.reuse ;  /* 0x0000000146468824 */ /* 0x100fe200078e0a00 */
[----:B------:R-:W-:Y:S01]  /*6220*/  ISETP.GT.U32.AND P0, PT, R0, R96, PT ;  /* 0x000000600000720c */ /* 0x000fe20003f04070 */
[----:B------:R-:W-:Y:S01]  /*6230*/  @!P2 IMAD.IADD R126, R126, 0x1, -R0 ;  /* 0x000000017e7ea824 */ /* 0x000fe200078e0a00 */
[----:B------:R-:W-:Y:S01]  /*6240*/  ISETP.GT.U32.AND P2, PT, R0, R114, PT ;  /* 0x000000720000720c */ /* 0x000fe20003f44070 */
[----:B------:R-:W-:-:S04]  /*6250*/  IMAD.HI.U32 R4, R3, R20, RZ ;  /* 0x0000001403047227 */ /* 0x000fc800078e00ff */
[----:B------:R-:W-:-:S04]  /*6260*/  IMAD.HI.U32 R3, R3, R16, RZ ;  /* 0x0000001003037227 */ /* 0x000fc800078e00ff */
[----:B------:R-:W-:Y:S01]  /*6270*/  @!P3 IMAD.MOV R122, RZ, RZ, -R122 ;  /* 0x000000ffff7ab224 */ /* 0x000fe200078e0a7a */
[----:B------:R-:W-:Y:S01]  /*6280*/  ISETP.GT.U32.AND P3, PT, R0, R70, PT ;  /* 0x000000460000720c */ /* 0x000fe20003f64070 */
[--C-:B------:R-:W-:Y:S01]  /*6290*/  @!P4 IMAD.IADD R120, R120, 0x1, -R0.reuse ;  /* 0x000000017878c824 */ /* 0x100fe200078e0a00 */
[----:B------:R-:W-:Y:S01]  /*62a0*/  ISETP.GT.U32.AND P4, PT, R0, R110, PT ;  /* 0x0000006e0000720c */ /* 0x000fe20003f84070 */
[--C-:B------:R-:W-:Y:S01]  /*62b0*/  @!P5 IMAD.IADD R72, R72, 0x1, -R0.reuse ;  /* 0x000000014848d824 */ /* 0x100fe200078e0a00 */
[----:B------:R-:W-:Y:S01]  /*62c0*/  ISETP.GT.U32.AND P5, PT, R0, R100, PT ;  /* 0x000000640000720c */ /* 0x000fe20003fa4070 */
[----:B------:R-:W-:Y:S01]  /*62d0*/  @!P1 IMAD.IADD R26, R26, 0x1, -R0 ;  /* 0x000000011a1a9824 */ /* 0x000fe200078e0a00 */
[C---:B------:R-:W-:Y:S01]  /*62e0*/  ISETP.GT.U32.AND P1, PT, R0.reuse, R22, PT ;  /* 0x000000160000720c */ /* 0x040fe20003f24070 */
[----:B------:R-:W-:Y:S02]  /*62f0*/  IMAD.MOV R5, RZ, RZ, -R4 ;  /* 0x000000ffff057224 */ /* 0x000fe400078e0a04 */
[----:B------:R-:W-:Y:S01]  /*6300*/  IMAD.MOV R3, RZ, RZ, -R3 ;  /* 0x000000ffff037224 */ /* 0x000fe200078e0a03 */
[----:B------:R-:W3:Y:S01]  /*6310*/  LDC R4, c[0x0][0x230] ;  /* 0x00008c00ff047b82 */ /* 0x000ee20000000800 */
[----:B------:R-:W-:-:S02]  /*6320*/  IMAD R20, R0, R5, R20 ;  /* 0x0000000500147224 */ /* 0x000fc400078e0214 */
[----:B------:R-:W-:Y:S01]  /*6330*/  IMAD R16, R0, R3, R16 ;  /* 0x0000000300107224 */ /* 0x000fe200078e0210 */
[----:B------:R-:W-:Y:S01]  /*6340*/  LOP3.LUT R3, R2, 0x90, RZ, 0xc0, !PT ;  /* 0x0000009002037812 */ /* 0x000fe200078ec0ff */
[--C-:B------:R-:W-:Y:S01]  /*6350*/  @!P0 IMAD.IADD R96, R96, 0x1, -R0.reuse ;  /* 0x0000000160608824 */ /* 0x100fe200078e0a00 */
[----:B------:R-:W-:Y:S01]  /*6360*/  ISETP.GT.U32.AND P0, PT, R0, R20, PT ;  /* 0x000000140000720c */ /* 0x000fe20003f04070 */
[--C-:B------:R-:W-:Y:S01]  /*6370*/  @!P2 IMAD.IADD R114, R114, 0x1, -R0.reuse ;  /* 0x000000017272a824 */ /* 0x100fe200078e0a00 */
[----:B------:R-:W-:Y:S01]  /*6380*/  ISETP.GT.U32.AND P2, PT, R0, R16, PT ;  /* 0x000000100000720c */ /* 0x000fe20003f44070 */
[--C-:B------:R-:W-:Y:S01]  /*6390*/  @!P3 IMAD.IADD R70, R70, 0x1, -R0.reuse ;  /* 0x000000014646b824 */ /* 0x100fe200078e0a00 */
[----:B------:R-:W-:Y:S01]  /*63a0*/  ISETP.GE.AND P3, PT, R10, RZ, PT ;  /* 0x000000ff0a00720c */ /* 0x000fe20003f66270 */
[--C-:B------:R-:W-:Y:S01]  /*63b0*/  @!P4 IMAD.IADD R110, R110, 0x1, -R0.reuse ;  /* 0x000000016e6ec824 */ /* 0x100fe200078e0a00 */
[----:B------:R-:W-:Y:S01]  /*63c0*/  ISETP.GE.AND P4, PT, R14, RZ, PT ;  /* 0x000000ff0e00720c */ /* 0x000fe20003f86270 */
[--C-:B------:R-:W-:Y:S01]  /*63d0*/  @!P5 IMAD.IADD R100, R100, 0x1, -R0.reuse ;  /* 0x000000016464d824 */ /* 0x100fe200078e0a00 */
[----:B------:R-:W-:Y:S01]  /*63e0*/  ISETP.GE.AND P5, PT, R17, RZ, PT ;  /* 0x000000ff1100720c */ /* 0x000fe20003fa6270 */
[----:B------:R-:W-:Y:S01]  /*63f0*/  @!P1 IMAD.IADD R22, R22, 0x1, -R0 ;  /* 0x0000000116169824 */ /* 0x000fe200078e0a00 */
[----:B------:R-:W-:Y:S01]  /*6400*/  ISETP.GE.AND P1, PT, R19, RZ, PT ;  /* 0x000000ff1300720c */ /* 0x000fe20003f26270 */
[----:B------:R-:W-:Y:S01]  /*6410*/  @!P6 IMAD.MOV R126, RZ, RZ, -R126 ;  /* 0x000000ffff7ee224 */ /* 0x000fe200078e0a7e */
[----:B------:R-:W4:Y:S01]  /*6420*/  LDC R5, c[0x0][0x230] ;  /* 0x00008c00ff057b82 */ /* 0x000f220000000800 */
[--C-:B------:R-:W-:Y:S01]  /*6430*/  @!P0 IMAD.IADD R20, R20, 0x1, -R0.reuse ;  /* 0x0000000114148824 */ /* 0x100fe200078e0a00 */
[----:B------:R-:W-:Y:S01]  /*6440*/  ISETP.GE.AND P0, PT, R27, RZ, PT ;  /* 0x000000ff1b00720c */ /* 0x000fe20003f06270 */
[----:B------:R-:W-:Y:S01]  /*6450*/  @!P2 IMAD.IADD R16, R16, 0x1, -R0 ;  /* 0x000000011010a824 */ /* 0x000fe200078e0a00 */
[----:B------:R-:W-:Y:S01]  /*6460*/  ISETP.GT.U32.AND P2, PT, R0, R114, PT ;  /* 0x000000720000720c */ /* 0x000fe20003f44070 */
[----:B--2---:R-:W-:Y:S01]  /*6470*/  VIADD R9, R9, 0xffffffcf ;  /* 0xffffffcf09097836 */ /* 0x004fe20000000000 */
[----:B------:R-:W-:Y:S01]  /*6480*/  @!P3 IADD3 R120, -R120, RZ, RZ ;  /* 0x000000ff7878b210 */ /* 0x000fe20007ffe1ff */
[----:B------:R-:W-:Y:S01]  /*6490*/  @!P4 IMAD.MOV R72, RZ, RZ, -R72 ;  /* 0x000000ffff48c224 */ /* 0x000fe200078e0a48 */
[C---:B------:R-:W-:Y:S01]  /*64a0*/  ISETP.GT.U32.AND P3, PT, R0.reuse, R110, PT ;  /* 0x0000006e0000720c */ /* 0x040fe20003f64070 */
[----:B------:R-:W-:Y:S01]  /*64b0*/  @!P5 IMAD.MOV R26, RZ, RZ, -R26 ;  /* 0x000000ffff1ad224 */ /* 0x000fe200078e0a1a */
[C---:B------:R-:W-:Y:S01]  /*64c0*/  ISETP.GT.U32.AND P4, PT, R0.reuse, R100, PT ;  /* 0x000000640000720c */ /* 0x040fe20003f84070 */
[----:B------:R-:W-:Y:S01]  /*64d0*/  @!P1 IMAD.MOV R96, RZ, RZ, -R96 ;  /* 0x000000ffff609224 */ /* 0x000fe200078e0a60 */
[C---:B------:R-:W-:Y:S01]  /*64e0*/  ISETP.GT.U32.AND P5, PT, R0.reuse, R22, PT ;  /* 0x000000160000720c */ /* 0x040fe20003fa4070 */
[----:B------:R-:W2:Y:S01]  /*64f0*/  LDC R2, c[0x0][0x230] ;  /* 0x00008c00ff027b82 */ /* 0x000ea20000000800 */
[C---:B------:R-:W-:Y:S01]  /*6500*/  ISETP.GT.U32.AND P6, PT, R0.reuse, R20, PT ;  /* 0x000000140000720c */ /* 0x040fe20003fc4070 */
[----:B------:R-:W-:Y:S01]  /*6510*/  @!P0 IMAD.MOV R70, RZ, RZ, -R70 ;  /* 0x000000ffff468224 */ /* 0x000fe200078e0a46 */
[----:B------:R-:W-:Y:S01]  /*6520*/  ISETP.GT.U32.AND P1, PT, R0, R16, PT ;  /* 0x000000100000720c */ /* 0x000fe20003f24070 */
[--C-:B------:R-:W-:Y:S01]  /*6530*/  @!P2 IMAD.IADD R114, R114, 0x1, -R0.reuse ;  /* 0x000000017272a824 */ /* 0x100fe200078e0a00 */
[----:B------:R-:W-:Y:S01]  /*6540*/  ISETP.GE.AND P2, PT, R15, RZ, PT ;  /* 0x000000ff0f00720c */ /* 0x000fe20003f46270 */
[----:B---3--:R-:W-:Y:S01]  /*6550*/  VIADD R4, R4, 0xffffffcc ;  /* 0xffffffcc04047836 */ /* 0x008fe20000000000 */
[----:B------:R-:W-:Y:S01]  /*6560*/  ISETP.GE.AND P0, PT, R11, RZ, PT ;  /* 0x000000ff0b00720c */ /* 0x000fe20003f06270 */
[--C-:B------:R-:W-:Y:S01]  /*6570*/  @!P3 IMAD.IADD R110, R110, 0x1, -R0.reuse ;  /* 0x000000016e6eb824 */ /* 0x100fe200078e0a00 */
[----:B------:R-:W-:Y:S01]  /*6580*/  ISETP.GE.AND P3, PT, R33, RZ, PT ;  /* 0x000000ff2100720c */ /* 0x000fe20003f66270 */
[--C-:B------:R-:W-:Y:S01]  /*6590*/  @!P4 IMAD.IADD R100, R100, 0x1, -R0.reuse ;  /* 0x000000016464c824 */ /* 0x100fe200078e0a00 */
[----:B------:R-:W-:Y:S01]  /*65a0*/  ISETP.GE.AND P4, PT, R35, RZ, PT ;  /* 0x000000ff2300720c */ /* 0x000fe20003f86270 */
[--C-:B------:R-:W-:Y:S01]  /*65b0*/  @!P5 IMAD.IADD R22, R22, 0x1, -R0.reuse ;  /* 0x000000011616d824 */ /* 0x100fe200078e0a00 */
[----:B------:R-:W-:Y:S01]  /*65c0*/  ISETP.GE.AND P5, PT, R37, RZ, PT ;  /* 0x000000ff2500720c */ /* 0x000fe20003fa6270 */
[--C-:B------:R-:W-:Y:S01]  /*65d0*/  @!P6 IMAD.IADD R20, R20, 0x1, -R0.reuse ;  /* 0x000000011414e824 */ /* 0x100fe200078e0a00 */
[----:B------:R-:W-:Y:S01]  /*65e0*/  ISETP.GE.AND P6, PT, R8, RZ, PT ;  /* 0x000000ff0800720c */ /* 0x000fe20003fc6270 */
[----:B------:R-:W-:Y:S01]  /*65f0*/  @!P1 IMAD.IADD R16, R16, 0x1, -R0 ;  /* 0x0000000110109824 */ /* 0x000fe200078e0a00 */
[----:B------:R-:W3:Y:S01]  /*6600*/  LDC R8, c[0x0][0x230] ;  /* 0x00008c00ff087b82 */ /* 0x000ee20000000800 */
[----:B------:R-:W-:Y:S01]  /*6610*/  @!P2 IMAD.MOV R110, RZ, RZ, -R110 ;  /* 0x000000ffff6ea224 */ /* 0x000fe200078e0a6e */
[----:B------:R-:W-:Y:S01]  /*6620*/  ISETP.GE.AND P2, PT, R41, RZ, PT ;  /* 0x000000ff2900720c */ /* 0x000fe20003f46270 */
[----:B------:R-:W-:Y:S01]  /*6630*/  @!P0 IMAD.MOV R114, RZ, RZ, -R114 ;  /* 0x000000ffff728224 */ /* 0x000fe200078e0a72 */
[----:B------:R-:W-:Y:S01]  /*6640*/  ISETP.NE.AND P0, PT, R101, RZ, PT ;  /* 0x000000ff6500720c */ /* 0x000fe20003f05270 */
[----:B------:R-:W-:Y:S01]  /*6650*/  @!P3 IMAD.MOV R100, RZ, RZ, -R100 ;  /* 0x000000ffff64b224 */ /* 0x000fe200078e0a64 */
[----:B------:R-:W-:Y:S01]  /*6660*/  ISETP.NE.AND P1, PT, R39, RZ, PT ;  /* 0x000000ff2700720c */ /* 0x000fe20003f25270 */
[----:B------:R-:W-:Y:S01]  /*6670*/  @!P4 IMAD.MOV R22, RZ, RZ, -R22 ;  /* 0x000000ffff16c224 */ /* 0x000fe200078e0a16 */
[----:B------:R-:W1:Y:S01]  /*6680*/  LDC R0, c[0x0][0x230] ;  /* 0x00008c00ff007b82 */ /* 0x000e620000000800 */
[----:B------:R-:W-:Y:S01]  /*6690*/  LOP3.LUT R19, RZ, R39, RZ, 0x33, !PT ;  /* 0x00000027ff137212 */ /* 0x000fe200078e33ff */
[----:B------:R-:W-:Y:S01]  /*66a0*/  @!P5 IMAD.MOV R20, RZ, RZ, -R20 ;  /* 0x000000ffff14d224 */ /* 0x000fe200078e0a14 */
[----:B------:R-:W-:Y:S01]  /*66b0*/  LOP3.LUT R104, R3, 0x7c, R104, 0x78, !PT ;  /* 0x0000007c03687812 */ /* 0x000fe200078e7868 */
[----:B------:R-:W-:Y:S01]  /*66c0*/  @!P6 IMAD.MOV R16, RZ, RZ, -R16 ;  /* 0x000000ffff10e224 */ /* 0x000fe200078e0a10 */
[----:B------:R-:W-:Y:S01]  /*66d0*/  SEL R59, R19, R54, !P1 ;  /* 0x00000036133b7207 */ /* 0x000fe20004800000 */
[----:B----4-:R-:W-:Y:S01]  /*66e0*/  VIADD R5, R5, 0xffffffcd ;  /* 0xffffffcd05057836 */ /* 0x010fe20000000000 */
[C---:B------:R-:W-:Y:S01]  /*66f0*/  SEL R121, R19.reuse, R50, !P1 ;  /* 0x0000003213797207 */ /* 0x040fe20004800000 */
[----:B------:R-:W4:Y:S01]  /*6700*/  LDC R10, c[0x0][0x230] ;  /* 0x00008c00ff0a7b82 */ /* 0x000f220000000800 */
[C---:B------:R-:W-:Y:S01]  /*6710*/  SEL R205, R19.reuse, R58, !P1 ;  /* 0x0000003a13cd7207 */ /* 0x040fe20004800000 */
[----:B------:R-:W-:Y:S01]  /*6720*/  @!P2 IMAD.MOV R12, RZ, RZ, -R12 ;  /* 0x000000ffff0ca224 */ /* 0x000fe200078e0a0c */
[C---:B------:R-:W-:Y:S01]  /*6730*/  SEL R57, R19.reuse, R64, !P1 ;  /* 0x0000004013397207 */ /* 0x040fe20004800000 */
[----:B--2---:R-:W-:Y:S01]  /*6740*/  VIADD R2, R2, 0xfffffffe ;  /* 0xfffffffe02027836 */ /* 0x004fe20000000000 */
[----:B------:R-:W-:Y:S01]  /*6750*/  SEL R203, R19, R68, !P1 ;  /* 0x0000004413cb7207 */ /* 0x000fe20004800000 */
[----:B------:R-:W-:Y:S01]  /*6760*/  IMAD R205, R205, UR17, RZ ;  /* 0x00000011cdcd7c24 */ /* 0x000fe2000f8e02ff */
[C---:B------:R-:W-:Y:S01]  /*6770*/  SEL R54, R19.reuse, R82, !P1 ;  /* 0x0000005213367207 */ /* 0x040fe20004800000 */
[----:B---3--:R-:W-:Y:S01]  /*6780*/  VIADD R8, R8, 0xffffffce ;  /* 0xffffffce08087836 */ /* 0x008fe20000000000 */
[C---:B------:R-:W-:Y:S01]  /*6790*/  SEL R243, R19.reuse, R18, !P1 ;  /* 0x0000001213f37207 */ /* 0x040fe20004800000 */
[----:B------:R-:W2:Y:S01]  /*67a0*/  LDC R11, c[0x0][0x230] ;  /* 0x00008c00ff0b7b82 */ /* 0x000ea20000000800 */
[----:B------:R-:W-:Y:S01]  /*67b0*/  SEL R97, R19, R30, !P1 ;  /* 0x0000001e13617207 */ /* 0x000fe20004800000 */
[----:B------:R-:W-:Y:S01]  /*67c0*/  IMAD R203, R203, UR17, RZ ;  /* 0x00000011cbcb7c24 */ /* 0x000fe2000f8e02ff */
[----:B------:R-:W-:Y:S01]  /*67d0*/  SEL R127, R19, R32, !P1 ;  /* 0x00000020137f7207 */ /* 0x000fe20004800000 */
[----:B------:R-:W-:Y:S01]  /*67e0*/  IMAD R243, R243, UR17, RZ ;  /* 0x00000011f3f37c24 */ /* 0x000fe2000f8e02ff */
[C---:B------:R-:W-:Y:S01]  /*67f0*/  SEL R45, R19.reuse, R34, !P1 ;  /* 0x00000022132d7207 */ /* 0x040fe20004800000 */
[----:B-1----:R-:W-:Y:S01]  /*6800*/  VIADD R0, R0, 0xffffffff ;  /* 0xffffffff00007836 */ /* 0x002fe20000000000 */
[C---:B------:R-:W-:Y:S01]  /*6810*/  SEL R241, R19.reuse, R38, !P1 ;  /* 0x0000002613f17207 */ /* 0x040fe20004800000 */
[----:B------:R-:W1:Y:S01]  /*6820*/  LDC R3, c[0x0][0x230] ;  /* 0x00008c00ff037b82 */ /* 0x000e620000000800 */
[----:B------:R-:W-:Y:S01]  /*6830*/  SEL R63, R19, R40, !P1 ;  /* 0x00000028133f7207 */ /* 0x000fe20004800000 */
[----:B------:R-:W-:Y:S01]  /*6840*/  IMAD R127, R127, UR17, RZ ;  /* 0x000000117f7f7c24 */ /* 0x000fe2000f8e02ff */
[----:B------:R-:W-:Y:S01]  /*6850*/  SEL R49, R19, R42, !P1 ;  /* 0x0000002a13317207 */ /* 0x000fe20004800000 */
[----:B------:R-:W-:Y:S01]  /*6860*/  IMAD R241, R241, UR17, RZ ;  /* 0x00000011f1f17c24 */ /* 0x000fe2000f8e02ff */
[C---:B------:R-:W-:Y:S01]  /*6870*/  SEL R239, R19.reuse, R44, !P1 ;  /* 0x0000002c13ef7207 */ /* 0x040fe20004800000 */
[----:B----4-:R-:W-:Y:S01]  /*6880*/  VIADD R10, R10, 0xffffffc8 ;  /* 0xffffffc80a0a7836 */ /* 0x010fe20000000000 */
[C---:B------:R-:W-:Y:S01]  /*6890*/  SEL R123, R19.reuse, R46, !P1 ;  /* 0x0000002e137b7207 */ /* 0x040fe20004800000 */
[----:B------:R-:W3:Y:S01]  /*68a0*/  LDC.64 R14, c[0x0][0x230] ;  /* 0x00008c00ff0e7b82 */ /* 0x000ee20000000a00 */
[----:B------:R-:W-:Y:S01]  /*68b0*/  SEL R237, R19, R48, !P1 ;  /* 0x0000003013ed7207 */ /* 0x000fe20004800000 */
[----:B------:R-:W-:Y:S01]  /*68c0*/  IMAD R239, R239, UR17, RZ ;  /* 0x00000011efef7c24 */ /* 0x000fe2000f8e02ff */
[----:B------:R-:W-:Y:S01]  /*68d0*/  SEL R58, R19, R60, !P1 ;  /* 0x0000003c133a7207 */ /* 0x000fe20004800000 */
[----:B------:R-:W-:Y:S01]  /*68e0*/  IMAD R123, R123, UR17, RZ ;  /* 0x000000117b7b7c24 */ /* 0x000fe2000f8e02ff */
[----:B------:R-:W-:Y:S01]  /*68f0*/  SEL R55, R19, R74, !P1 ;  /* 0x0000004a13377207 */ /* 0x000fe20004800000 */
[----:B------:R-:W-:Y:S01]  /*6900*/  IMAD R237, R237, UR17, RZ ;  /* 0x00000011eded7c24 */ /* 0x000fe2000f8e02ff */
[----:B------:R-:W-:Y:S01]  /*6910*/  SEL R61, R19, R76, !P1 ;  /* 0x0000004c133d7207 */ /* 0x000fe20004800000 */
[----:B--2---:R-:W-:Y:S01]  /*6920*/  VIADD R11, R11, 0xffffffc9 ;  /* 0xffffffc90b0b7836 */ /* 0x004fe20000000000 */
[----:B------:R-:W-:Y:S01]  /*6930*/  SEL R201, R19, R80, !P1 ;  /* 0x0000005013c97207 */ /* 0x000fe20004800000 */
[----:B------:R-:W-:Y:S01]  /*6940*/  IMAD R121, R121, UR17, RZ ;  /* 0x0000001179797c24 */ /* 0x000fe2000f8e02ff */
[----:B------:R-:W-:Y:S01]  /*6950*/  SEL R64, R19, R86, !P1 ;  /* 0x0000005613407207 */ /* 0x000fe20004800000 */
[----:B------:R-:W-:Y:S01]  /*6960*/  IMAD R63, R63, UR17, RZ ;  /* 0x000000113f3f7c24 */ /* 0x000fe2000f8e02ff */
[----:B------:R-:W-:Y:S01]  /*6970*/  SEL R199, R19, R88, !P1 ;  /* 0x0000005813c77207 */ /* 0x000fe20004800000 */
[----:B------:R-:W-:Y:S01]  /*6980*/  IMAD R201, R201, UR17, RZ ;  /* 0x00000011c9c97c24 */ /* 0x000fe2000f8e02ff */
[----:B------:R-:W-:Y:S01]  /*6990*/  SEL R113, R19, R90, !P1 ;  /* 0x0000005a13717207 */ /* 0x000fe20004800000 */
[----:B-1----:R-:W-:Y:S01]  /*69a0*/  VIADD R3, R3, 0xfffffffd ;  /* 0xfffffffd03037836 */ /* 0x002fe20000000000 */
[----:B------:R-:W-:Y:S01]  /*69b0*/  SEL R51, R19, R94, !P1 ;  /* 0x0000005e13337207 */ /* 0x000fe20004800000 */
[----:B------:R-:W-:Y:S01]  /*69c0*/  IMAD R199, R199, UR17, RZ ;  /* 0x00000011c7c77c24 */ /* 0x000fe2000f8e02ff */
[----:B------:R-:W-:Y:S01]  /*69d0*/  SEL R68, R19, R92, !P1 ;  /* 0x0000005c13447207 */ /* 0x000fe20004800000 */
[----:B------:R-:W-:Y:S01]  /*69e0*/  IMAD R113, R113, UR17, RZ ;  /* 0x0000001171717c24 */ /* 0x000fe2000f8e02ff */
[----:B------:R-:W-:Y:S01]  /*69f0*/  SEL R197, R19, R106, !P1 ;  /* 0x0000006a13c57207 */ /* 0x000fe20004800000 */
[----:B------:R-:W-:Y:S01]  /*6a00*/  IMAD R59, R59, UR17, RZ ;  /* 0x000000113b3b7c24 */ /* 0x000fe2000f8e02ff */
[C---:B------:R-:W-:Y:S01]  /*6a10*/  SEL R50, R19.reuse, R102, !P1 ;  /* 0x0000006613327207 */ /* 0x040fe20004800000 */
        /* <DEDUP_REMOVED lines=15> */
[C---:B------:R-:W-:Y:S01]  /*6b10*/  SEL R52, R19.reuse, R52, !P1 ;  /* 0x0000003413347207 */ /* 0x040fe20004800000 */
        /* <DEDUP_REMOVED lines=117> */
[C---:B------:R-:W-:Y:S01]  /*7270*/  SEL R31, R19.reuse, R31, !P1 ;  /* 0x0000001f131f7207 */ /* 0x040fe20004800000 */
[----:B------:R-:W1:Y:S01]  /*7280*/  LDC R13, c[0x0][0x230] ;  /* 0x00008c00ff0d7b82 */ /* 0x000e620000000800 */
        /* <DEDUP_REMOVED lines=42> */
[----:B------:R-:W-:-:S02]  /*7530*/  SEL R87, R19, R132, !P1 ;  /* 0x0000008413577207 */ /* 0x000fc40004800000 */
[----:B------:R-:W-:Y:S01]  /*7540*/  SEL R25, R19, R122, !P1 ;  /* 0x0000007a13197207 */ /* 0x000fe20004800000 */
[----:B------:R-:W-:Y:S01]  /*7550*/  IMAD R135, R135, UR17, RZ ;  /* 0x0000001187877c24 */ /* 0x000fe2000f8e02ff */
[C---:B------:R-:W-:Y:S01]  /*7560*/  SEL R93, R19.reuse, R126, !P1 ;  /* 0x0000007e135d7207 */ /* 0x040fe20004800000 */
[----:B------:R-:W2:Y:S01]  /*7570*/  LDC R122, c[0x0][0x230] ;  /* 0x00008c00ff7a7b82 */ /* 0x000ea20000000800 */
[----:B------:R-:W-:Y:S01]  /*7580*/  SEL R133, R19, R120, !P1 ;  /* 0x0000007813857207 */ /* 0x000fe20004800000 */
[----:B------:R-:W-:Y:S01]  /*7590*/  IMAD R25, R25, UR17, RZ ;  /* 0x0000001119197c24 */ /* 0x000fe2000f8e02ff */
[C---:B------:R-:W-:Y:S02]  /*75a0*/  SEL R72, R19.reuse, R72, !P1 ;  /* 0x0000004813487207 */ /* 0x040fe40004800000 */
[----:B------:R-:W-:Y:S01]  /*75b0*/  SEL R26, R19, R26, !P1 ;  /* 0x0000001a131a7207 */ /* 0x000fe20004800000 */
[----:B------:R-:W-:Y:S01]  /*75c0*/  IMAD R133, R133, UR17, RZ ;  /* 0x0000001185857c24 */ /* 0x000fe2000f8e02ff */
[C---:B------:R-:W-:Y:S01]  /*75d0*/  SEL R96, R19.reuse, R96, !P1 ;  /* 0x0000006013607207 */ /* 0x040fe20004800000 */
[----:B------:R-:W-:Y:S01]  /*75e0*/  IMAD R72, R72, UR17, RZ ;  /* 0x0000001148487c24 */ /* 0x000fe2000f8e02ff */
[C---:B------:R-:W-:Y:S01]  /*75f0*/  SEL R70, R19.reuse, R114, !P1 ;  /* 0x0000007213467207 */ /* 0x040fe20004800000 */
[----:B------:R-:W-:Y:S01]  /*7600*/  IMAD R26, R26, UR17, RZ ;  /* 0x000000111a1a7c24 */ /* 0x000fe2000f8e02ff */
[C---:B------:R-:W-:Y:S01]  /*7610*/  SEL R27, R19.reuse, R110, !P1 ;  /* 0x0000006e131b7207 */ /* 0x040fe20004800000 */
[----:B------:R-:W4:Y:S01]  /*7620*/  LDC R114, c[0x0][0x230] ;  /* 0x00008c00ff727b82 */ /* 0x000f220000000800 */
[C---:B------:R-:W-:Y:S01]  /*7630*/  SEL R100, R19.reuse, R100, !P1 ;  /* 0x0000006413647207 */ /* 0x040fe20004800000 */
[----:B------:R-:W-:Y:S01]  /*7640*/  IMAD R70, R70, UR17, RZ ;  /* 0x0000001146467c24 */ /* 0x000fe2000f8e02ff */
[----:B------:R-:W-:Y:S01]  /*7650*/  SEL R129, R19, R22, !P1 ;  /* 0x0000001613817207 */ /* 0x000fe20004800000 */
[----:B------:R-:W-:Y:S01]  /*7660*/  IMAD R27, R27, UR17, RZ ;  /* 0x000000111b1b7c24 */ /* 0x000fe2000f8e02ff */
[----:B------:R-:W-:-:S02]  /*7670*/  SEL R67, R19, R20, !P1 ;  /* 0x0000001413437207 */ /* 0x000fc40004800000 */
[----:B------:R-:W-:Y:S01]  /*7680*/  SEL R19, R19, R16, !P1 ;  /* 0x0000001013137207 */ /* 0x000fe20004800000 */
[----:B------:R-:W2:Y:S01]  /*7690*/  LDC R110, c[0x0][0x230] ;  /* 0x00008c00ff6e7b82 */ /* 0x000ea20000000800 */
[----:B------:R-:W-:Y:S01]  /*76a0*/  ISETP.GE.U32.AND P1, PT, R4, 0x7fffff8d, PT ;  /* 0x7fffff8d0400780c */ /* 0x000fe20003f26070 */
[----:B------:R-:W-:Y:S01]  /*76b0*/  IMAD R129, R129, UR17, RZ ;  /* 0x0000001181817c24 */ /* 0x000fe2000f8e02ff */
[----:B------:R-:W-:Y:S01]  /*76c0*/  ISETP.GE.U32.AND P2, PT, R5, 0x7fffff8e, PT ;  /* 0x7fffff8e0500780c */ /* 0x000fe20003f46070 */
[----:B------:R-:W-:Y:S01]  /*76d0*/  IMAD R67, R67, UR17, RZ ;  /* 0x0000001143437c24 */ /* 0x000fe2000f8e02ff */
[----:B------:R-:W-:Y:S02]  /*76e0*/  @!P0 LOP3.LUT R12, RZ, R101, RZ, 0x33, !PT ;  /* 0x00000065ff0c8212 */ /* 0x000fe400078e33ff */
[----:B------:R-:W-:Y:S01]  /*76f0*/  ISETP.GE.U32.AND P0, PT, R0, 0x7fffffc0, PT ;  /* 0x7fffffc00000780c */ /* 0x000fe20003f06070 */
[----:B------:R-:W4:Y:S01]  /*7700*/  LDC R16, c[0x0][0x230] ;  /* 0x00008c00ff107b82 */ /* 0x000f220000000800 */
[----:B------:R-:W-:Y:S01]  /*7710*/  SEL R0, RZ, 0x1, P1 ;  /* 0x00000001ff007807 */ /* 0x000fe20000800000 */
[----:B---3--:R-:W-:Y:S01]  /*7720*/  IMAD R15, R12, R15, RZ ;  /* 0x0000000f0c0f7224 */ /* 0x008fe200078e02ff */
[----:B------:R-:W-:-:S02]  /*7730*/  SEL R5, RZ, 0x1fffe, P2 ;  /* 0x0001fffeff057807 */ /* 0x000fc40001000000 */
[----:B------:R-:W-:Y:S02]  /*7740*/  ISETP.GE.U32.AND P2, PT, R2, 0x7fffffbf, PT ;  /* 0x7fffffbf0200780c */ /* 0x000fe40003f46070 */
[----:B------:R-:W-:Y:S01]  /*7750*/  ISETP.GE.U32.AND P1, PT, R8, 0x7fffff8f, PT ;  /* 0x7fffff8f0800780c */ /* 0x000fe20003f26070 */
[----:B------:R-:W-:Y:S01]  /*7760*/  IMAD.IADD R2, R0, 0x1, R5 ;  /* 0x0000000100027824 */ /* 0x000fe200078e0205 */
[----:B------:R-:W-:Y:S01]  /*7770*/  ISETP.GE.U32.AND P3, PT, R9, 0x7fffff90, PT ;  /* 0x7fffff900900780c */ /* 0x000fe20003f66070 */
[----:B------:R-:W3:Y:S01]  /*7780*/  LDC R8, c[0x0][0x230] ;  /* 0x00008c00ff087b82 */ /* 0x000ee20000000800 */
[----:B------:R-:W-:Y:S02]  /*7790*/  SEL R0, RZ, 0x4, P1 ;  /* 0x00000004ff007807 */ /* 0x000fe40000800000 */
[----:B------:R-:W-:Y:S02]  /*77a0*/  SEL R5, RZ, 0x7fff8, P3 ;  /* 0x0007fff8ff057807 */ /* 0x000fe40001800000 */
[----:B------:R-:W-:-:S02]  /*77b0*/  LOP3.LUT R2, R2, 0x3, RZ, 0xc0, !PT ;  /* 0x0000000302027812 */ /* 0x000fc400078ec0ff */
[----:B------:R-:W-:Y:S01]  /*77c0*/  ISETP.GE.U32.AND P1, PT, R10, 0x7fffff89, PT ;  /* 0x7fffff890a00780c */ /* 0x000fe20003f26070 */
[----:B------:R-:W1:Y:S01]  /*77d0*/  LDC R9, c[0x0][0x230] ;  /* 0x00008c00ff097b82 */ /* 0x000e620000000800 */
[----:B------:R-:W-:Y:S02]  /*77e0*/  IADD3 R5, R2, R5, R0 ;  /* 0x0000000502057210 */ /* 0x000fe40007ffe000 */
[----:B------:R-:W-:Y:S02]  /*77f0*/  ISETP.GE.U32.AND P4, PT, R11, 0x7fffff8a, PT ;  /* 0x7fffff8a0b00780c */ /* 0x000fe40003f86070 */
[----:B------:R-:W-:Y:S02]  /*7800*/  ISETP.GE.U32.AND P3, PT, R3, 0x7fffffbe, PT ;  /* 0x7fffffbe0300780c */ /* 0x000fe40003f66070 */
[----:B------:R-:W-:Y:S01]  /*7810*/  SEL R2, RZ, 0x1, P1 ;  /* 0x00000001ff027807 */ /* 0x000fe20000800000 */
[----:B------:R-:W2:Y:S01]  /*7820*/  LDC R0, c[0x0][0x230] ;  /* 0x00008c00ff007b82 */ /* 0x000ea20000000800 */
[----:B------:R-:W-:-:S05]  /*7830*/  SEL R3, RZ, 0x1fffe, P4 ;  /* 0x0001fffeff037807 */ /* 0x000fca0002000000 */
[----:B------:R-:W-:Y:S02]  /*7840*/  IMAD.IADD R4, R2, 0x1, R3 ;  /* 0x0000000102047824 */ /* 0x000fe400078e0203 */
[----:B------:R-:W4:Y:S03]  /*7850*/  LDC R10, c[0x0][0x230] ;  /* 0x00008c00ff0a7b82 */ /* 0x000f260000000800 */
[----:B------:R-:W-:-:S05]  /*7860*/  LOP3.LUT R4, R4, 0x3, RZ, 0xc0, !PT ;  /* 0x0000000304047812 */ /* 0x000fca00078ec0ff */
[----:B------:R-:W1:Y:S01]  /*7870*/  LDC R12, c[0x0][0x230] ;  /* 0x00008c00ff0c7b82 */ /* 0x000e620000000800 */
[----:B--2---:R-:W-:-:S07]  /*7880*/  VIADD R0, R0, 0xffffffca ;  /* 0xffffffca00007836 */ /* 0x004fce0000000000 */
[----:B------:R-:W2:Y:S01]  /*7890*/  LDC R11, c[0x0][0x230] ;  /* 0x00008c00ff0b7b82 */ /* 0x000ea20000000800 */
[----:B------:R-:W-:Y:S01]  /*78a0*/  ISETP.GE.U32.AND P1, PT, R0, 0x7fffff8b, PT ;  /* 0x7fffff8b0000780c */ /* 0x000fe20003f26070 */
[----:B---3--:R-:W-:Y:S02]  /*78b0*/  VIADD R0, R8, 0xffffffc4 ;  /* 0xffffffc408007836 */ /* 0x008fe40000000000 */
[----:B----4-:R-:W-:-:S04]  /*78c0*/  VIADD R2, R10, 0xffffffcb ;  /* 0xffffffcb0a027836 */ /* 0x010fc80000000000 */
[----:B------:R-:W3:Y:S01]  /*78d0*/  LDC R8, c[0x0][0x230] ;  /* 0x00008c00ff087b82 */ /* 0x000ee20000000800 */
[----:B------:R-:W-:Y:S01]  /*78e0*/  ISETP.GE.U32.AND P5, PT, R0, 0x7fffff85, PT ;  /* 0x7fffff850000780c */ /* 0x000fe20003fa6070 */
[----:B-1----:R-:W-:Y:S01]  /*78f0*/  VIADD R0, R9, 0xffffffc5 ;  /* 0xffffffc509007836 */ /* 0x002fe20000000000 */
[----:B------:R-:W-:Y:S02]  /*7900*/  ISETP.GE.U32.AND P4, PT, R2, 0x7fffff8c, PT ;  /* 0x7fffff8c0200780c */ /* 0x000fe40003f86070 */
[----:B------:R-:W-:-:S03]  /*7910*/  SEL R2, RZ, 0x4, P1 ;  /* 0x00000004ff027807 */ /* 0x000fc60000800000 */
[----:B------:R-:W1:Y:S01]  /*7920*/  LDC R10, c[0x0][0x230] ;  /* 0x00008c00ff0a7b82 */ /* 0x000e620000000800 */
[----:B------:R-:W-:Y:S02]  /*7930*/  SEL R3, RZ, 0x7fff8, P4 ;  /* 0x0007fff8ff037807 */ /* 0x000fe40002000000 */
[----:B------:R-:W-:Y:S01]  /*7940*/  ISETP.GE.U32.AND P1, PT, R0, 0x7fffff86, PT ;  /* 0x7fffff860000780c */ /* 0x000fe20003f26070 */
[----:B------:R-:W-:Y:S01]  /*7950*/  VIADD R0, R12, 0xffffffc6 ;  /* 0xffffffc60c007836 */ /* 0x000fe20000000000 */
[----:B------:R-:W-:Y:S02]  /*7960*/  IADD3 R3, R4, R3, R2 ;  /* 0x0000000304037210 */ /* 0x000fe40007ffe002 */
[----:B------:R-:W-:Y:S01]  /*7970*/  SEL R2, RZ, 0x1, P5 ;  /* 0x00000001ff027807 */ /* 0x000fe20002800000 */
[----:B------:R-:W4:Y:S01]  /*7980*/  LDC R12, c[0x0][0x230] ;  /* 0x00008c00ff0c7b82 */ /* 0x000f220000000800 */
[----:B------:R-:W-:Y:S01]  /*7990*/  SEL R9, RZ, 0x1fffe, P1 ;  /* 0x0001fffeff097807 */ /* 0x000fe20000800000 */
[----:B------:R-:W-:Y:S01]  /*79a0*/  IMAD.SHL.U32 R3, R3, 0x100, RZ ;  /* 0x0000010003037824 */ /* 0x000fe200078e00ff */
[----:B------:R-:W-:Y:S01]  /*79b0*/  ISETP.GE.U32.AND P4, PT, R0, 0x7fffff87, PT ;  /* 0x7fffff870000780c */ /* 0x000fe20003f86070 */
[----:B--2---:R-:W-:-:S02]  /*79c0*/  VIADD R0, R11, 0xffffffc7 ;  /* 0xffffffc70b007836 */ /* 0x004fc40000000000 */
[----:B------:R-:W-:-:S03]  /*79d0*/  IMAD.IADD R4, R2, 0x1, R9 ;  /* 0x0000000102047824 */ /* 0x000fc600078e0209 */
[----:B------:R-:W-:Y:S01]  /*79e0*/  ISETP.GE.U32.AND P5, PT, R0, 0x7fffff88, PT ;  /* 0x7fffff880000780c */ /* 0x000fe20003fa6070 */
[----:B---3--:R-:W-:Y:S01]  /*79f0*/  VIADD R0, R8, 0xffffffc1 ;  /* 0xffffffc108007836 */ /* 0x008fe20000000000 */
[----:B------:R-:W-:Y:S01]  /*7a00*/  LOP3.LUT R4, R4, 0x3, RZ, 0xc0, !PT ;  /* 0x0000000304047812 */ /* 0x000fe200078ec0ff */
[----:B------:R-:W2:Y:S01]  /*7a10*/  LDC R8, c[0x0][0x230] ;  /* 0x00008c00ff087b82 */ /* 0x000ea20000000800 */
[----:B------:R-:W-:Y:S01]  /*7a20*/  SEL R9, RZ, 0x7fff8, P5 ;  /* 0x0007fff8ff097807 */ /* 0x000fe20002800000 */
[----:B-1----:R-:W-:-:S05]  /*7a30*/  VIADD R2, R10, 0xffffffc0 ;  /* 0xffffffc00a027836 */ /* 0x002fca0000000000 */
[----:B------:R-:W-:Y:S02]  /*7a40*/  ISETP.GE.U32.AND P1, PT, R2, 0x7fffff81, PT ;  /* 0x7fffff810200780c */ /* 0x000fe40003f26070 */
[----:B------:R-:W-:Y:S02]  /*7a50*/  SEL R2, RZ, 0x4, P4 ;  /* 0x00000004ff027807 */ /* 0x000fe40002000000 */
[----:B------:R-:W-:Y:S02]  /*7a60*/  ISETP.GE.U32.AND P4, PT, R0, 0x7fffff82, PT ;  /* 0x7fffff820000780c */ /* 0x000fe40003f86070 */
[----:B------:R-:W-:Y:S02]  /*7a70*/  SEL R0, RZ, 0x1, P1 ;  /* 0x00000001ff007807 */ /* 0x000fe40000800000 */
[----:B------:R-:W-:Y:S02]  /*7a80*/  SEL R11, RZ, 0x1fffe, P4 ;  /* 0x0001fffeff0b7807 */ /* 0x000fe40002000000 */
[----:B------:R-:W-:Y:S01]  /*7a90*/  IADD3 R4, R4, R9, R2 ;  /* 0x0000000904047210 */ /* 0x000fe20007ffe002 */
[----:B------:R-:W-:-:S02]  /*7aa0*/  VIADD R2, R13, 0xffffffc2 ;  /* 0xffffffc20d027836 */ /* 0x000fc40000000000 */
[----:B------:R-:W-:Y:S02]  /*7ab0*/  IMAD.IADD R11, R0, 0x1, R11 ;  /* 0x00000001000b7824 */ /* 0x000fe400078e020b */
[----:B----4-:R-:W-:Y:S01]  /*7ac0*/  VIADD R0, R12, 0xffffffc3 ;  /* 0xffffffc30c007836 */ /* 0x010fe20000000000 */
[----:B------:R-:W-:Y:S02]  /*7ad0*/  ISETP.GE.U32.AND P4, PT, R2, 0x7fffff83, PT ;  /* 0x7fffff830200780c */ /* 0x000fe40003f86070 */
[----:B------:R-:W1:Y:S01]  /*7ae0*/  LDC R2, c[0x0][0x230] ;  /* 0x00008c00ff027b82 */ /* 0x000e620000000800 */
[----:B------:R-:W-:Y:S02]  /*7af0*/  LOP3.LUT R11, R11, 0x3, RZ, 0xc0, !PT ;  /* 0x000000030b0b7812 */ /* 0x000fe400078ec0ff */
[----:B------:R-:W-:Y:S02]  /*7b00*/  ISETP.GE.U32.AND P5, PT, R0, 0x7fffff84, PT ;  /* 0x7fffff840000780c */ /* 0x000fe40003fa6070 */
[----:B------:R-:W-:-:S02]  /*7b10*/  SEL R0, RZ, 0x4, P4 ;  /* 0x00000004ff007807 */ /* 0x000fc40002000000 */
[----:B------:R-:W-:-:S04]  /*7b20*/  SEL R9, RZ, 0x7fff8, P5 ;  /* 0x0007fff8ff097807 */ /* 0x000fc80002800000 */
[----:B------:R-:W-:Y:S02]  /*7b30*/  IADD3 R9, R11, R9, R0 ;  /* 0x000000090b097210 */ /* 0x000fe40007ffe000 */
[----:B------:R-:W-:Y:S02]  /*7b40*/  LOP3.LUT R0, R3, 0xf00, RZ, 0xe2, !PT ;  /* 0x00000f0003007812 */ /* 0x000fe400078ee2ff */
[----:B------:R-:W-:-:S03]  /*7b50*/  LOP3.LUT R9, R9, 0xf, RZ, 0xc0, !PT ;  /* 0x0000000f09097812 */ /* 0x000fc600078ec0ff */
[----:B------:R-:W-:Y:S02]  /*7b60*/  IMAD R0, R5, 0x1000, R0 ;  /* 0x0000100005007824 */ /* 0x000fe400078e0200 */
[----:B------:R-:W-:Y:S02]  /*7b70*/  IMAD R4, R4, 0x10, R9 ;  /* 0x0000001004047824 */ /* 0x000fe400078e0209 */
[----:B-1----:R-:W-:-:S03]  /*7b80*/  VIADD R2, R2, 0xffffffde ;  /* 0xffffffde02027836 */ /* 0x002fc60000000000 */
[----:B------:R-:W-:Y:S02]  /*7b90*/  LOP3.LUT R3, R4, 0xff, RZ, 0xc0, !PT ;  /* 0x000000ff04037812 */ /* 0x000fe400078ec0ff */
[----:B------:R-:W1:Y:S01]  /*7ba0*/  LDC.64 R4, c[0x0][0x238] ;  /* 0x00008e00ff047b82 */ /* 0x000e620000000a00 */
[----:B------:R-:W-:Y:S02]  /*7bb0*/  ISETP.GE.U32.AND P4, PT, R2, 0x7fffff9f, PT ;  /* 0x7fffff9f0200780c */ /* 0x000fe40003f86070 */
[----:B------:R-:W-:Y:S02]  /*7bc0*/  IMAD.IADD R12, R0, 0x1, R3 ;  /* 0x00000001000c7824 */ /* 0x000fe400078e0203 */
[----:B--2---:R-:W-:-:S05]  /*7bd0*/  VIADD R0, R8, 0xffffffdf ;  /* 0xffffffdf08007836 */ /* 0x004fca0000000000 */
[----:B------:R-:W-:Y:S02]  /*7be0*/  ISETP.GE.U32.AND P5, PT, R0, 0x7fffffa0, PT ;  /* 0x7fffffa00000780c */ /* 0x000fe40003fa6070 */
[----:B------:R-:W-:Y:S02]  /*7bf0*/  SEL R0, RZ, 0x4, P4 ;  /* 0x00000004ff007807 */ /* 0x000fe40002000000 */
[----:B------:R-:W-:Y:S02]  /*7c00*/  SEL R3, RZ, 0x7fff8, P5 ;  /* 0x0007fff8ff037807 */ /* 0x000fe40002800000 */
[----:B------:R-:W-:Y:S02]  /*7c10*/  LEA R2, P4, R15, UR20, 0x2 ;  /* 0x000000140f027c11 */ /* 0x000fe4000f8810ff */
[----:B------:R-:W-:Y:S01]  /*7c20*/  IADD3 R0, R3, UR9, R0 ;  /* 0x0000000903007c10 */ /* 0x000fe2000fffe000 */
[----:B------:R-:W-:Y:S01]  /*7c30*/  ULDC UR9, c[0x0][0x230] ;  /* 0x00008c0000097ab9 */ /* 0x000fe20000000800 */
[----:B------:R-:W-:Y:S01]  /*7c40*/  LEA.HI.X.SX32 R3, R15, UR21, 0x2, P4 ;  /* 0x000000150f037c11 */ /* 0x000fe2000a0f16ff */
[----:B------:R-:W-:Y:S01]  /*7c50*/  UIADD3 UR9, UR9, -0x17, URZ ;  /* 0xffffffe909097890 */ /* 0x000fe2000fffe03f */
[----:B------:R-:W-:Y:S01]  /*7c60*/  LEA R0, R0, UR4, 0xc ;  /* 0x0000000400007c11 */ /* 0x000fe2000f8e60ff */
[----:B------:R-:W-:Y:S01]  /*7c70*/  ULDC UR4, c[0x0][0x230] ;  /* 0x00008c0000047ab9 */ /* 0x000fe20000000800 */
[C---:B-1----:R-:W-:Y:S01]  /*7c80*/  IMAD.SHL.U32 R23, R4.reuse, 0x4, RZ ;  /* 0x0000000404177824 */ /* 0x042fe200078e00ff */
[CC--:B------:R-:W-:Y:S01]  /*7c90*/  LEA R10, P5, R4.reuse, R2.reuse, 0x3 ;  /* 0x00000002040a7211 */ /* 0x0c0fe200078a18ff */
[----:B------:R-:W-:Y:S01]  /*7ca0*/  IMAD.SHL.U32 R11, R4, 0x2, RZ ;  /* 0x00000002040b7824 */ /* 0x000fe200078e00ff */
[----:B------:R-:W-:Y:S01]  /*7cb0*/  @!PT LDS RZ, [RZ] ;  /* 0x00000000fffff984 */ /* 0x000fe20000000800 */
[----:B------:R-:W-:Y:S01]  /*7cc0*/  @!PT LDS RZ, [RZ] ;  /* 0x00000000fffff984 */ /* 0x000fe20000000800 */
[----:B------:R-:W-:Y:S01]  /*7cd0*/  @!PT LDS RZ, [RZ] ;  /* 0x00000000fffff984 */ /* 0x000fe20000000800 */
[----:B------:R-:W-:Y:S01]  /*7ce0*/  LDGSTS.E [R107+0x20000], desc[UR18][R2.64], !P0 ;  /* 0x20000000026b7fae */ /* 0x000fe2000c121852 */
[----:B------:R-:W-:Y:S01]  /*7cf0*/  VIADD R13, R0, UR6 ;  /* 0x00000006000d7c36 */ /* 0x000fe20008000000 */
[-C--:B------:R-:W-:Y:S01]  /*7d00*/  IADD3 R8, P4, R23, R2.reuse, RZ ;  /* 0x0000000217087210 */ /* 0x080fe20007f9e0ff */
[C---:B------:R-:W-:Y:S01]  /*7d10*/  IMAD.SHL.U32 R101, R4.reuse, 0x20, RZ ;  /* 0x0000002004657824 */ /* 0x040fe200078e00ff */
[-C--:B------:R-:W-:Y:S01]  /*7d20*/  LEA.HI.X.SX32 R11, R11, R3.reuse, 0x2, P5 ;  /* 0x000000030b0b7211 */ /* 0x080fe200028f16ff */
[----:B------:R-:W-:Y:S01]  /*7d30*/  IMAD R209, R4, 0x84, RZ ;  /* 0x0000008404d17824 */ /* 0x000fe200078e02ff */
[----:B------:R-:W-:Y:S01]  /*7d40*/  PRMT R0, R12, 0x5410, R13 ;  /* 0x000054100c007816 */ /* 0x000fe2000000000d */
[----:B------:R-:W-:Y:S01]  /*7d50*/  VIADD R12, R16, 0xfffffffc ;  /* 0xfffffffc100c7836 */ /* 0x000fe20000000000 */
[-C--:B------:R-:W-:Y:S01]  /*7d60*/  LEA.HI.X.SX32 R9, R4, R3.reuse, 0x2, P4 ;  /* 0x0000000304097211 */ /* 0x080fe200020f16ff */
[----:B------:R-:W1:Y:S01]  /*7d70*/  LDC R16, c[0x0][0x230] ;  /* 0x00008c00ff107b82 */ /* 0x000e620000000800 */
[----:B------:R-:W-:Y:S01]  /*7d80*/  SHF.R.U64 R15, R0, 0x1f, RZ ;  /* 0x0000001f000f7819 */ /* 0x000fe200000012ff */
[C---:B------:R-:W-:Y:S01]  /*7d90*/  IMAD R13, R4.reuse, 0xc, RZ ;  /* 0x0000000c040d7824 */ /* 0x040fe200078e02ff */
[-C--:B------:R-:W-:Y:S01]  /*7da0*/  LEA R206, P4, R4, R2.reuse, 0x7 ;  /* 0x0000000204ce7211 */ /* 0x080fe200078838ff */
[----:B------:R-:W-:Y:S01]  /*7db0*/  LDGSTS.E [R107+0x20004], desc[UR18][R8.64], !P2 ;  /* 0x20004000086b7fae */ /* 0x000fe2000d121852 */
[----:B------:R-:W-:Y:S01]  /*7dc0*/  ISETP.GE.U32.AND P2, PT, R12, 0x7fffffbd, PT ;  /* 0x7fffffbd0c00780c */ /* 0x000fe20003f46070 */
[C---:B------:R-:W-:Y:S01]  /*7dd0*/  IMAD R211, R4.reuse, 0x88, RZ ;  /* 0x0000008804d37824 */ /* 0x040fe200078e02ff */
[----:B------:R-:W-:Y:S01]  /*7de0*/  LOP3.LUT P0, RZ, R15, 0x1, RZ, 0xc0, !PT ;  /* 0x000000010fff7812 */ /* 0x000fe2000780c0ff */
[----:B------:R-:W-:Y:S01]  /*7df0*/  LDGSTS.E [R107+0x20008], desc[UR18][R10.64], !P3 ;  /* 0x200080000a6b7fae */ /* 0x000fe2000d921852 */
[C---:B------:R-:W-:Y:S01]  /*7e00*/  IMAD R15, R4.reuse, 0x3, RZ ;  /* 0x00000003040f7824 */ /* 0x040fe200078e02ff */
[-C--:B------:R-:W-:Y:S01]  /*7e10*/  IADD3 R20, P3, R13, R2.reuse, RZ ;  /* 0x000000020d147210 */ /* 0x080fe20007f7e0ff */
[----:B------:R-:W-:Y:S01]  /*7e20*/  IMAD R213, R4, 0x8c, RZ ;  /* 0x0000008c04d57824 */ /* 0x000fe200078e02ff */
[----:B------:R-:W-:Y:S01]  /*7e30*/  SHF.R.U64 R12, R0, 0x1d, RZ ;  /* 0x0000001d000c7819 */ /* 0x000fe200000012ff */
[C---:B------:R-:W-:Y:S01]  /*7e40*/  IMAD R120, R4.reuse, 0x1c, RZ ;  /* 0x0000001c04787824 */ /* 0x040fe200078e02ff */
[-C--:B------:R-:W-:Y:S01]  /*7e50*/  LEA.HI.X.SX32 R21, R15, R3.reuse, 0x2, P3 ;  /* 0x000000030f157211 */ /* 0x080fe200018f16ff */
[----:B------:R-:W-:Y:S01]  /*7e60*/  IMAD R115, R4, 0x18, RZ ;  /* 0x0000001804737824 */ /* 0x000fe200078e02ff */
[----:B------:R-:W-:Y:S01]  /*7e70*/  SHF.R.U64 R15, R0, 0x1e, RZ ;  /* 0x0000001e000f7819 */ /* 0x000fe200000012ff */
[C---:B------:R-:W-:Y:S01]  /*7e80*/  IMAD R215, R4.reuse, 0x90, RZ ;  /* 0x0000009004d77824 */ /* 0x040fe200078e02ff */
[-C--:B------:R-:W-:Y:S01]  /*7e90*/  LEA.HI.X.SX32 R207, R101, R3.reuse, 0x2, P4 ;  /* 0x0000000365cf7211 */ /* 0x080fe200020f16ff */
[----:B------:R-:W-:Y:S01]  /*7ea0*/  LDGSTS.E [R107+0x2000c], desc[UR18][R20.64], !P2 ;  /* 0x2000c000146b7fae */ /* 0x000fe2000d121852 */
[----:B------:R-:W-:Y:S01]  /*7eb0*/  LOP3.LUT P4, RZ, R15, 0x1, RZ, 0xc0, !PT ;  /* 0x000000010fff7812 */ /* 0x000fe2000788c0ff */
[----:B------:R-:W-:Y:S01]  /*7ec0*/  IMAD R15, R4, 0x21, RZ ;  /* 0x00000021040f7824 */ /* 0x000fe200078e02ff */
[----:B------:R-:W-:Y:S01]  /*7ed0*/  LOP3.LUT P3, RZ, R12, 0x1, RZ, 0xc0, !PT ;  /* 0x000000010cff7812 */ /* 0x000fe2000786c0ff */
[----:B------:R-:W-:Y:S01]  /*7ee0*/  LDGSTS.E [R107+0x24000], desc[UR18][R206.64], P0 ;  /* 0x24000000ce6b7fae */ /* 0x000fe20008121852 */
[-C--:B------:R-:W-:Y:S01]  /*7ef0*/  IADD3 R208, P0, R209, R2.reuse, RZ ;  /* 0x00000002d1d07210 */ /* 0x080fe20007f1e0ff */
[----:B------:R-:W-:Y:S01]  /*7f00*/  IMAD R101, R4, 0x22, RZ ;  /* 0x0000002204657824 */ /* 0x000fe200078e02ff */
[-C--:B------:R-:W-:Y:S01]  /*7f10*/  IADD3 R210, P5, R211, R2.reuse, RZ ;  /* 0x00000002d3d27210 */ /* 0x080fe20007fbe0ff */
[----:B-1----:R-:W-:Y:S01]  /*7f20*/  VIADD R12, R16, 0xfffffffb ;  /* 0xfffffffb100c7836 */ /* 0x002fe20000000000 */
[----:B------:R-:W-:Y:S01]  /*7f30*/  SHF.R.U64 R22, R0, 0x1c, RZ ;  /* 0x0000001c00167819 */ /* 0x000fe200000012ff */
[----:B------:R-:W-:Y:S01]  /*7f40*/  VIADD R16, R114, 0xfffffff8 ;  /* 0xfffffff872107836 */ /* 0x000fe20000000000 */
[-C--:B------:R-:W-:Y:S01]  /*7f50*/  LEA.HI.X.SX32 R209, R15, R3.reuse, 0x2, P0 ;  /* 0x000000030fd17211 */ /* 0x080fe200000f16ff */
[C---:B------:R-:W-:Y:S01]  /*7f60*/  IMAD R15, R4.reuse, 0x23, RZ ;  /* 0x00000023040f7824 */ /* 0x040fe200078e02ff */
[-C--:B------:R-:W-:Y:S01]  /*7f70*/  LEA.HI.X.SX32 R211, R101, R3.reuse, 0x2, P5 ;  /* 0x0000000365d37211 */ /* 0x080fe200028f16ff */
[----:B------:R-:W-:Y:S01]  /*7f80*/  IMAD R101, R4, 0x6, RZ ;  /* 0x0000000604657824 */ /* 0x000fe200078e02ff */
[----:B------:R-:W-:Y:S01]  /*7f90*/  LOP3.LUT P2, RZ, R22, 0x1, RZ, 0xc0, !PT ;  /* 0x0000000116ff7812 */ /* 0x000fe2000784c0ff */
[----:B------:R-:W-:Y:S01]  /*7fa0*/  LDGSTS.E [R107+0x24004], desc[UR18][R208.64], P4 ;  /* 0x24004000d06b7fae */ /* 0x000fe2000a121852 */
[----:B------:R-:W-:Y:S01]  /*7fb0*/  ISETP.GE.U32.AND P0, PT, R12, 0x7fffffbc, PT ;  /* 0x7fffffbc0c00780c */ /* 0x000fe20003f06070 */
[C---:B------:R-:W-:Y:S01]  /*7fc0*/  IMAD R161, R4.reuse, 0x24, RZ ;  /* 0x0000002404a17824 */ /* 0x040fe200078e02ff */
[-C--:B------:R-:W-:Y:S01]  /*7fd0*/  IADD3 R212, P6, R213, R2.reuse, RZ ;  /* 0x00000002d5d47210 */ /* 0x080fe20007fde0ff */
[----:B------:R-:W-:Y:S01]  /*7fe0*/  LDGSTS.E [R107+0x24008], desc[UR18][R210.64], P3 ;  /* 0x24008000d26b7fae */ /* 0x000fe20009921852 */
[CC--:B------:R-:W-:Y:S01]  /*7ff0*/  LEA R22, P3, R4.reuse, R2.reuse, 0x4 ;  /* 0x0000000204167211 */ /* 0x0c0fe200078620ff */
[C---:B------:R-:W-:Y:S01]  /*8000*/  IMAD R217, R4.reuse, 0x94, RZ ;  /* 0x0000009404d97824 */ /* 0x040fe200078e02ff */
[----:B------:R-:W-:Y:S01]  /*8010*/  LOP3.LUT R12, R7, 0x10, RZ, 0x3c, !PT ;  /* 0x00000010070c7812 */ /* 0x000fe200078e3cff */
[C---:B------:R-:W-:Y:S01]  /*8020*/  IMAD R219, R4.reuse, 0x98, RZ ;  /* 0x0000009804db7824 */ /* 0x040fe200078e02ff */
[-C--:B------:R-:W-:Y:S01]  /*8030*/  LEA.HI.X.SX32 R213, R15, R3.reuse, 0x2, P6 ;  /* 0x000000030fd57211 */ /* 0x080fe200030f16ff */
[----:B------:R-:W-:Y:S01]  /*8040*/  VIADD R15, R111, 0xfffffff9 ;  /* 0xfffffff96f0f7836 */ /* 0x000fe20000000000 */
[-C--:B------:R-:W-:Y:S01]  /*8050*/  LEA.HI.X.SX32 R23, R23, R3.reuse, 0x2, P3 ;  /* 0x0000000317177211 */ /* 0x080fe200018f16ff */
[----:B------:R-:W-:Y:S01]  /*8060*/  IMAD R111, R4, 0x14, RZ ;  /* 0x00000014046f7824 */ /* 0x000fe200078e02ff */
[----:B------:R-:W-:Y:S01]  /*8070*/  IADD3 R125, R12, UR7, RZ ;  /* 0x000000070c7d7c10 */ /* 0x000fe2000fffe0ff */
[----:B------:R1:W-:Y:S01]  /*8080*/  LDGSTS.E [R107+0x2400c], desc[UR18][R212.64], P2 ;  /* 0x2400c000d46b7fae */ /* 0x0003e20009121852 */
[----:B------:R-:W-:Y:S01]  /*8090*/  ISETP.GE.U32.AND P3, PT, R15, 0x7fffffba, PT ;  /* 0x7fffffba0f00780c */ /* 0x000fe20003f66070 */
[----:B------:R-:W-:Y:S01]  /*80a0*/  IMAD R15, R4, 0x5, RZ ;  /* 0x00000005040f7824 */ /* 0x000fe200078e02ff */
[----:B------:R-:W-:Y:S01]  /*80b0*/  ISETP.GE.U32.AND P4, PT, R16, 0x7fffffb9, PT ;  /* 0x7fffffb91000780c */ /* 0x000fe20003f86070 */
[----:B------:R-:W-:Y:S01]  /*80c0*/  LDGSTS.E [R125+0x20000], desc[UR18][R22.64], !P0 ;  /* 0x20000000167d7fae */ /* 0x000fe2000c121852 */
[-C--:B------:R-:W-:Y:S01]  /*80d0*/  IADD3 R152, P0, R111, R2.reuse, RZ ;  /* 0x000000026f987210 */ /* 0x080fe20007f1e0ff */
[----:B------:R-:W-:Y:S01]  /*80e0*/  VIADD R12, R110, 0xfffffffa ;  /* 0xfffffffa6e0c7836 */ /* 0x000fe20000000000 */
[----:B------:R-:W-:Y:S01]  /*80f0*/  SHF.R.U64 R16, R0, 0x1a, RZ ;  /* 0x0000001a00107819 */ /* 0x000fe200000012ff */
[----:B------:R-:W2:Y:S01]  /*8100*/  LDC R110, c[0x0][0x230] ;  /* 0x00008c00ff6e7b82 */ /* 0x000ea20000000800 */
[-C--:B------:R-:W-:Y:S01]  /*8110*/  LEA.HI.X.SX32 R153, R15, R3.reuse, 0x2, P0 ;  /* 0x000000030f997211 */ /* 0x080fe200000f16ff */
[----:B------:R-:W-:Y:S01]  /*8120*/  IMAD R15, R4, 0x25, RZ ;  /* 0x00000025040f7824 */ /* 0x000fe200078e02ff */
[-C--:B------:R-:W-:Y:S01]  /*8130*/  IADD3 R156, P0, R120, R2.reuse, RZ ;  /* 0x00000002789c7210 */ /* 0x080fe20007f1e0ff */
[----:B-1----:R-:W-:Y:S01]  /*8140*/  IMAD R107, R4, 0x7, RZ ;  /* 0x00000007046b7824 */ /* 0x002fe200078e02ff */
[----:B------:R-:W-:Y:S01]  /*8150*/  ISETP.GE.U32.AND P5, PT, R12, 0x7fffffbb, PT ;  /* 0x7fffffbb0c00780c */ /* 0x000fe20003fa6070 */
[C---:B------:R-:W-:Y:S01]  /*8160*/  IMAD R221, R4.reuse, 0x9c, RZ ;  /* 0x0000009c04dd7824 */ /* 0x040fe200078e02ff */
[-C--:B------:R-:W-:Y:S01]  /*8170*/  IADD3 R154, P2, R115, R2.reuse, RZ ;  /* 0x00000002739a7210 */ /* 0x080fe20007f5e0ff */
[----:B------:R-:W1:Y:S01]  /*8180*/  LDC R114, c[0x0][0x230] ;  /* 0x00008c00ff727b82 */ /* 0x000e620000000800 */
[-C--:B------:R-:W-:Y:S01]  /*8190*/  LEA.HI.X.SX32 R157, R107, R3.reuse, 0x2, P0 ;  /* 0x000000036b9d7211 */ /* 0x080fe200000f16ff */
[----:B------:R-:W-:Y:S01]  /*81a0*/  IMAD R119, R4, 0x28, RZ ;  /* 0x0000002804777824 */ /* 0x000fe200078e02ff */
[----:B------:R-:W-:Y:S01]  /*81b0*/  LOP3.LUT P0, RZ, R16, 0x1, RZ, 0xc0, !PT ;  /* 0x0000000110ff7812 */ /* 0x000fe2000780c0ff */
[----:B------:R-:W-:Y:S01]  /*81c0*/  IMAD R225, R4, 0xa4, RZ ;  /* 0x000000a404e17824 */ /* 0x000fe200078e02ff */
[----:B------:R-:W-:Y:S01]  /*81d0*/  SHF.R.U64 R12, R0, 0x1b, RZ ;  /* 0x0000001b000c7819 */ /* 0x000fe200000012ff */
[----:B------:R-:W-:Y:S01]  /*81e0*/  IMAD R223, R4, 0xa0, RZ ;  /* 0x000000a004df7824 */ /* 0x000fe200078e02ff */
[-C--:B------:R-:W-:Y:S01]  /*81f0*/  LEA.HI.X.SX32 R155, R101, R3.reuse, 0x2, P2 ;  /* 0x00000003659b7211 */ /* 0x080fe200010f16ff */
[----:B------:R-:W3:Y:S01]  /*8200*/  LDC R16, c[0x0][0x230] ;  /* 0x00008c00ff107b82 */ /* 0x000ee20000000800 */
[----:B------:R-:W-:Y:S01]  /*8210*/  LOP3.LUT P2, RZ, R12, 0x1, RZ, 0xc0, !PT ;  /* 0x000000010cff7812 */ /* 0x000fe2000784c0ff */
[----:B------:R-:W-:Y:S01]  /*8220*/  LDGSTS.E [R125+0x20004], desc[UR18][R152.64], !P5 ;  /* 0x20004000987d7fae */ /* 0x000fe2000e921852 */
[----:B------:R-:W-:Y:S01]  /*8230*/  SHF.R.U64 R12, R0, 0x19, RZ ;  /* 0x00000019000c7819 */ /* 0x000fe200000012ff */
[----:B------:R-:W-:Y:S01]  /*8240*/  IMAD R101, R4, 0x26, RZ ;  /* 0x0000002604657824 */ /* 0x000fe200078e02ff */
[-C--:B------:R-:W-:Y:S01]  /*8250*/  IADD3 R162, P6, R119, R2.reuse, RZ ;  /* 0x0000000277a27210 */ /* 0x080fe20007fde0ff */
[----:B------:R-:W-:Y:S01]  /*8260*/  LDGSTS.E [R125+0x20008], desc[UR18][R154.64], !P3 ;  /* 0x200080009a7d7fae */ /* 0x000fe2000d921852 */
[-C--:B------:R-:W-:Y:S01]  /*8270*/  IADD3 R214, P3, R215, R2.reuse, RZ ;  /* 0x00000002d7d67210 */ /* 0x080fe20007f7e0ff */
[----:B------:R-:W4:Y:S01]  /*8280*/  LDC R107, c[0x0][0x230] ;  /* 0x00008c00ff6b7b82 */ /* 0x000f220000000800 */
[----:B------:R-:W-:Y:S01]  /*8290*/  LOP3.LUT P5, RZ, R12, 0x1, RZ, 0xc0, !PT ;  /* 0x000000010cff7812 */ /* 0x000fe200078ac0ff */
[----:B------:R-:W-:Y:S01]  /*82a0*/  LDGSTS.E [R125+0x2000c], desc[UR18][R156.64], !P4 ;  /* 0x2000c0009c7d7fae */ /* 0x000fe2000e121852 */
[-C--:B------:R-:W-:Y:S01]  /*82b0*/  IADD3 R216, P4, R217, R2.reuse, RZ ;  /* 0x00000002d9d87210 */ /* 0x080fe20007f9e0ff */
[C---:B------:R-:W-:Y:S01]  /*82c0*/  IMAD R227, R4.reuse, 0xa8, RZ ;  /* 0x000000a804e37824 */ /* 0x040fe200078e02ff */
[-C--:B------:R-:W-:Y:S01]  /*82d0*/  LEA.HI.X.SX32 R215, R161, R3.reuse, 0x2, P3 ;  /* 0x00000003a1d77211 */ /* 0x080fe200018f16ff */
[----:B------:R-:W-:Y:S01]  /*82e0*/  IMAD R229, R4, 0xac, RZ ;  /* 0x000000ac04e57824 */ /* 0x000fe200078e02ff */
[----:B------:R-:W-:Y:S01]  /*82f0*/  SHF.R.U64 R12, R0, 0x18, RZ ;  /* 0x00000018000c7819 */ /* 0x000fe200000012ff */
[C---:B------:R-:W-:Y:S01]  /*8300*/  IMAD R231, R4.reuse, 0xb0, RZ ;  /* 0x000000b004e77824 */ /* 0x040fe200078e02ff */
[-C--:B------:R-:W-:Y:S01]  /*8310*/  LEA.HI.X.SX32 R217, R15, R3.reuse, 0x2, P4 ;  /* 0x000000030fd97211 */ /* 0x080fe200020f16ff */
[----:B------:R-:W-:Y:S01]  /*8320*/  LDGSTS.E [R125+0x24000], desc[UR18][R214.64], P2 ;  /* 0x24000000d67d7fae */ /* 0x000fe20009121852 */
[----:B------:R-:W-:Y:S01]  /*8330*/  IMAD R15, R4, 0x27, RZ ;  /* 0x00000027040f7824 */ /* 0x000fe200078e02ff */
[----:B------:R-:W-:Y:S01]  /*8340*/  LOP3.LUT P3, RZ, R12, 0x1, RZ, 0xc0, !PT ;  /* 0x000000010cff7812 */ /* 0x000fe2000786c0ff */
[----:B------:R-:W-:Y:S01]  /*8350*/  ULDC UR6, c[0x0][0x230] ;  /* 0x00008c0000067ab9 */ /* 0x000fe20000000800 */
[-C--:B------:R-:W-:Y:S01]  /*8360*/  IADD3 R218, P4, R219, R2.reuse, RZ ;  /* 0x00000002dbda7210 */ /* 0x080fe20007f9e0ff */
[----:B------:R-:W-:Y:S01]  /*8370*/  LDGSTS.E [R125+0x24004], desc[UR18][R216.64], P0 ;  /* 0x24004000d87d7fae */ /* 0x000fe20008121852 */
[-C--:B------:R-:W-:Y:S01]  /*8380*/  IADD3 R220, P2, R221, R2.reuse, RZ ;  /* 0x00000002dddc7210 */ /* 0x080fe20007f5e0ff */
[----:B---3--:R-:W-:Y:S01]  /*8390*/  VIADD R12, R16, 0xfffffff7 ;  /* 0xfffffff7100c7836 */ /* 0x008fe20000000000 */
[-C--:B------:R-:W-:Y:S01]  /*83a0*/  LEA.HI.X.SX32 R219, R101, R3.reuse, 0x2, P4 ;  /* 0x0000000365db7211 */ /* 0x080fe200020f16ff */
[----:B--2---:R-:W-:Y:S01]  /*83b0*/  VIADD R16, R110, 0xfffffff5 ;  /* 0xfffffff56e107836 */ /* 0x004fe20000000000 */
[-C--:B------:R-:W-:Y:S01]  /*83c0*/  LEA.HI.X.SX32 R221, R15, R3.reuse, 0x2, P2 ;  /* 0x000000030fdd7211 */ /* 0x080fe200010f16ff */
[----:B------:R-:W-:Y:S01]  /*83d0*/  IMAD R101, R4, 0x9, RZ ;  /* 0x0000000904657824 */ /* 0x000fe200078e02ff */
[----:B------:R-:W-:Y:S01]  /*83e0*/  ISETP.GE.U32.AND P2, PT, R12, 0x7fffffb8, PT ;  /* 0x7fffffb80c00780c */ /* 0x000fe20003f46070 */
[----:B------:R-:W-:Y:S01]  /*83f0*/  LDGSTS.E [R125+0x24008], desc[UR18][R218.64], P5 ;  /* 0x24008000da7d7fae */ /* 0x000fe2000a921852 */
[----:B----4-:R-:W-:Y:S01]  /*8400*/  VIADD R15, R107, 0xfffffff6 ;  /* 0xfffffff66b0f7836 */ /* 0x010fe20000000000 */
[----:B------:R-:W-:Y:S01]  /*8410*/  ISETP.GE.U32.AND P4, PT, R16, 0x7fffffb6, PT ;  /* 0x7fffffb61000780c */ /* 0x000fe20003f86070 */
[C---:B------:R-:W-:Y:S01]  /*8420*/  IMAD R107, R4.reuse, 0xa, RZ ;  /* 0x0000000a046b7824 */ /* 0x040fe200078e02ff */
[----:B------:R-:W-:Y:S01]  /*8430*/  LOP3.LUT R12, R7, 0x20, RZ, 0x3c, !PT ;  /* 0x00000020070c7812 */ /* 0x000fe200078e3cff */
[----:B------:R2:W-:Y:S01]  /*8440*/  LDGSTS.E [R125+0x2400c], desc[UR18][R220.64], P3 ;  /* 0x2400c000dc7d7fae */ /* 0x0005e20009921852 */
[----:B------:R-:W-:Y:S01]  /*8450*/  ISETP.GE.U32.AND P5, PT, R15, 0x7fffffb7, PT ;  /* 0x7fffffb70f00780c */ /* 0x000fe20003fa6070 */
[C---:B------:R-:W-:Y:S01]  /*8460*/  IMAD.SHL.U32 R15, R4.reuse, 0x8, RZ ;  /* 0x00000008040f7824 */ /* 0x040fe200078e00ff */
[-C--:B------:R-:W-:Y:S01]  /*8470*/  LEA R158, P0, R4, R2.reuse, 0x5 ;  /* 0x00000002049e7211 */ /* 0x080fe200078028ff */
[----:B------:R-:W-:Y:S01]  /*8480*/  VIADD R169, R12, UR7 ;  /* 0x000000070ca97c36 */ /* 0x000fe20008000000 */
[-C--:B------:R-:W-:Y:S01]  /*8490*/  IADD3 R160, P3, R161, R2.reuse, RZ ;  /* 0x00000002a1a07210 */ /* 0x080fe20007f7e0ff */
[C---:B------:R-:W-:Y:S01]  /*84a0*/  IMAD R110, R4.reuse, 0x30, RZ ;  /* 0x00000030046e7824 */ /* 0x040fe200078e02ff */
[-C--:B------:R-:W-:Y:S01]  /*84b0*/  LEA.HI.X.SX32 R159, R15, R3.reuse, 0x2, P0 ;  /* 0x000000030f9f7211 */ /* 0x080fe200000f16ff */
[C---:B------:R-:W-:Y:S01]  /*84c0*/  IMAD R15, R4.reuse, 0xb, RZ ;  /* 0x0000000b040f7824 */ /* 0x040fe200078e02ff */
[-C--:B------:R-:W-:Y:S01]  /*84d0*/  LEA.HI.X.SX32 R161, R101, R3.reuse, 0x2, P3 ;  /* 0x0000000365a17211 */ /* 0x080fe200018f16ff */
[----:B------:R-:W-:Y:S01]  /*84e0*/  IMAD R101, R4, 0x29, RZ ;  /* 0x0000002904657824 */ /* 0x000fe200078e02ff */
[----:B------:R-:W-:Y:S01]  /*84f0*/  SHF.R.U64 R12, R0, 0x16, RZ ;  /* 0x00000016000c7819 */ /* 0x000fe200000012ff */
[----:B------:R-:W-:Y:S01]  /*8500*/  LDGSTS.E [R169+0x20000], desc[UR18][R158.64], !P2 ;  /* 0x200000009ea97fae */ /* 0x000fe2000d121852 */
[-C--:B------:R-:W-:Y:S01]  /*8510*/  LEA.HI.X.SX32 R163, R107, R3.reuse, 0x2, P6 ;  /* 0x000000036ba37211 */ /* 0x080fe200030f16ff */
[----:B------:R-:W-:Y:S01]  /*8520*/  IMAD R107, R4, 0x2c, RZ ;  /* 0x0000002c046b7824 */ /* 0x000fe200078e02ff */
[----:B------:R-:W-:Y:S01]  /*8530*/  LOP3.LUT P3, RZ, R12, 0x1, RZ, 0xc0, !PT ;  /* 0x000000010cff7812 */ /* 0x000fe2000786c0ff */
[----:B------:R-:W-:Y:S01]  /*8540*/  LDGSTS.E [R169+0x20004], desc[UR18][R160.64], !P5 ;  /* 0x20004000a0a97fae */ /* 0x000fe2000e921852 */
[----:B-1----:R-:W-:Y:S01]  /*8550*/  VIADD R12, R114, 0xfffffff4 ;  /* 0xfffffff4720c7836 */ /* 0x002fe20000000000 */
[----:B------:R-:W-:Y:S01]  /*8560*/  SHF.R.U64 R16, R0, 0x17, RZ ;  /* 0x0000001700107819 */ /* 0x000fe200000012ff */
[----:B------:R-:W-:Y:S01]  /*8570*/  IMAD R114, R4, 0x34, RZ ;  /* 0x0000003404727824 */ /* 0x000fe200078e02ff */
[----:B------:R-:W-:Y:S01]  /*8580*/  LDGSTS.E [R169+0x20008], desc[UR18][R162.64], !P4 ;  /* 0x20008000a2a97fae */ /* 0x000fe2000e121852 */
[-C--:B------:R-:W-:Y:S01]  /*8590*/  IADD3 R164, P4, R107, R2.reuse, RZ ;  /* 0x000000026ba47210 */ /* 0x080fe20007f9e0ff */
[----:B------:R-:W-:Y:S01]  /*85a0*/  UIADD3 UR6, UR6, -0x1b, URZ ;  /* 0xffffffe506067890 */ /* 0x000fe2000fffe03f */
[----:B------:R-:W-:Y:S01]  /*85b0*/  ISETP.GE.U32.AND P2, PT, R12, 0x7fffffb5, PT ;  /* 0x7fffffb50c00780c */ /* 0x000fe20003f46070 */
[----:B------:R-:W-:Y:S01]  /*85c0*/  UIADD3 UR4, UR4, -0x1f, URZ ;  /* 0xffffffe104047890 */ /* 0x000fe2000fffe03f */
[-C--:B------:R-:W-:Y:S01]  /*85d0*/  LEA.HI.X.SX32 R165, R15, R3.reuse, 0x2, P4 ;  /* 0x000000030fa57211 */ /* 0x080fe200020f16ff */
[----:B------:R-:W-:Y:S01]  /*85e0*/  UISETP.GE.U32.AND UP6, UPT, UR6, 0x7fffffa6, UPT ;  /* 0x7fffffa60600788c */ /* 0x000fe2000bfc6070 */
[----:B------:R-:W-:Y:S01]  /*85f0*/  SHF.R.U64 R12, R0, 0x14, RZ ;  /* 0x00000014000c7819 */ /* 0x000fe200000012ff */
[----:B------:R-:W-:Y:S01]  /*8600*/  USEL UR6, URZ, 0x7fff8, UP5 ;  /* 0x0007fff83f067887 */ /* 0x000fe2000a800000 */
[-C--:B------:R-:W-:Y:S01]  /*8610*/  IADD3 R224, P4, R225, R2.reuse, RZ ;  /* 0x00000002e1e07210 */ /* 0x080fe20007f9e0ff */
[----:B------:R-:W-:Y:S01]  /*8620*/  UISETP.GE.U32.AND UP5, UPT, UR4, 0x7fffffa2, UPT ;  /* 0x7fffffa20400788c */ /* 0x000fe2000bfa6070 */
[----:B------:R-:W-:Y:S01]  /*8630*/  LOP3.LUT P0, RZ, R16, 0x1, RZ, 0xc0, !PT ;  /* 0x0000000110ff7812 */ /* 0x000fe2000780c0ff */
[----:B------:R-:W-:Y:S01]  /*8640*/  UISETP.GE.U32.AND UP1, UPT, UR9, 0x7fffffaa, UPT ;  /* 0x7fffffaa0900788c */ /* 0x000fe2000bf26070 */
[-C--:B------:R-:W-:Y:S01]  /*8650*/  LEA.HI.X.SX32 R225, R101, R3.reuse, 0x2, P4 ;  /* 0x0000000365e17211 */ /* 0x080fe200020f16ff */
[----:B------:R-:W-:Y:S01]  /*8660*/  USEL UR15, URZ, 0x1fffe, UP5 ;  /* 0x0001fffe3f0f7887 */ /* 0x000fe2000a800000 */
[----:B------:R-:W-:Y:S01]  /*8670*/  LOP3.LUT P4, RZ, R12, 0x1, RZ, 0xc0, !PT ;  /* 0x000000010cff7812 */ /* 0x000fe2000788c0ff */
[----:B------:R-:W1:Y:S01]  /*8680*/  LDC R101, c[0x0][0x230] ;  /* 0x00008c00ff657b82 */ /* 0x000e620000000800 */
[-C--:B------:R-:W-:Y:S01]  /*8690*/  IADD3 R222, P5, R223, R2.reuse, RZ ;  /* 0x00000002dfde7210 */ /* 0x080fe20007fbe0ff */
[----:B------:R-:W-:Y:S01]  /*86a0*/  LDGSTS.E [R169+0x2000c], desc[UR18][R164.64], !P2 ;  /* 0x2000c000a4a97fae */ /* 0x000fe2000d121852 */
[----:B------:R-:W-:Y:S01]  /*86b0*/  SHF.R.U64 R16, R0, 0x15, RZ ;  /* 0x0000001500107819 */ /* 0x000fe200000012ff */
[----:B------:R-:W-:Y:S01]  /*86c0*/  USEL UR9, URZ, 0x1, UP0 ;  /* 0x000000013f097887 */ /* 0x000fe20008000000 */
[-C--:B------:R-:W-:Y:S01]  /*86d0*/  LEA.HI.X.SX32 R223, R119, R3.reuse, 0x2, P5 ;  /* 0x0000000377df7211 */ /* 0x080fe200028f16ff */
[----:B------:R-:W-:Y:S01]  /*86e0*/  IMAD R119, R4, 0x38, RZ ;  /* 0x0000003804777824 */ /* 0x000fe200078e02ff */
[----:B------:R-:W-:Y:S01]  /*86f0*/  SHF.R.U64 R15, R0, 0x13, RZ ;  /* 0x00000013000f7819 */ /* 0x000fe200000012ff */
[----:B------:R-:W3:Y:S01]  /*8700*/  LDC R12, c[0x0][0x230] ;  /* 0x00008c00ff0c7b82 */ /* 0x000ee20000000800 */
[----:B------:R-:W-:Y:S01]  /*8710*/  LOP3.LUT P5, RZ, R16, 0x1, RZ, 0xc0, !PT ;  /* 0x0000000110ff7812 */ /* 0x000fe200078ac0ff */
[----:B------:R-:W-:Y:S01]  /*8720*/  LDGSTS.E [R169+0x24000], desc[UR18][R222.64], P0 ;  /* 0x24000000dea97fae */ /* 0x000fe20008121852 */
[----:B------:R-:W-:Y:S01]  /*8730*/  LOP3.LUT P2, RZ, R15, 0x1, RZ, 0xc0, !PT ;  /* 0x000000010fff7812 */ /* 0x000fe2000784c0ff */
[----:B------:R-:W-:Y:S01]  /*8740*/  IMAD R15, R4, 0x2a, RZ ;  /* 0x0000002a040f7824 */ /* 0x000fe200078e02ff */
[-C--:B------:R-:W-:Y:S01]  /*8750*/  IADD3 R226, P0, R227, R2.reuse, RZ ;  /* 0x00000002e3e27210 */ /* 0x080fe20007f1e0ff */
[----:B------:R-:W-:Y:S01]  /*8760*/  LDGSTS.E [R169+0x24004], desc[UR18][R224.64], P3 ;  /* 0x24004000e0a97fae */ /* 0x000fe20009921852 */
[-C--:B------:R-:W-:Y:S01]  /*8770*/  IADD3 R166, P3, R110, R2.reuse, RZ ;  /* 0x000000026ea67210 */ /* 0x080fe20007f7e0ff */
[----:B------:R-:W4:Y:S01]  /*8780*/  LDC R16, c[0x0][0x230] ;  /* 0x00008c00ff107b82 */ /* 0x000f220000000800 */
[-C--:B------:R-:W-:Y:S01]  /*8790*/  LEA.HI.X.SX32 R227, R15, R3.reuse, 0x2, P0 ;  /* 0x000000030fe37211 */ /* 0x080fe200000f16ff */
[C---:B------:R-:W-:Y:S01]  /*87a0*/  IMAD R15, R4.reuse, 0x2b, RZ ;  /* 0x0000002b040f7824 */ /* 0x040fe200078e02ff */
[-C--:B------:R-:W-:Y:S01]  /*87b0*/  IADD3 R228, P0, R229, R2.reuse, RZ ;  /* 0x00000002e5e47210 */ /* 0x080fe20007f1e0ff */
[----:B------:R-:W-:Y:S01]  /*87c0*/  UISETP.GE.U32.AND UP0, UPT, UR11, 0x7fffffac, UPT ;  /* 0x7fffffac0b00788c */ /* 0x000fe2000bf06070 */
[-C--:B------:R-:W-:Y:S01]  /*87d0*/  LEA.HI.X.SX32 R167, R13, R3.reuse, 0x2, P3 ;  /* 0x000000030da77211 */ /* 0x080fe200018f16ff */
[----:B------:R-:W-:Y:S01]  /*87e0*/  LDGSTS.E [R169+0x24008], desc[UR18][R226.64], P5 ;  /* 0x24008000e2a97fae */ /* 0x000fe2000a921852 */
[-C--:B------:R-:W-:Y:S01]  /*87f0*/  LEA.HI.X.SX32 R229, R15, R3.reuse, 0x2, P0 ;  /* 0x000000030fe57211 */ /* 0x080fe200000f16ff */
[----:B-1----:R-:W-:Y:S01]  /*8800*/  VIADD R15, R101, 0xfffffff1 ;  /* 0xfffffff1650f7836 */ /* 0x002fe20000000000 */
[-C--:B------:R-:W-:Y:S01]  /*8810*/  IADD3 R170, P5, R119, R2.reuse, RZ ;  /* 0x0000000277aa7210 */ /* 0x080fe20007fbe0ff */
[----:B------:R-:W-:Y:S01]  /*8820*/  IMAD R101, R4, 0xe, RZ ;  /* 0x0000000e04657824 */ /* 0x000fe200078e02ff */
[----:B--2---:R-:W-:Y:S01]  /*8830*/  SHF.R.U64 R125, R0, 0x11, RZ ;  /* 0x00000011007d7819 */ /* 0x004fe200000012ff */
[----:B------:R1:W-:Y:S01]  /*8840*/  LDGSTS.E [R169+0x2400c], desc[UR18][R228.64], P4 ;  /* 0x2400c000e4a97fae */ /* 0x0003e2000a121852 */
[-C--:B------:R-:W-:Y:S01]  /*8850*/  IADD3 R168, P4, R114, R2.reuse, RZ ;  /* 0x0000000272a87210 */ /* 0x080fe20007f9e0ff */
[----:B------:R-:W-:Y:S01]  /*8860*/  USEL UR11, URZ, 0x1, UP3 ;  /* 0x000000013f0b7887 */ /* 0x000fe20009800000 */
[-C--:B------:R-:W-:Y:S01]  /*8870*/  LEA.HI.X.SX32 R171, R101, R3.reuse, 0x2, P5 ;  /* 0x0000000365ab7211 */ /* 0x080fe200028f16ff */
[----:B---3--:R-:W-:Y:S01]  /*8880*/  VIADD R12, R12, 0xfffffff3 ;  /* 0xfffffff30c0c7836 */ /* 0x008fe20000000000 */
[----:B------:R-:W2:Y:S01]  /*8890*/  LDC R101, c[0x0][0x230] ;  /* 0x00008c00ff657b82 */ /* 0x000ea20000000800 */
[----:B------:R-:W-:Y:S01]  /*88a0*/  UISETP.GE.U32.AND UP3, UPT, UR5, 0x7fffffa4, UPT ;  /* 0x7fffffa40500788c */ /* 0x000fe2000bf66070 */
[----:B------:R-:W-:Y:S01]  /*88b0*/  IMAD R247, R4, 0xb4, RZ ;  /* 0x000000b404f77824 */ /* 0x000fe200078e02ff */
[----:B------:R-:W-:Y:S01]  /*88c0*/  USEL UR13, URZ, 0x1fffe, UP6 ;  /* 0x0001fffe3f0d7887 */ /* 0x000fe2000b000000 */
[----:B------:R-:W-:Y:S01]  /*88d0*/  ISETP.GE.U32.AND P0, PT, R12, 0x7fffffb4, PT ;  /* 0x7fffffb40c00780c */ /* 0x000fe20003f06070 */
[----:B------:R-:W-:Y:S01]  /*88e0*/  USEL UR14, URZ, 0x7fff8, UP3 ;  /* 0x0007fff83f0e7887 */ /* 0x000fe20009800000 */
[----:B------:R-:W-:Y:S01]  /*88f0*/  LOP3.LUT R12, R7, 0x30, RZ, 0x3c, !PT ;  /* 0x00000030070c7812 */ /* 0x000fe200078e3cff */
[----:B------:R-:W-:Y:S01]  /*8900*/  UIADD3 UR12, UR12, UR13, URZ ;  /* 0x0000000d0c0c7290 */ /* 0x000fe2000fffe03f */
[----:B------:R3:W-:Y:S01]  /*8910*/  STL.64 [R1+0x660], R8 ;  /* 0x0006600801007387 */ /* 0x0007e20000100a00 */
[----:B------:R-:W-:Y:S01]  /*8920*/  ULDC.64 UR20, c[0x0][0x218] ;  /* 0x0000860000147ab9 */ /* 0x000fe20000000a00 */
[----:B------:R-:W-:Y:S01]  /*8930*/  IMAD R245, R4, 0xb8, RZ ;  /* 0x000000b804f57824 */ /* 0x000fe200078e02ff */
[----:B------:R-:W-:Y:S01]  /*8940*/  ULOP3.LUT UR12, UR12, 0x3, URZ, 0xc0, !UPT ;  /* 0x000000030c0c7892 */ /* 0x000fe2000f8ec03f */
[----:B------:R-:W-:Y:S01]  /*8950*/  VIADD R13, R12, UR7 ;  /* 0x000000070c0d7c36 */ /* 0x000fe20008000000 */
[----:B------:R-:W-:Y:S01]  /*8960*/  STL.64 [R1+0x668], R10 ;  /* 0x0006680a01007387 */ /* 0x000fe20000100a00 */
[----:B----4-:R-:W-:Y:S01]  /*8970*/  VIADD R12, R16, 0xfffffff2 ;  /* 0xfffffff2100c7836 */ /* 0x010fe20000000000 */
[----:B------:R-:W-:Y:S01]  /*8980*/  USEL UR5, URZ, 0x1fffe, UP1 ;  /* 0x0001fffe3f057887 */ /* 0x000fe20008800000 */
[----:B------:R-:W4:Y:S01]  /*8990*/  LDC R16, c[0x0][0x230] ;  /* 0x00008c00ff107b82 */ /* 0x000f220000000800 */
[----:B------:R-:W-:Y:S01]  /*89a0*/  LDGSTS.E [R13+0x20000], desc[UR18][R166.64], !P0 ;  /* 0x20000000a60d7fae */ /* 0x000fe2000c121852 */
[----:B------:R-:W-:Y:S01]  /*89b0*/  ISETP.GE.U32.AND P0, PT, R15, 0x7fffffb2, PT ;  /* 0x7fffffb20f00780c */ /* 0x000fe20003f06070 */
[----:B------:R-:W-:Y:S01]  /*89c0*/  IMAD R15, R4, 0xd, RZ ;  /* 0x0000000d040f7824 */ /* 0x000fe200078e02ff */
[----:B------:R-:W-:Y:S01]  /*89d0*/  ISETP.GE.U32.AND P3, PT, R12, 0x7fffffb3, PT ;  /* 0x7fffffb30c00780c */ /* 0x000fe20003f66070 */
[----:B------:R3:W-:Y:S01]  /*89e0*/  STL.64 [R1+0x670], R20 ;  /* 0x0006701401007387 */ /* 0x0007e20000100a00 */
[----:B------:R-:W-:Y:S01]  /*89f0*/  SHF.R.U64 R12, R0, 0x12, RZ ;  /* 0x00000012000c7819 */ /* 0x000fe200000012ff */
[C---:B------:R-:W-:Y:S01]  /*8a00*/  IMAD R235, R4.reuse, 0x2e, RZ ;  /* 0x0000002e04eb7824 */ /* 0x040fe200078e02ff */
[-C--:B-1----:R-:W-:Y:S01]  /*8a10*/  LEA.HI.X.SX32 R169, R15, R3.reuse, 0x2, P4 ;  /* 0x000000030fa97211 */ /* 0x082fe200020f16ff */
[----:B------:R-:W-:Y:S01]  /*8a20*/  IMAD R15, R4, 0xf, RZ ;  /* 0x0000000f040f7824 */ /* 0x000fe200078e02ff */
[----:B------:R-:W-:Y:S01]  /*8a30*/  LOP3.LUT P4, RZ, R12, 0x1, RZ, 0xc0, !PT ;  /* 0x000000010cff7812 */ /* 0x000fe2000788c0ff */
[----:B------:R-:W-:Y:S01]  /*8a40*/  VIADD R12, R122, 0xfffffff0 ;  /* 0xfffffff07a0c7836 */ /* 0x000fe20000000000 */
[----:B------:R-:W-:Y:S01]  /*8a50*/  STL.64 [R1+0x678], R206 ;  /* 0x000678ce01007387 */ /* 0x000fe20000100a00 */
[C---:B------:R-:W-:Y:S01]  /*8a60*/  IMAD R122, R4.reuse, 0x3c, RZ ;  /* 0x0000003c047a7824 */ /* 0x040fe200078e02ff */
[----:B------:R-:W-:Y:S01]  /*8a70*/  UIADD3 UR11, UR11, UR5, URZ ;  /* 0x000000050b0b7290 */ /* 0x000fe2000fffe03f */
[----:B------:R-:W-:Y:S01]  /*8a80*/  IMAD R236, R4, 0xbc, RZ ;  /* 0x000000bc04ec7824 */ /* 0x000fe200078e02ff */
[----:B------:R-:W-:Y:S01]  /*8a90*/  ISETP.GE.U32.AND P5, PT, R12, 0x7fffffb1, PT ;  /* 0x7fffffb10c00780c */ /* 0x000fe20003fa6070 */
[----:B------:R-:W-:Y:S01]  /*8aa0*/  LDGSTS.E [R13+0x20004], desc[UR18][R168.64], !P3 ;  /* 0x20004000a80d7fae */ /* 0x000fe2000d921852 */
[----:B------:R-:W1:Y:S01]  /*8ab0*/  LDC R12, c[0x0][0x230] ;  /* 0x00008c00ff0c7b82 */ /* 0x000e620000000800 */
[----:B------:R-:W-:Y:S01]  /*8ac0*/  LOP3.LUT P3, RZ, R125, 0x1, RZ, 0xc0, !PT ;  /* 0x000000017dff7812 */ /* 0x000fe2000786c0ff */
[----:B------:R-:W-:Y:S01]  /*8ad0*/  USEL UR4, URZ, 0x4, UP4 ;  /* 0x000000043f047887 */ /* 0x000fe2000a000000 */
[----:B------:R-:W-:Y:S01]  /*8ae0*/  LDGSTS.E [R13+0x20008], desc[UR18][R170.64], !P0 ;  /* 0x20008000aa0d7fae */ /* 0x000fe2000c121852 */
[-C--:B------:R-:W-:Y:S01]  /*8af0*/  IADD3 R172, P0, R122, R2.reuse, RZ ;  /* 0x000000027aac7210 */ /* 0x080fe20007f1e0ff */
[----:B------:R-:W-:Y:S01]  /*8b00*/  USEL UR5, URZ, 0x7fff8, UP0 ;  /* 0x0007fff83f057887 */ /* 0x000fe20008000000 */
[----:B------:R-:W-:Y:S01]  /*8b10*/  IMAD R176, R4, 0x44, RZ ;  /* 0x0000004404b07824 */ /* 0x000fe200078e02ff */
[----:B------:R-:W-:Y:S01]  /*8b20*/  STL.64 [R1+0x680], R208 ;  /* 0x000680d001007387 */ /* 0x000fe20000100a00 */
[----:B------:R-:W3:Y:S01]  /*8b30*/  LDC R125, c[0x0][0x230] ;  /* 0x00008c00ff7d7b82 */ /* 0x000ee20000000800 */
[-C--:B------:R-:W-:Y:S01]  /*8b40*/  LEA.HI.X.SX32 R173, R15, R3.reuse, 0x2, P0 ;  /* 0x000000030fad7211 */ /* 0x080fe200000f16ff */
[----:B------:R-:W-:Y:S01]  /*8b50*/  ULOP3.LUT UR11, UR11, 0x3, URZ, 0xc0, !UPT ;  /* 0x000000030b0b7892 */ /* 0x000fe2000f8ec03f */
[----:B------:R-:W-:Y:S01]  /*8b60*/  IADD3 R230, P0, R231, R2, RZ ;  /* 0x00000002e7e67210 */ /* 0x000fe20007f1e0ff */
[----:B------:R-:W-:Y:S01]  /*8b70*/  STL.64 [R1+0x688], R210 ;  /* 0x000688d201007387 */ /* 0x000fe20000100a00 */
[----:B------:R-:W-:Y:S01]  /*8b80*/  SHF.R.U64 R15, R0, 0x10, RZ ;  /* 0x00000010000f7819 */ /* 0x000fe200000012ff */
[----:B------:R-:W-:Y:S01]  /*8b90*/  UIADD3 UR9, UR9, UR10, URZ ;  /* 0x0000000a09097290 */ /* 0x000fe2000fffe03f */
[----:B------:R-:W-:Y:S01]  /*8ba0*/  LEA.HI.X.SX32 R231, R107, R3, 0x2, P0 ;  /* 0x000000036be77211 */ /* 0x000fe200000f16ff */
[----:B------:R-:W-:Y:S01]  /*8bb0*/  LDGSTS.E [R13+0x2000c], desc[UR18][R172.64], !P5 ;  /* 0x2000c000ac0d7fae */ /* 0x000fe2000e921852 */
[----:B------:R-:W-:Y:S01]  /*8bc0*/  LOP3.LUT P0, RZ, R15, 0x1, RZ, 0xc0, !PT ;  /* 0x000000010fff7812 */ /* 0x000fe2000780c0ff */
[----:B--2---:R-:W-:Y:S01]  /*8bd0*/  VIADD R15, R101, 0xffffffe2 ;  /* 0xffffffe2650f7836 */ /* 0x004fe20000000000 */
[----:B------:R-:W-:Y:S01]  /*8be0*/  UIADD3 UR4, UR11, UR5, UR4 ;  /* 0x000000050b047290 */ /* 0x000fe2000fffe004 */
[----:B------:R2:W-:Y:S01]  /*8bf0*/  LDGSTS.E [R13+0x24000], desc[UR18][R230.64], P2 ;  /* 0x24000000e60d7fae */ /* 0x0005e20009121852 */
[----:B------:R-:W-:Y:S01]  /*8c00*/  ULOP3.LUT UR9, UR9, 0x3, URZ, 0xc0, !UPT ;  /* 0x0000000309097892 */ /* 0x000fe2000f8ec03f */
[----:B------:R-:W-:Y:S01]  /*8c10*/  IMAD R107, R4, 0x2f, RZ ;  /* 0x0000002f046b7824 */ /* 0x000fe200078e02ff */
[----:B------:R-:W-:Y:S01]  /*8c20*/  USHF.L.U32 UR4, UR4, 0x8, URZ ;  /* 0x0000000804047899 */ /* 0x000fe2000800063f */
[----:B-1----:R-:W-:Y:S01]  /*8c30*/  VIADD R12, R12, 0xffffffe6 ;  /* 0xffffffe60c0c7836 */ /* 0x002fe20000000000 */
[----:B------:R-:W-:Y:S01]  /*8c40*/  STL.64 [R1+0x690], R212 ;  /* 0x000690d401007387 */ /* 0x000fe20000100a00 */
[----:B------:R-:W-:Y:S01]  /*8c50*/  UIADD3 UR6, UR9, UR6, UR8 ;  /* 0x0000000609067290 */ /* 0x000fe2000fffe008 */
[----:B------:R-:W-:Y:S01]  /*8c60*/  IMAD R178, R4, 0x48, RZ ;  /* 0x0000004804b27824 */ /* 0x000fe200078e02ff */
[----:B------:R-:W-:Y:S01]  /*8c70*/  ULOP3.LUT UR4, UR4, 0xf00, URZ, 0xe2, !UPT ;  /* 0x00000f0004047892 */ /* 0x000fe2000f8ee23f */
[----:B------:R-:W-:Y:S01]  /*8c80*/  ISETP.GE.U32.AND P5, PT, R12, 0x7fffffa7, PT ;  /* 0x7fffffa70c00780c */ /* 0x000fe20003fa6070 */
[----:B----4-:R-:W-:Y:S01]  /*8c90*/  VIADD R12, R16, 0xffffffe0 ;  /* 0xffffffe0100c7836 */ /* 0x010fe20000000000 */
[----:B------:R1:W-:Y:S01]  /*8ca0*/  STL.64 [R1+0x698], R22 ;  /* 0x0006981601007387 */ /* 0x0003e20000100a00 */
[----:B------:R-:W-:Y:S01]  /*8cb0*/  ULEA UR4, UR6, UR4, 0xc ;  /* 0x0000000406047291 */ /* 0x000fe2000f8e603f */
[----:B------:R-:W-:Y:S01]  /*8cc0*/  SEL R101, RZ, 0x4, P5 ;  /* 0x00000004ff657807 */ /* 0x000fe20002800000 */
[----:B------:R-:W-:Y:S01]  /*8cd0*/  IMAD R180, R4, 0x4c, RZ ;  /* 0x0000004c04b47824 */ /* 0x000fe200078e02ff */
[----:B------:R-:W-:Y:S01]  /*8ce0*/  ISETP.GE.U32.AND P2, PT, R12, 0x7fffffa1, PT ;  /* 0x7fffffa10c00780c */ /* 0x000fe20003f46070 */
[----:B---3--:R-:W-:Y:S01]  /*8cf0*/  VIADD R12, R125, 0xffffffe7 ;  /* 0xffffffe77d0c7836 */ /* 0x008fe20000000000 */
[----:B------:R-:W-:Y:S01]  /*8d00*/  ISETP.GE.U32.AND P5, PT, R15, 0x7fffffa3, PT ;  /* 0x7fffffa30f00780c */ /* 0x000fe20003fa6070 */
[----:B------:R3:W-:Y:S01]  /*8d10*/  STL.64 [R1+0x6a0], R152 ;  /* 0x0006a09801007387 */ /* 0x0007e20000100a00 */
[----:B------:R-:W-:Y:S01]  /*8d20*/  SEL R15, RZ, 0x1, P2 ;  /* 0x00000001ff0f7807 */ /* 0x000fe20001000000 */
[C---:B------:R-:W-:Y:S01]  /*8d30*/  IMAD R238, R4.reuse, 0xc0, RZ ;  /* 0x000000c004ee7824 */ /* 0x040fe200078e02ff */
[----:B------:R-:W-:Y:S01]  /*8d40*/  LOP3.LUT R125, R233, 0x3f, RZ, 0xc0, !PT ;  /* 0x0000003fe97d7812 */ /* 0x000fe200078ec0ff */
[----:B------:R4:W-:Y:S01]  /*8d50*/  STL.64 [R1+0x6a8], R154 ;  /* 0x0006a89a01007387 */ /* 0x0009e20000100a00 */
[----:B------:R-:W-:-:S02]  /*8d60*/  IMAD R240, R4, 0xc4, RZ ;  /* 0x000000c404f07824 */ /* 0x000fc400078e02ff */
[----:B------:R-:W-:Y:S01]  /*8d70*/  VIADD R16, R15, UR15 ;  /* 0x0000000f0f107c36 */ /* 0x000fe20008000000 */
[----:B------:R-:W-:Y:S01]  /*8d80*/  SEL R15, RZ, 0x4, P5 ;  /* 0x00000004ff0f7807 */ /* 0x000fe20002800000 */
[----:B------:R-:W-:Y:S01]  /*8d90*/  STL.64 [R1+0x6b0], R156 ;  /* 0x0006b09c01007387 */ /* 0x000fe20000100a00 */
[----:B------:R-:W-:Y:S01]  /*8da0*/  ISETP.GE.U32.AND P5, PT, R12, 0x7fffffa8, PT ;  /* 0x7fffffa80c00780c */ /* 0x000fe20003fa6070 */
[----:B------:R-:W-:Y:S01]  /*8db0*/  IMAD R242, R4, 0xc8, RZ ;  /* 0x000000c804f27824 */ /* 0x000fe200078e02ff */
[----:B------:R-:W-:Y:S01]  /*8dc0*/  LOP3.LUT R16, R16, 0x3, RZ, 0xc0, !PT ;  /* 0x0000000310107812 */ /* 0x000fe200078ec0ff */
[----:B------:R-:W-:Y:S01]  /*8dd0*/  STL.64 [R1+0x6b8], R214 ;  /* 0x0006b8d601007387 */ /* 0x000fe20000100a00 */
[----:B------:R-:W-:Y:S01]  /*8de0*/  SEL R12, RZ, 0x7fff8, P5 ;  /* 0x0007fff8ff0c7807 */ /* 0x000fe20002800000 */
[----:B------:R-:W-:Y:S01]  /*8df0*/  IMAD R244, R4, 0xcc, RZ ;  /* 0x000000cc04f47824 */ /* 0x000fe200078e02ff */
[----:B------:R-:W-:Y:S01]  /*8e00*/  IADD3 R15, R16, UR14, R15 ;  /* 0x0000000e100f7c10 */ /* 0x000fe2000fffe00f */
[----:B------:R-:W-:Y:S01]  /*8e10*/  IMAD R16, R125, R5, RZ ;  /* 0x000000057d107224 */ /* 0x000fe200078e02ff */
[----:B------:R-:W-:Y:S01]  /*8e20*/  IADD3 R101, R12, UR12, R101 ;  /* 0x0000000c0c657c10 */ /* 0x000fe2000fffe065 */
[----:B------:R-:W-:Y:S01]  /*8e30*/  STL.64 [R1+0x6c0], R216 ;  /* 0x0006c0d801007387 */ /* 0x000fe20000100a00 */
[----:B------:R-:W-:Y:S01]  /*8e40*/  LOP3.LUT R126, R15, 0xf, RZ, 0xc0, !PT ;  /* 0x0000000f0f7e7812 */ /* 0x000fe200078ec0ff */
[----:B------:R-:W-:Y:S01]  /*8e50*/  IMAD R15, R128, UR17, RZ ;  /* 0x00000011800f7c24 */ /* 0x000fe2000f8e02ff */
[----:B------:R-:W-:Y:S01]  /*8e60*/  LEA R12, P5, R16, UR20, 0x2 ;  /* 0x00000014100c7c11 */ /* 0x000fe2000f8a10ff */
[----:B------:R-:W-:Y:S01]  /*8e70*/  STL.64 [R1+0x6c8], R218 ;  /* 0x0006c8da01007387 */ /* 0x000fe20000100a00 */
[----:B------:R-:W-:-:S02]  /*8e80*/  IMAD R182, R4, 0x50, RZ ;  /* 0x0000005004b67824 */ /* 0x000fc400078e02ff */
[----:B------:R-:W-:Y:S01]  /*8e90*/  IMAD R101, R101, 0x10, R126 ;  /* 0x0000001065657824 */ /* 0x000fe200078e027e */
[----:B------:R-:W-:Y:S01]  /*8ea0*/  LEA.HI.X.SX32 R16, R16, UR21, 0x2, P5 ;  /* 0x0000001510107c11 */ /* 0x000fe2000a8f16ff */
[----:B------:R-:W-:Y:S01]  /*8eb0*/  IMAD.SHL.U32 R126, R233, 0x400, RZ ;  /* 0x00000400e97e7824 */ /* 0x000fe200078e00ff */
[----:B------:R-:W-:Y:S01]  /*8ec0*/  IADD3 R232, P5, R247, R2, RZ ;  /* 0x00000002f7e87210 */ /* 0x000fe20007fbe0ff */
[C---:B------:R-:W-:Y:S01]  /*8ed0*/  IMAD R233, R4.reuse, 0x2d, RZ ;  /* 0x0000002d04e97824 */ /* 0x040fe200078e02ff */
[----:B------:R-:W-:Y:S01]  /*8ee0*/  STL.64 [R1+0x6d0], R220 ;  /* 0x0006d0dc01007387 */ /* 0x000fe20000100a00 */
[----:B------:R-:W-:Y:S01]  /*8ef0*/  LEA R8, P6, R241, R12, 0x2 ;  /* 0x0000000cf1087211 */ /* 0x000fe200078c10ff */
[C---:B------:R-:W-:Y:S01]  /*8f00*/  IMAD R184, R4.reuse, 0x54, RZ ;  /* 0x0000005404b87824 */ /* 0x040fe200078e02ff */
[----:B------:R-:W-:Y:S01]  /*8f10*/  LOP3.LUT R101, R101, 0xff, RZ, 0xc0, !PT ;  /* 0x000000ff65657812 */ /* 0x000fe200078ec0ff */
[----:B------:R-:W-:Y:S01]  /*8f20*/  STL.64 [R1+0x6d8], R158 ;  /* 0x0006d89e01007387 */ /* 0x000fe20000100a00 */
[-C--:B------:R-:W-:Y:S01]  /*8f30*/  LEA.HI.X.SX32 R233, R233, R3.reuse, 0x2, P5 ;  /* 0x00000003e9e97211 */ /* 0x080fe200028f16ff */
[----:B------:R-:W-:Y:S01]  /*8f40*/  IMAD.MOV.U32 R204, RZ, RZ, R8 ;  /* 0x000000ffffcc7224 */ /* 0x000fe200078e0008 */
[----:B------:R-:W-:Y:S01]  /*8f50*/  IADD3 R234, P5, R245, R2, RZ ;  /* 0x00000002f5ea7210 */ /* 0x000fe20007fbe0ff */
[----:B------:R-:W-:Y:S01]  /*8f60*/  STL.64 [R1+0x6e0], R160 ;  /* 0x0006e0a001007387 */ /* 0x000fe20000100a00 */
[----:B------:R-:W-:Y:S01]  /*8f70*/  LEA.HI.X.SX32 R9, R241, R16, 0x2, P6 ;  /* 0x00000010f1097211 */ /* 0x000fe200030f16ff */
[----:B------:R-:W-:Y:S01]  /*8f80*/  VIADD R101, R101, UR4 ;  /* 0x0000000465657c36 */ /* 0x000fe20008000000 */
[----:B------:R-:W-:Y:S01]  /*8f90*/  LEA.HI.X.SX32 R235, R235, R3, 0x2, P5 ;  /* 0x00000003ebeb7211 */ /* 0x000fe200028f16ff */
[----:B------:R-:W-:Y:S01]  /*8fa0*/  STL.64 [R1+0x6e8], R162 ;  /* 0x0006e8a201007387 */ /* 0x000fe20000100a00 */
[-C--:B------:R-:W-:Y:S01]  /*8fb0*/  LEA R20, P5, R243, R12.reuse, 0x2 ;  /* 0x0000000cf3147211 */ /* 0x080fe200078a10ff */
[----:B------:R-:W-:Y:S01]  /*8fc0*/  IMAD R186, R4, 0x58, RZ ;  /* 0x0000005804ba7824 */ /* 0x000fe200078e02ff */
[----:B-1----:R-:W-:Y:S01]  /*8fd0*/  LEA R22, P6, R237, R12, 0x2 ;  /* 0x0000000ced167211 */ /* 0x002fe200078c10ff */
[----:B------:R-:W-:Y:S01]  /*8fe0*/  STL.64 [R1+0x6f0], R164 ;  /* 0x0006f0a401007387 */ /* 0x000fe20000100a00 */
[----:B------:R-:W-:Y:S01]  /*8ff0*/  LEA.HI.X.SX32 R21, R243, R16, 0x2, P5 ;  /* 0x00000010f3157211 */ /* 0x000fe200028f16ff */
[----:B------:R-:W-:Y:S01]  /*9000*/  IMAD.MOV.U32 R200, RZ, RZ, R20 ;  /* 0x000000ffffc87224 */ /* 0x000fe200078e0014 */
[----:B------:R-:W-:Y:S01]  /*9010*/  LEA R10, P5, R239, R12, 0x2 ;  /* 0x0000000cef0a7211 */ /* 0x000fe200078a10ff */
[----:B------:R-:W-:Y:S01]  /*9020*/  STL.64 [R1+0x6f8], R222 ;  /* 0x0006f8de01007387 */ /* 0x000fe20000100a00 */
[-C--:B------:R-:W-:Y:S01]  /*9030*/  LEA.HI.X.SX32 R23, R237, R16.reuse, 0x2, P6 ;  /* 0x00000010ed177211 */ /* 0x080fe200030f16ff */
[----:B------:R-:W-:Y:S01]  /*9040*/  IMAD.MOV.U32 R198, RZ, RZ, R22 ;  /* 0x000000ffffc67224 */ /* 0x000fe200078e0016 */
[----:B------:R-:W-:Y:S01]  /*9050*/  LEA.HI.X.SX32 R11, R239, R16, 0x2, P5 ;  /* 0x00000010ef0b7211 */ /* 0x000fe200028f16ff */
[----:B------:R-:W-:Y:S01]  /*9060*/  STL.64 [R1+0x700], R224 ;  /* 0x000700e001007387 */ /* 0x000fe20000100a00 */
[-C--:B---3--:R-:W-:Y:S01]  /*9070*/  LEA R152, P5, R205, R12.reuse, 0x2 ;  /* 0x0000000ccd987211 */ /* 0x088fe200078a10ff */
[----:B------:R-:W-:Y:S01]  /*9080*/  IMAD.MOV.U32 R202, RZ, RZ, R10 ;  /* 0x000000ffffca7224 */ /* 0x000fe200078e000a */
[----:B----4-:R-:W-:Y:S01]  /*9090*/  LEA R154, P6, R203, R12, 0x2 ;  /* 0x0000000ccb9a7211 */ /* 0x010fe200078c10ff */
[----:B------:R-:W-:Y:S01]  /*90a0*/  STL.64 [R1+0x708], R226 ;  /* 0x000708e201007387 */ /* 0x000fe20000100a00 */
[-C--:B------:R-:W-:Y:S01]  /*90b0*/  LEA.HI.X.SX32 R153, R205, R16.reuse, 0x2, P5 ;  /* 0x00000010cd997211 */ /* 0x080fe200028f16ff */
[----:B------:R-:W-:Y:S01]  /*90c0*/  IMAD.MOV.U32 R205, RZ, RZ, R9 ;  /* 0x000000ffffcd7224 */ /* 0x000fe200078e0009 */
[----:B------:R-:W-:Y:S01]  /*90d0*/  LEA.HI.X.SX32 R155, R203, R16, 0x2, P6 ;  /* 0x00000010cb9b7211 */ /* 0x000fe200030f16ff */
[----:B------:R-:W-:Y:S01]  /*90e0*/  STL.64 [R1+0x710], R228 ;  /* 0x000710e401007387 */ /* 0x000fe20000100a00 */
[----:B------:R-:W-:-:S02]  /*90f0*/  IMAD.MOV.U32 R203, RZ, RZ, R11 ;  /* 0x000000ffffcb7224 */ /* 0x000fc400078e000b */
[C---:B------:R-:W-:Y:S01]  /*9100*/  IMAD R188, R4.reuse, 0x5c, RZ ;  /* 0x0000005c04bc7824 */ /* 0x040fe200078e02ff */
[----:B------:R-:W-:Y:S01]  /*9110*/  STL.64 [R1+0x718], R166 ;  /* 0x000718a601007387 */ /* 0x000fe20000100a00 */
[C---:B------:R-:W-:Y:S02]  /*9120*/  IMAD R246, R4.reuse, 0xd0, RZ ;  /* 0x000000d004f67824 */ /* 0x040fe400078e02ff */
[C---:B------:R-:W-:Y:S01]  /*9130*/  IMAD R248, R4.reuse, 0xd4, RZ ;  /* 0x000000d404f87824 */ /* 0x040fe200078e02ff */
[----:B------:R-:W-:Y:S01]  /*9140*/  STL.64 [R1+0x720], R168 ;  /* 0x000720a801007387 */ /* 0x000fe20000100a00 */
[C---:B------:R-:W-:Y:S02]  /*9150*/  IMAD R250, R4.reuse, 0xd8, RZ ;  /* 0x000000d804fa7824 */ /* 0x040fe400078e02ff */
[----:B------:R-:W-:Y:S01]  /*9160*/  IMAD R190, R4, 0x60, RZ ;  /* 0x0000006004be7824 */ /* 0x000fe200078e02ff */
[----:B------:R-:W-:Y:S04]  /*9170*/  STL.64 [R1+0x728], R170 ;  /* 0x000728aa01007387 */ /* 0x000fe80000100a00 */
[----:B------:R-:W-:Y:S04]  /*9180*/  STL.64 [R1+0x730], R172 ;  /* 0x000730ac01007387 */ /* 0x000fe80000100a00 */
[----:B------:R-:W-:Y:S04]  /*9190*/  STL.64 [R1+0x738], R230 ;  /* 0x000738e601007387 */ /* 0x000fe80000100a00 */
[----:B------:R-:W-:Y:S04]  /*91a0*/  STL.64 [R1+0x248], R20 ;  /* 0x0002481401007387 */ /* 0x000fe80000100a00 */
[----:B------:R-:W-:Y:S04]  /*91b0*/  STL.64 [R1+0x268], R8 ;  /* 0x0002680801007387 */ /* 0x000fe80000100a00 */
[----:B------:R-:W-:Y:S04]  /*91c0*/  STL.64 [R1+0x288], R10 ;  /* 0x0002880a01007387 */ /* 0x000fe80000100a00 */
[----:B------:R1:W-:Y:S04]  /*91d0*/  STL.64 [R1+0x2c8], R152 ;  /* 0x0002c89801007387 */ /* 0x0003e80000100a00 */
[----:B------:R-:W-:Y:S04]  /*91e0*/  STL.64 [R1+0x2a8], R22 ;  /* 0x0002a81601007387 */ /* 0x000fe80000100a00 */
[----:B------:R3:W-:Y:S01]  /*91f0*/  STL.64 [R1+0x2e8], R154 ;  /* 0x0002e89a01007387 */ /* 0x0007e20000100a00 */
[----:B-1----:R-:W-:-:S03]  /*9200*/  LEA R152, P5, R201, R12, 0x2 ;  /* 0x0000000cc9987211 */ /* 0x002fc600078a10ff */
[----:B------:R-:W-:Y:S01]  /*9210*/  LDGSTS.E [R13+0x24004], desc[UR18][R232.64], P4 ;  /* 0x24004000e80d7fae */ /* 0x000fe2000a121852 */
[----:B------:R-:W-:Y:S01]  /*9220*/  LEA.HI.X.SX32 R153, R201, R16, 0x2, P5 ;  /* 0x00000010c9997211 */ /* 0x000fe200028f16ff */
[----:B------:R-:W-:Y:S02]  /*9230*/  IMAD.MOV.U32 R201, RZ, RZ, R21 ;  /* 0x000000ffffc97224 */ /* 0x000fe400078e0015 */
[----:B------:R-:W-:Y:S01]  /*9240*/  LDGSTS.E [R13+0x24008], desc[UR18][R234.64], P3 ;  /* 0x24008000ea0d7fae */ /* 0x000fe20009921852 */
[----:B---3--:R-:W-:-:S03]  /*9250*/  LEA R154, P6, R199, R12, 0x2 ;  /* 0x0000000cc79a7211 */ /* 0x008fc600078c10ff */
[----:B------:R1:W-:Y:S01]  /*9260*/  STL.64 [R1+0x308], R152 ;  /* 0x0003089801007387 */ /* 0x0003e20000100a00 */
[----:B------:R-:W-:Y:S01]  /*9270*/  LEA.HI.X.SX32 R155, R199, R16, 0x2, P6 ;  /* 0x00000010c79b7211 */ /* 0x000fe200030f16ff */
[----:B------:R-:W-:-:S04]  /*9280*/  IMAD.MOV.U32 R199, RZ, RZ, R23 ;  /* 0x000000ffffc77224 */ /* 0x000fc800078e0017 */
[----:B------:R3:W-:Y:S01]  /*9290*/  STL.64 [R1+0x328], R154 ;  /* 0x0003289a01007387 */ /* 0x0007e20000100a00 */
[----:B-1----:R-:W-:-:S04]  /*92a0*/  LEA R152, P5, R197, R12, 0x2 ;  /* 0x0000000cc5987211 */ /* 0x002fc800078a10ff */
[----:B------:R-:W-:Y:S02]  /*92b0*/  LEA.HI.X.SX32 R153, R197, R16, 0x2, P5 ;  /* 0x00000010c5997211 */ /* 0x000fe400028f16ff */
[----:B---3--:R-:W-:-:S03]  /*92c0*/  LEA R154, P6, R195, R12, 0x2 ;  /* 0x0000000cc39a7211 */ /* 0x008fc600078c10ff */
[----:B------:R1:W-:Y:S01]  /*92d0*/  STL.64 [R1+0x348], R152 ;  /* 0x0003489801007387 */ /* 0x0003e20000100a00 */
[----:B------:R-:W-:-:S05]  /*92e0*/  LEA.HI.X.SX32 R155, R195, R16, 0x2, P6 ;  /* 0x00000010c39b7211 */ /* 0x000fca00030f16ff */
        /* <DEDUP_REMOVED lines=35> */
[----:B------:R-:W-:Y:S02]  /*9520*/  LEA.HI.X.SX32 R155, R149, R16, 0x2, P6 ;  /* 0x00000010959b7211 */ /* 0x000fe400030f16ff */
[----:B------:R-:W-:-:S03]  /*9530*/  LEA R150, P6, R145, R12, 0x2 ;  /* 0x0000000c91967211 */ /* 0x000fc600078c10ff */
[----:B------:R-:W-:Y:S01]  /*9540*/  STL.64 [R1+0x4e8], R154 ;  /* 0x0004e89a01007387 */ /* 0x000fe20000100a00 */
[----:B------:R-:W-:Y:S02]  /*9550*/  LEA.HI.X.SX32 R151, R145, R16, 0x2, P6 ;  /* 0x0000001091977211 */ /* 0x000fe400030f16ff */
[-C--:B------:R-:W-:Y:S02]  /*9560*/  LEA R146, P6, R141, R12.reuse, 0x2 ;  /* 0x0000000c8d927211 */ /* 0x080fe400078c10ff */
[----:B-1----:R-:W-:-:S04]  /*9570*/  LEA R152, P5, R147, R12, 0x2 ;  /* 0x0000000c93987211 */ /* 0x002fc800078a10ff */
[----:B------:R-:W-:Y:S02]  /*9580*/  LEA.HI.X.SX32 R153, R147, R16, 0x2, P5 ;  /* 0x0000001093997211 */ /* 0x000fe400028f16ff */
[----:B------:R-:W-:Y:S02]  /*9590*/  LEA R148, P5, R143, R12, 0x2 ;  /* 0x0000000c8f947211 */ /* 0x000fe400078a10ff */
[-C--:B------:R-:W-:Y:S01]  /*95a0*/  LEA.HI.X.SX32 R147, R141, R16.reuse, 0x2, P6 ;  /* 0x000000108d937211 */ /* 0x080fe200030f16ff */
[----:B------:R-:W-:Y:S01]  /*95b0*/  STL.64 [R1+0x508], R152 ;  /* 0x0005089801007387 */ /* 0x000fe20000100a00 */
[----:B------:R-:W-:Y:S02]  /*95c0*/  LEA.HI.X.SX32 R149, R143, R16, 0x2, P5 ;  /* 0x000000108f957211 */ /* 0x000fe400028f16ff */
[-C--:B------:R-:W-:Y:S01]  /*95d0*/  LEA R144, P5, R139, R12.reuse, 0x2 ;  /* 0x0000000c8b907211 */ /* 0x080fe200078a10ff */
[----:B------:R-:W-:Y:S01]  /*95e0*/  STL.64 [R1+0x528], R150 ;  /* 0x0005289601007387 */ /* 0x000fe20000100a00 */
[----:B------:R-:W-:-:S02]  /*95f0*/  LEA R142, P6, R137, R12, 0x2 ;  /* 0x0000000c898e7211 */ /* 0x000fc400078c10ff */
[----:B------:R-:W-:Y:S01]  /*9600*/  LEA.HI.X.SX32 R145, R139, R16, 0x2, P5 ;  /* 0x000000108b917211 */ /* 0x000fe200028f16ff */
[----:B------:R-:W-:Y:S01]  /*9610*/  STL.64 [R1+0x548], R148 ;  /* 0x0005489401007387 */ /* 0x000fe20000100a00 */
[----:B------:R-:W-:Y:S02]  /*9620*/  LEA R140, P5, R135, R12, 0x2 ;  /* 0x0000000c878c7211 */ /* 0x000fe400078a10ff */
[----:B------:R-:W-:Y:S01]  /*9630*/  LEA.HI.X.SX32 R143, R137, R16, 0x2, P6 ;  /* 0x00000010898f7211 */ /* 0x000fe200030f16ff */
[----:B------:R-:W-:Y:S01]  /*9640*/  STL.64 [R1+0x568], R146 ;  /* 0x0005689201007387 */ /* 0x000fe20000100a00 */
[----:B------:R-:W-:Y:S02]  /*9650*/  LEA R138, P6, R133, R12, 0x2 ;  /* 0x0000000c858a7211 */ /* 0x000fe400078c10ff */
[----:B------:R-:W-:Y:S01]  /*9660*/  LEA.HI.X.SX32 R141, R135, R16, 0x2, P5 ;  /* 0x00000010878d7211 */ /* 0x000fe200028f16ff */
        /* <DEDUP_REMOVED lines=13> */
[C---:B------:R-:W-:Y:S02]  /*9740*/  LEA R128, P5, R123.reuse, R12, 0x2 ;  /* 0x0000000c7b807211 */ /* 0x040fe400078a10ff */
[-C--:B------:R-:W-:Y:S01]  /*9750*/  LEA.HI.X.SX32 R131, R124, R16.reuse, 0x2, P6 ;  /* 0x000000107c837211 */ /* 0x080fe200030f16ff */
[----:B------:R-:W-:Y:S01]  /*9760*/  STL.64 [R1+0x628], R134 ;  /* 0x0006288601007387 */ /* 0x000fe20000100a00 */
[----:B------:R-:W-:-:S03]  /*9770*/  LEA.HI.X.SX32 R129, R123, R16, 0x2, P5 ;  /* 0x000000107b817211 */ /* 0x000fc600028f16ff */
[----:B------:R-:W-:Y:S04]  /*9780*/  STL.64 [R1+0x250], R132 ;  /* 0x0002508401007387 */ /* 0x000fe80000100a00 */
[----:B------:R1:W-:Y:S04]  /*9790*/  STL.64 [R1+0x270], R130 ;  /* 0x0002708201007387 */ /* 0x0003e80000100a00 */
[----:B------:R3:W-:Y:S01]  /*97a0*/  STL.64 [R1+0x290], R128 ;  /* 0x0002908001007387 */ /* 0x0007e20000100a00 */
[-C--:B-1----:R-:W-:Y:S02]  /*97b0*/  LEA R130, P6, R121, R12.reuse, 0x2 ;  /* 0x0000000c79827211 */ /* 0x082fe400078c10ff */
[----:B---3--:R-:W-:-:S02]  /*97c0*/  LEA R128, P5, R15, R12, 0x2 ;  /* 0x0000000c0f807211 */ /* 0x008fc400078a10ff */
[-C--:B------:R-:W-:Y:S02]  /*97d0*/  LEA.HI.X.SX32 R131, R121, R16.reuse, 0x2, P6 ;  /* 0x0000001079837211 */ /* 0x080fe400030f16ff */
[----:B------:R-:W-:Y:S01]  /*97e0*/  LEA.HI.X.SX32 R129, R15, R16, 0x2, P5 ;  /* 0x000000100f817211 */ /* 0x000fe200028f16ff */
[----:B------:R-:W-:Y:S02]  /*97f0*/  IMAD R15, R117, UR17, RZ ;  /* 0x00000011750f7c24 */ /* 0x000fe4000f8e02ff */
[----:B------:R1:W-:Y:S04]  /*9800*/  STL.64 [R1+0x2b0], R130 ;  /* 0x0002b08201007387 */ /* 0x0003e80000100a00 */
[----:B------:R3:W-:Y:S01]  /*9810*/  STL.64 [R1+0x2d0], R128 ;  /* 0x0002d08001007387 */ /* 0x0007e20000100a00 */
[----:B-1----:R-:W-:-:S02]  /*9820*/  LEA R130, P6, R118, R12, 0x2 ;  /* 0x0000000c76827211 */ /* 0x002fc400078c10ff */
[----:B---3--:R-:W-:Y:S02]  /*9830*/  LEA R128, P5, R116, R12, 0x2 ;  /* 0x0000000c74807211 */ /* 0x008fe400078a10ff */
[-C--:B------:R-:W-:Y:S02]  /*9840*/  LEA.HI.X.SX32 R131, R118, R16.reuse, 0x2, P6 ;  /* 0x0000001076837211 */ /* 0x080fe400030f16ff */
[----:B------:R-:W-:-:S03]  /*9850*/  LEA.HI.X.SX32 R129, R116, R16, 0x2, P5 ;  /* 0x0000001074817211 */ /* 0x000fc600028f16ff */
[----:B------:R1:W-:Y:S04]  /*9860*/  STL.64 [R1+0x2f0], R130 ;  /* 0x0002f08201007387 */ /* 0x0003e80000100a00 */
[----:B------:R3:W-:Y:S01]  /*9870*/  STL.64 [R1+0x310], R128 ;  /* 0x0003108001007387 */ /* 0x0007e20000100a00 */
[CC--:B-1----:R-:W-:Y:S02]  /*9880*/  LEA R130, P6, R113.reuse, R12.reuse, 0x2 ;  /* 0x0000000c71827211 */ /* 0x0c2fe400078c10ff */
[----:B---3--:R-:W-:Y:S02]  /*9890*/  LEA R128, P5, R112, R12, 0x2 ;  /* 0x0000000c70807211 */ /* 0x008fe400078a10ff */
[----:B------:R-:W-:Y:S02]  /*98a0*/  LEA.HI.X.SX32 R131, R113, R16, 0x2, P6 ;  /* 0x0000001071837211 */ /* 0x000fe400030f16ff */
[----:B------:R-:W-:-:S02]  /*98b0*/  LEA R116, P6, R109, R12, 0x2 ;  /* 0x0000000c6d747211 */ /* 0x000fc400078c10ff */
[-C--:B------:R-:W-:Y:S02]  /*98c0*/  LEA.HI.X.SX32 R129, R112, R16.reuse, 0x2, P5 ;  /* 0x0000001070817211 */ /* 0x080fe400028f16ff */
[----:B------:R-:W-:-:S03]  /*98d0*/  LEA.HI.X.SX32 R117, R109, R16, 0x2, P6 ;  /* 0x000000106d757211 */ /* 0x000fc600030f16ff */
[----:B------:R1:W-:Y:S04]  /*98e0*/  STL.64 [R1+0x350], R128 ;  /* 0x0003508001007387 */ /* 0x0003e80000100a00 */
[----:B------:R-:W-:Y:S04]  /*98f0*/  STL.64 [R1+0x330], R130 ;  /* 0x0003308201007387 */ /* 0x000fe80000100a00 */
[----:B------:R3:W-:Y:S01]  /*9900*/  STL.64 [R1+0x370], R116 ;  /* 0x0003707401007387 */ /* 0x0007e20000100a00 */
[----:B-1----:R-:W-:-:S04]  /*9910*/  LEA R128, P5, R108, R12, 0x2 ;  /* 0x0000000c6c807211 */ /* 0x002fc800078a10ff */
[----:B------:R-:W-:Y:S02]  /*9920*/  LEA.HI.X.SX32 R129, R108, R16, 0x2, P5 ;  /* 0x000000106c817211 */ /* 0x000fe400028f16ff */
[CC--:B------:R-:W-:Y:S02]  /*9930*/  LEA R112, P5, R105.reuse, R12.reuse, 0x2 ;  /* 0x0000000c69707211 */ /* 0x0c0fe400078a10ff */
[C---:B---3--:R-:W-:Y:S01]  /*9940*/  LEA R116, P6, R106.reuse, R12, 0x2 ;  /* 0x0000000c6a747211 */ /* 0x048fe200078c10ff */
[----:B------:R-:W-:Y:S01]  /*9950*/  STL.64 [R1+0x390], R128 ;  /* 0x0003908001007387 */ /* 0x000fe20000100a00 */
[-C--:B------:R-:W-:Y:S02]  /*9960*/  LEA.HI.X.SX32 R113, R105, R16.reuse, 0x2, P5 ;  /* 0x0000001069717211 */ /* 0x080fe400028f16ff */
[----:B------:R-:W-:Y:S02]  /*9970*/  LEA.HI.X.SX32 R117, R106, R16, 0x2, P6 ;  /* 0x000000106a757211 */ /* 0x000fe400030f16ff */
[C---:B------:R-:W-:Y:S01]  /*9980*/  LEA R108, P6, R103.reuse, R12, 0x2 ;  /* 0x0000000c676c7211 */ /* 0x040fe200078c10ff */
[----:B------:R1:W-:Y:S03]  /*9990*/  STL.64 [R1+0x3d0], R112 ;  /* 0x0003d07001007387 */ /* 0x0003e60000100a00 */
[----:B------:R-:W-:Y:S01]  /*99a0*/  LEA.HI.X.SX32 R109, R103, R16, 0x2, P6 ;  /* 0x00000010676d7211 */ /* 0x000fe200030f16ff */
[----:B------:R-:W-:Y:S04]  /*99b0*/  STL.64 [R1+0x3b0], R116 ;  /* 0x0003b07401007387 */ /* 0x000fe80000100a00 */
        /* <DEDUP_REMOVED lines=20> */
[----:B------:R-:W-:Y:S01]  /*9b00*/  LEA.HI.X.SX32 R103, R15, R16, 0x2, P5 ;  /* 0x000000100f677211 */ /* 0x000fe200028f16ff */
[----:B------:R-:W-:Y:S01]  /*9b10*/  IMAD R15, R87, UR17, RZ ;  /* 0x00000011570f7c24 */ /* 0x000fe2000f8e02ff */
[-C--:B------:R-:W-:Y:S02]  /*9b20*/  LEA R94, P5, R86, R12.reuse, 0x2 ;  /* 0x0000000c565e7211 */ /* 0x080fe400078a10ff */
[----:B---3--:R-:W-:Y:S01]  /*9b30*/  LEA R98, P6, R88, R12, 0x2 ;  /* 0x0000000c58627211 */ /* 0x008fe200078c10ff */
[----:B------:R-:W-:Y:S01]  /*9b40*/  STL.64 [R1+0x4d0], R102 ;  /* 0x0004d06601007387 */ /* 0x000fe20000100a00 */
[-C--:B------:R-:W-:Y:S02]  /*9b50*/  LEA.HI.X.SX32 R95, R86, R16.reuse, 0x2, P5 ;  /* 0x00000010565f7211 */ /* 0x080fe400028f16ff */
[----:B------:R-:W-:-:S05]  /*9b60*/  LEA.HI.X.SX32 R99, R88, R16, 0x2, P6 ;  /* 0x0000001058637211 */ /* 0x000fca00030f16ff */
        /* <DEDUP_REMOVED lines=13> */
[-C--:B------:R-:W-:Y:S02]  /*9c40*/  LEA R82, P5, R15, R12.reuse, 0x2 ;  /* 0x0000000c0f527211 */ /* 0x080fe400078a10ff */
[----:B---3--:R-:W-:Y:S01]  /*9c50*/  LEA R86, P6, R75, R12, 0x2 ;  /* 0x0000000c4b567211 */ /* 0x008fe200078c10ff */
[----:B------:R-:W-:Y:S01]  /*9c60*/  STL.64 [R1+0x590], R94 ;  /* 0x0005905e01007387 */ /* 0x000fe20000100a00 */
[-C--:B------:R-:W-:Y:S01]  /*9c70*/  LEA.HI.X.SX32 R83, R15, R16.reuse, 0x2, P5 ;  /* 0x000000100f537211 */ /* 0x080fe200028f16ff */
[----:B------:R-:W-:Y:S01]  /*9c80*/  IMAD R15, R71, UR17, RZ ;  /* 0x00000011470f7c24 */ /* 0x000fe2000f8e02ff */
        /* <DEDUP_REMOVED lines=8> */
[CC--:B--2---:R-:W-:Y:S02]  /*9d10*/  LEA R230, P5, R66.reuse, R12.reuse, 0x2 ;  /* 0x0000000c42e67211 */ /* 0x0c4fe400078a10ff */
[C---:B---3--:R-:W-:Y:S01]  /*9d20*/  LEA R78, P6, R67.reuse, R12, 0x2 ;  /* 0x0000000c434e7211 */ /* 0x048fe200078c10ff */
[----:B------:R-:W-:Y:S01]  /*9d30*/  STL.64 [R1+0x620], R82 ;  /* 0x0006205201007387 */ /* 0x000fe20000100a00 */
[-C--:B------:R-:W-:Y:S02]  /*9d40*/  LEA.HI.X.SX32 R231, R66, R16.reuse, 0x2, P5 ;  /* 0x0000001042e77211 */ /* 0x080fe400028f16ff */
[----:B------:R-:W-:Y:S02]  /*9d50*/  LEA.HI.X.SX32 R79, R67, R16, 0x2, P6 ;  /* 0x00000010434f7211 */ /* 0x000fe400030f16ff */
[----:B------:R-:W-:-:S02]  /*9d60*/  LEA R172, P6, R63, R12, 0x2 ;  /* 0x0000000c3fac7211 */ /* 0x000fc400078c10ff */
[C---:B------:R-:W-:Y:S01]  /*9d70*/  LEA R170, P5, R62.reuse, R12, 0x2 ;  /* 0x0000000c3eaa7211 */ /* 0x040fe200078a10ff */
[----:B------:R1:W-:Y:S01]  /*9d80*/  STL.64 [R1+0x650], R78 ;  /* 0x0006504e01007387 */ /* 0x0003e20000100a00 */
[----:B------:R-:W-:Y:S02]  /*9d90*/  LEA.HI.X.SX32 R173, R63, R16, 0x2, P6 ;  /* 0x000000103fad7211 */ /* 0x000fe400030f16ff */
[C---:B------:R-:W-:Y:S01]  /*9da0*/  LEA R168, P6, R59.reuse, R12, 0x2 ;  /* 0x0000000c3ba87211 */ /* 0x040fe200078c10ff */
[----:B------:R-:W-:Y:S01]  /*9db0*/  STL.64 [R1+0x258], R230 ;  /* 0x000258e601007387 */ /* 0x000fe20000100a00 */
[----:B------:R-:W-:Y:S02]  /*9dc0*/  LEA.HI.X.SX32 R171, R62, R16, 0x2, P5 ;  /* 0x000000103eab7211 */ /* 0x000fe400028f16ff */
[----:B------:R-:W-:Y:S01]  /*9dd0*/  LEA R166, P5, R58, R12, 0x2 ;  /* 0x0000000c3aa67211 */ /* 0x000fe200078a10ff */
[----:B------:R-:W-:Y:S01]  /*9de0*/  STL.64 [R1+0x278], R172 ;  /* 0x000278ac01007387 */ /* 0x000fe20000100a00 */
[----:B------:R-:W-:-:S02]  /*9df0*/  LEA.HI.X.SX32 R169, R59, R16, 0x2, P6 ;  /* 0x000000103ba97211 */ /* 0x000fc400030f16ff */
[C---:B------:R-:W-:Y:S01]  /*9e00*/  LEA R228, P6, R55.reuse, R12, 0x2 ;  /* 0x0000000c37e47211 */ /* 0x040fe200078c10ff */
[----:B------:R-:W-:Y:S01]  /*9e10*/  STL.64 [R1+0x298], R170 ;  /* 0x000298aa01007387 */ /* 0x000fe20000100a00 */
        /* <DEDUP_REMOVED lines=16> */
[C---:B------:R-:W-:Y:S02]  /*9f20*/  LEA R162, P6, R43.reuse, R12, 0x2 ;  /* 0x0000000c2ba27211 */ /* 0x040fe400078c10ff */
        /* <DEDUP_REMOVED lines=12> */
[----:B------:R-:W-:Y:S01]  /*9ff0*/  LEA.HI.X.SX32 R221, R39, R16, 0x2, P5 ;  /* 0x0000001027dd7211 */ /* 0x000fe200028f16ff */
[----:B------:R-:W-:Y:S01]  /*a000*/  STL.64 [R1+0x3f8], R158 ;  /* 0x0003f89e01007387 */ /* 0x000fe20000100a00 */
[----:B------:R-:W-:Y:S02]  /*a010*/  LEA R216, P5, R15, R12, 0x2 ;  /* 0x0000000c0fd87211 */ /* 0x000fe400078a10ff */
[----:B------:R-:W-:Y:S01]  /*a020*/  LEA.HI.X.SX32 R219, R38, R16, 0x2, P6 ;  /* 0x0000001026db7211 */ /* 0x000fe200030f16ff */
[----:B------:R-:W-:Y:S01]  /*a030*/  STL.64 [R1+0x418], R220 ;  /* 0x000418dc01007387 */ /* 0x000fe20000100a00 */
[----:B------:R-:W-:-:S02]  /*a040*/  LEA R214, P6, R37, R12, 0x2 ;  /* 0x0000000c25d67211 */ /* 0x000fc400078c10ff */
[----:B------:R-:W-:Y:S01]  /*a050*/  LEA.HI.X.SX32 R217, R15, R16, 0x2, P5 ;  /* 0x000000100fd97211 */ /* 0x000fe200028f16ff */
[----:B------:R-:W-:Y:S01]  /*a060*/  IMAD R15, R36, UR17, RZ ;  /* 0x00000011240f7c24 */ /* 0x000fe2000f8e02ff */
[----:B------:R-:W-:Y:S01]  /*a070*/  LEA R156, P5, R35, R12, 0x2 ;  /* 0x0000000c239c7211 */ /* 0x000fe200078a10ff */
        /* <DEDUP_REMOVED lines=23> */
[C---:B------:R-:W-:Y:S01]  /*a1f0*/  LEA R20, P5, R15.reuse, R12, 0x2 ;  /* 0x0000000c0f147211 */ /* 0x040fe200078a10ff */
[----:B------:R-:W-:Y:S01]  /*a200*/  STL.64 [R1+0x538], R210 ;  /* 0x000538d201007387 */ /* 0x000fe20000100a00 */
[----:B------:R-:W-:Y:S01]  /*a210*/  LEA.HI.X.SX32 R207, R28, R16, 0x2, P6 ;  /* 0x000000101ccf7211 */ /* 0x000fe200030f16ff */
[----:B------:R-:W-:Y:S01]  /*a220*/  IMAD R28, R96, UR17, RZ ;  /* 0x00000011601c7c24 */ /* 0x000fe2000f8e02ff */
[----:B------:R-:W-:Y:S01]  /*a230*/  LEA R10, P6, R24, R12, 0x2 ;  /* 0x0000000c180a7211 */ /* 0x000fe200078c10ff */
[----:B------:R-:W-:Y:S01]  /*a240*/  STL.64 [R1+0x558], R208 ;  /* 0x000558d001007387 */ /* 0x000fe20000100a00 */
[----:B------:R-:W-:Y:S01]  /*a250*/  LEA.HI.X.SX32 R21, R15, R16, 0x2, P5 ;  /* 0x000000100f157211 */ /* 0x000fe200028f16ff */
[----:B------:R-:W-:Y:S01]  /*a260*/  IMAD R15, R19, UR17, RZ ;  /* 0x00000011130f7c24 */ /* 0x000fe2000f8e02ff */
[----:B------:R-:W-:Y:S01]  /*a270*/  LEA R8, P5, R25, R12, 0x2 ;  /* 0x0000000c19087211 */ /* 0x000fe200078a10ff */
[----:B------:R-:W-:Y:S01]  /*a280*/  IMAD R19, R60, UR17, RZ ;  /* 0x000000113c137c24 */ /* 0x000fe2000f8e02ff */
[----:B------:R-:W-:Y:S01]  /*a290*/  LEA.HI.X.SX32 R11, R24, R16, 0x2, P6 ;  /* 0x00000010180b7211 */ /* 0x000fe200030f16ff */
[----:B------:R-:W-:Y:S01]  /*a2a0*/  IMAD R24, R65, UR17, RZ ;  /* 0x0000001141187c24 */ /* 0x000fe2000f8e02ff */
        /* <DEDUP_REMOVED lines=19> */
[----:B------:R-:W-:Y:S01]  /*a3e0*/  IMAD.MOV.U32 R53, RZ, RZ, R199 ;  /* 0x000000ffff357224 */ /* 0x000fe200078e00c7 */
        /* <DEDUP_REMOVED lines=15> */
[----:B------:R-:W-:Y:S01]  /*a4e0*/  IMAD R194, R4, 0x68, RZ ;  /* 0x0000006804c27824 */ /* 0x000fe200078e02ff */
        /* <DEDUP_REMOVED lines=8> */
[C---:B------:R-:W-:Y:S01]  /*a570*/  LEA R62, P5, R69.reuse, R12, 0x2 ;  /* 0x0000000c453e7211 */ /* 0x040fe200078a10ff */
[----:B------:R-:W-:Y:S01]  /*a580*/  STL.64 [R1+0x300], R54 ;  /* 0x0003003601007387 */ /* 0x000fe20000100a00 */
[----:B------:R-:W-:Y:S01]  /*a590*/  LEA.HI.X.SX32 R59, R68, R16, 0x2, P6 ;  /* 0x00000010443b7211 */ /* 0x000fe200030f16ff */
[----:B------:R-:W-:Y:S01]  /*a5a0*/  IMAD.MOV.U32 R68, RZ, RZ, R192 ;  /* 0x000000ffff447224 */ /* 0x000fe200078e00c0 */
[----:B------:R-:W-:Y:S01]  /*a5b0*/  LEA R66, P6, R74, R12, 0x2 ;  /* 0x0000000c4a427211 */ /* 0x000fe200078c10ff */
[----:B------:R-:W-:Y:S01]  /*a5c0*/  IMAD R192, R4, 0x64, RZ ;  /* 0x0000006404c07824 */ /* 0x000fe200078e02ff */
[----:B------:R-:W-:Y:S01]  /*a5d0*/  LEA.HI.X.SX32 R63, R69, R16, 0x2, P5 ;  /* 0x00000010453f7211 */ /* 0x000fe200028f16ff */
[----:B------:R-:W-:Y:S01]  /*a5e0*/  STL.64 [R1+0x340], R58 ;  /* 0x0003403a01007387 */ /* 0x000fe20000100a00 */
[----:B------:R-:W-:Y:S01]  /*a5f0*/  LEA R70, P5, R76, R12, 0x2 ;  /* 0x0000000c4c467211 */ /* 0x000fe200078a10ff */
[----:B------:R-:W-:Y:S01]  /*a600*/  IMAD.MOV.U32 R69, RZ, RZ, R193 ;  /* 0x000000ffff457224 */ /* 0x000fe200078e00c1 */
[----:B------:R-:W-:Y:S01]  /*a610*/  LEA.HI.X.SX32 R67, R74, R16, 0x2, P6 ;  /* 0x000000104a437211 */ /* 0x000fe200030f16ff */
[----:B------:R-:W-:Y:S01]  /*a620*/  STL.64 [R1+0x360], R62 ;  /* 0x0003603e01007387 */ /* 0x000fe20000100a00 */
[----:B-1----:R-:W-:Y:S01]  /*a630*/  LEA R78, P6, R80, R12, 0x2 ;  /* 0x0000000c504e7211 */ /* 0x002fe200078c10ff */
[----:B------:R-:W-:Y:S01]  /*a640*/  IMAD.MOV.U32 R60, RZ, RZ, R68 ;  /* 0x000000ffff3c7224 */ /* 0x000fe200078e0044 */
[----:B------:R-:W-:Y:S01]  /*a650*/  LEA.HI.X.SX32 R71, R76, R16, 0x2, P5 ;  /* 0x000000104c477211 */ /* 0x000fe200028f16ff */
[----:B------:R-:W-:Y:S01]  /*a660*/  STL.64 [R1+0x380], R66 ;  /* 0x0003804201007387 */ /* 0x000fe20000100a00 */
[----:B------:R-:W-:Y:S01]  /*a670*/  LEA R82, P5, R81, R12, 0x2 ;  /* 0x0000000c51527211 */ /* 0x000fe200078a10ff */
[----:B------:R-:W-:Y:S01]  /*a680*/  IMAD.MOV.U32 R68, RZ, RZ, R200 ;  /* 0x000000ffff447224 */ /* 0x000fe200078e00c8 */
[----:B------:R-:W-:Y:S01]  /*a690*/  LEA.HI.X.SX32 R79, R80, R16, 0x2, P6 ;  /* 0x00000010504f7211 */ /* 0x000fe200030f16ff */
[----:B------:R-:W-:Y:S01]  /*a6a0*/  STL.64 [R1+0x3a0], R70 ;  /* 0x0003a04601007387 */ /* 0x000fe20000100a00 */
        /* <DEDUP_REMOVED lines=40> */
[C---:B------:R-:W-:Y:S01]  /*a930*/  LEA R134, P6, R24.reuse, R12, 0x2 ;  /* 0x0000000c18867211 */ /* 0x040fe200078c10ff */
[----:B------:R-:W-:Y:S01]  /*a940*/  STL.64 [R1+0x4e0], R128 ;  /* 0x0004e08001007387 */ /* 0x000fe20000100a00 */
[----:B------:R-:W-:Y:S01]  /*a950*/  LEA.HI.X.SX32 R133, R19, R16, 0x2, P5 ;  /* 0x0000001013857211 */ /* 0x000fe200028f16ff */
[----:B------:R-:W-:Y:S01]  /*a960*/  IMAD R19, R97, UR17, RZ ;  /* 0x0000001161137c24 */ /* 0x000fe2000f8e02ff */
[C---:B------:R-:W-:Y:S01]  /*a970*/  LEA R136, P5, R25.reuse, R12, 0x2 ;  /* 0x0000000c19887211 */ /* 0x040fe200078a10ff */
[----:B------:R-:W-:Y:S01]  /*a980*/  STL.64 [R1+0x500], R130 ;  /* 0x0005008201007387 */ /* 0x000fe20000100a00 */
[----:B------:R-:W-:Y:S01]  /*a990*/  LEA.HI.X.SX32 R135, R24, R16, 0x2, P6 ;  /* 0x0000001018877211 */ /* 0x000fe200030f16ff */
[----:B------:R-:W-:Y:S01]  /*a9a0*/  IMAD R24, R100, UR17, RZ ;  /* 0x0000001164187c24 */ /* 0x000fe2000f8e02ff */
[C---:B------:R-:W-:Y:S01]  /*a9b0*/  LEA R138, P6, R26.reuse, R12, 0x2 ;  /* 0x0000000c1a8a7211 */ /* 0x040fe200078c10ff */
[----:B------:R-:W-:Y:S01]  /*a9c0*/  STL.64 [R1+0x520], R132 ;  /* 0x0005208401007387 */ /* 0x000fe20000100a00 */
[----:B------:R-:W-:Y:S01]  /*a9d0*/  LEA.HI.X.SX32 R137, R25, R16, 0x2, P5 ;  /* 0x0000001019897211 */ /* 0x000fe200028f16ff */
[----:B------:R-:W-:Y:S01]  /*a9e0*/  IMAD.MOV.U32 R53, RZ, RZ, R205 ;  /* 0x000000ffff357224 */ /* 0x000fe200078e00cd */
[C---:B------:R-:W-:Y:S01]  /*a9f0*/  LEA R140, P5, R27.reuse, R12, 0x2 ;  /* 0x0000000c1b8c7211 */ /* 0x040fe200078a10ff */
[----:B------:R-:W-:Y:S01]  /*aa00*/  STL.64 [R1+0x540], R134 ;  /* 0x0005408601007387 */ /* 0x000fe20000100a00 */
[----:B------:R-:W-:Y:S01]  /*aa10*/  LEA.HI.X.SX32 R139, R26, R16, 0x2, P6 ;  /* 0x000000101a8b7211 */ /* 0x000fe200030f16ff */
[----:B------:R-:W-:Y:S01]  /*aa20*/  IMAD.MOV.U32 R90, RZ, RZ, R64 ;  /* 0x000000ffff5a7224 */ /* 0x000fe200078e0040 */
[----:B------:R-:W-:Y:S01]  /*aa30*/  LEA R142, P6, R18, R12, 0x2 ;  /* 0x0000000c128e7211 */ /* 0x000fe200078c10ff */
[----:B------:R-:W-:Y:S01]  /*aa40*/  STL.64 [R1+0x560], R136 ;  /* 0x0005608801007387 */ /* 0x000fe20000100a00 */
[----:B------:R-:W-:-:S02]  /*aa50*/  LEA.HI.X.SX32 R141, R27, R16, 0x2, P5 ;  /* 0x000000101b8d7211 */ /* 0x000fc400028f16ff */
[C---:B------:R-:W-:Y:S01]  /*aa60*/  LEA R144, P5, R17.reuse, R12, 0x2 ;  /* 0x0000000c11907211 */ /* 0x040fe200078a10ff */
[----:B------:R-:W-:Y:S01]  /*aa70*/  STL.64 [R1+0x580], R138 ;  /* 0x0005808a01007387 */ /* 0x000fe20000100a00 */
[----:B------:R-:W-:Y:S01]  /*aa80*/  LEA.HI.X.SX32 R143, R18, R16, 0x2, P6 ;  /* 0x00000010128f7211 */ /* 0x000fe200030f16ff */
[----:B------:R-:W-:Y:S01]  /*aa90*/  IMAD.SHL.U32 R18, R4, 0x10, RZ ;  /* 0x0000001004127824 */ /* 0x000fe200078e00ff */
[C---:B------:R-:W-:Y:S01]  /*aaa0*/  LEA R146, P6, R28.reuse, R12, 0x2 ;  /* 0x0000000c1c927211 */ /* 0x040fe200078c10ff */
[----:B------:R-:W-:Y:S01]  /*aab0*/  STL.64 [R1+0x5a0], R140 ;  /* 0x0005a08c01007387 */ /* 0x000fe20000100a00 */
[----:B------:R-:W-:Y:S02]  /*aac0*/  LEA.HI.X.SX32 R145, R17, R16, 0x2, P5 ;  /* 0x0000001011917211 */ /* 0x000fe400028f16ff */
[----:B------:R-:W-:Y:S01]  /*aad0*/  LEA R150, P5, R19, R12, 0x2 ;  /* 0x0000000c13967211 */ /* 0x000fe200078a10ff */
[----:B------:R-:W-:Y:S01]  /*aae0*/  STL.64 [R1+0x5c0], R142 ;  /* 0x0005c08e01007387 */ /* 0x000fe20000100a00 */
[----:B------:R-:W-:-:S02]  /*aaf0*/  LEA.HI.X.SX32 R147, R28, R16, 0x2, P6 ;  /* 0x000000101c937211 */ /* 0x000fc400030f16ff */
[----:B------:R-:W-:Y:S01]  /*ab00*/  LEA R148, P6, R24, R12, 0x2 ;  /* 0x0000000c18947211 */ /* 0x000fe200078c10ff */
[----:B------:R-:W-:Y:S01]  /*ab10*/  STL.64 [R1+0x5d8], R144 ;  /* 0x0005d89001007387 */ /* 0x000fe20000100a00 */
[----:B------:R-:W-:Y:S02]  /*ab20*/  LOP3.LUT R15, R101, 0xffff, RZ, 0xc0, !PT ;  /* 0x0000ffff650f7812 */ /* 0x000fe400078ec0ff */
[----:B------:R-:W-:Y:S01]  /*ab30*/  LEA.HI.X.SX32 R151, R19, R16, 0x2, P5 ;  /* 0x0000001013977211 */ /* 0x000fe200028f16ff */
[----:B------:R-:W-:Y:S01]  /*ab40*/  IMAD R19, R4, 0x12, RZ ;  /* 0x0000001204137824 */ /* 0x000fe200078e02ff */
[----:B------:R-:W-:Y:S01]  /*ab50*/  IADD3 R236, P5, R236, R2, RZ ;  /* 0x00000002ecec7210 */ /* 0x000fe20007fbe0ff */
[----:B------:R-:W-:Y:S01]  /*ab60*/  STL.64 [R1+0x5f8], R146 ;  /* 0x0005f89201007387 */ /* 0x000fe20000100a00 */
[----:B------:R-:W-:Y:S01]  /*ab70*/  LEA.HI.X.SX32 R149, R24, R16, 0x2, P6 ;  /* 0x0000001018957211 */ /* 0x000fe200030f16ff */
[----:B------:R-:W-:Y:S01]  /*ab80*/  IMAD R24, R4, 0x39, RZ ;  /* 0x0000003904187824 */ /* 0x000fe200078e02ff */
[----:B------:R-:W-:Y:S01]  /*ab90*/  SHF.R.U32.HI R16, RZ, 0xf, R15 ;  /* 0x0000000fff107819 */ /* 0x000fe2000001160f */
[----:B------:R-:W-:Y:S01]  /*aba0*/  STL.64 [R1+0x640], R150 ;  /* 0x0006409601007387 */ /* 0x000fe20000100a00 */
[----:B------:R-:W-:-:S02]  /*abb0*/  LEA.HI.X.SX32 R237, R107, R3, 0x2, P5 ;  /* 0x000000036bed7211 */ /* 0x000fc400028f16ff */
[----:B------:R-:W-:Y:S01]  /*abc0*/  LOP3.LUT P4, RZ, R16, 0x1, RZ, 0xc0, !PT ;  /* 0x0000000110ff7812 */ /* 0x000fe2000788c0ff */
[----:B------:R-:W-:Y:S01]  /*abd0*/  STL.64 [R1+0x618], R148 ;  /* 0x0006189401007387 */ /* 0x000fe20000100a00 */
[----:B------:R-:W-:Y:S02]  /*abe0*/  LOP3.LUT R16, R7, 0x40, RZ, 0x3c, !PT ;  /* 0x0000004007107812 */ /* 0x000fe400078e3cff */
[----:B------:R-:W-:Y:S01]  /*abf0*/  SHF.R.U32.HI R17, RZ, 0xc, R15 ;  /* 0x0000000cff117819 */ /* 0x000fe2000001160f */
[----:B------:R1:W-:Y:S01]  /*ac00*/  LDGSTS.E [R13+0x2400c], desc[UR18][R236.64], P0 ;  /* 0x2400c000ec0d7fae */ /* 0x0003e20008121852 */
[-C--:B------:R-:W-:Y:S01]  /*ac10*/  LEA R174, P0, R4, R2.reuse, 0x6 ;  /* 0x0000000204ae7211 */ /* 0x080fe200078030ff */
[----:B------:R-:W-:Y:S01]  /*ac20*/  VIADD R16, R16, UR7 ;  /* 0x0000000710107c36 */ /* 0x000fe20008000000 */
[----:B------:R-:W-:Y:S01]  /*ac30*/  LOP3.LUT P3, RZ, R17, 0x1, RZ, 0xc0, !PT ;  /* 0x0000000111ff7812 */ /* 0x000fe2000786c0ff */
[----:B------:R-:W-:Y:S01]  /*ac40*/  IMAD R17, R4, 0x11, RZ ;  /* 0x0000001104117824 */ /* 0x000fe200078e02ff */
[----:B------:R-:W-:Y:S01]  /*ac50*/  LEA.HI.X.SX32 R175, R18, R3, 0x2, P0 ;  /* 0x0000000312af7211 */ /* 0x000fe200000f16ff */
[----:B------:R-:W-:Y:S01]  /*ac60*/  IMAD R18, R4, 0x13, RZ ;  /* 0x0000001304127824 */ /* 0x000fe200078e02ff */
[----:B------:R-:W-:-:S02]  /*ac70*/  IADD3 R176, P5, R176, R2, RZ ;  /* 0x00000002b0b07210 */ /* 0x000fc40007fbe0ff */
[-C--:B------:R-:W-:Y:S01]  /*ac80*/  IADD3 R180, P6, R180, R2.reuse, RZ ;  /* 0x00000002b4b47210 */ /* 0x080fe20007fde0ff */
[----:B------:R-:W-:Y:S01]  /*ac90*/  LDGSTS.E [R16+0x20000], desc[UR18][R174.64], P4 ;  /* 0x20000000ae107fae */ /* 0x000fe2000a121852 */
[----:B------:R-:W-:Y:S02]  /*aca0*/  LEA.HI.X.SX32 R177, R17, R3, 0x2, P5 ;  /* 0x0000000311b17211 */ /* 0x000fe400028f16ff */
[--C-:B-1----:R-:W-:Y:S02]  /*acb0*/  SHF.R.U32.HI R13, RZ, 0xe, R15.reuse ;  /* 0x0000000eff0d7819 */ /* 0x102fe4000001160f */
[----:B------:R-:W-:Y:S02]  /*acc0*/  IADD3 R178, P5, R178, R2, RZ ;  /* 0x00000002b2b27210 */ /* 0x000fe40007fbe0ff */
[----:B------:R-:W-:Y:S02]  /*acd0*/  LOP3.LUT P0, RZ, R13, 0x1, RZ, 0xc0, !PT ;  /* 0x000000010dff7812 */ /* 0x000fe4000780c0ff */
[----:B------:R-:W-:-:S02]  /*ace0*/  SHF.R.U32.HI R13, RZ, 0xd, R15 ;  /* 0x0000000dff0d7819 */ /* 0x000fc4000001160f */
[-C--:B------:R-:W-:Y:S01]  /*acf0*/  LEA.HI.X.SX32 R179, R19, R3.reuse, 0x2, P5 ;  /* 0x0000000313b37211 */ /* 0x080fe200028f16ff */
[----:B------:R-:W-:Y:S01]  /*ad00*/  IMAD R19, R4, 0x32, RZ ;  /* 0x0000003204137824 */ /* 0x000fe200078e02ff */
[----:B------:R-:W-:Y:S02]  /*ad10*/  LOP3.LUT P4, RZ, R13, 0x1, RZ, 0xc0, !PT ;  /* 0x000000010dff7812 */ /* 0x000fe4000788c0ff */
[----:B------:R-:W-:Y:S01]  /*ad20*/  LEA.HI.X.SX32 R181, R18, R3, 0x2, P6 ;  /* 0x0000000312b57211 */ /* 0x000fe200030f16ff */
[----:B------:R-:W-:Y:S01]  /*ad30*/  IMAD R18, R4, 0x31, RZ ;  /* 0x0000003104127824 */ /* 0x000fe200078e02ff */
[C---:B------:R-:W-:Y:S02]  /*ad40*/  SHF.R.U64 R13, R0.reuse, 0xf, RZ ;  /* 0x0000000f000d7819 */ /* 0x040fe400000012ff */
[----:B------:R-:W-:Y:S01]  /*ad50*/  SHF.R.U64 R17, R0, 0xe, RZ ;  /* 0x0000000e00117819 */ /* 0x000fe200000012ff */
[----:B------:R-:W-:Y:S01]  /*ad60*/  LDGSTS.E [R16+0x20004], desc[UR18][R176.64], P0 ;  /* 0x20004000b0107fae */ /* 0x000fe20008121852 */
[----:B------:R-:W-:-:S02]  /*ad70*/  LOP3.LUT P5, RZ, R13, 0x1, RZ, 0xc0, !PT ;  /* 0x000000010dff7812 */ /* 0x000fc400078ac0ff */
[----:B------:R-:W-:Y:S02]  /*ad80*/  LOP3.LUT P0, RZ, R17, 0x1, RZ, 0xc0, !PT ;  /* 0x0000000111ff7812 */ /* 0x000fe4000780c0ff */
[----:B------:R-:W-:Y:S01]  /*ad90*/  SHF.R.U64 R13, R0, 0xd, RZ ;  /* 0x0000000d000d7819 */ /* 0x000fe200000012ff */
[----:B------:R-:W-:Y:S01]  /*ada0*/  LDGSTS.E [R16+0x20008], desc[UR18][R178.64], P4 ;  /* 0x20008000b2107fae */ /* 0x000fe2000a121852 */
[-C--:B------:R-:W-:Y:S02]  /*adb0*/  IADD3 R242, P4, R242, R2.reuse, RZ ;  /* 0x00000002f2f27210 */ /* 0x080fe40007f9e0ff */
[----:B------:R-:W-:Y:S01]  /*adc0*/  LOP3.LUT P6, RZ, R13, 0x1, RZ, 0xc0, !PT ;  /* 0x000000010dff7812 */ /* 0x000fe200078cc0ff */
[----:B------:R-:W-:Y:S01]  /*add0*/  LDGSTS.E [R16+0x2000c], desc[UR18][R180.64], P3 ;  /* 0x2000c000b4107fae */ /* 0x000fe20009921852 */
[----:B------:R-:W-:Y:S02]  /*ade0*/  IADD3 R238, P3, R238, R2, RZ ;  /* 0x00000002eeee7210 */ /* 0x000fe40007f7e0ff */
[----:B------:R-:W-:-:S02]  /*adf0*/  SHF.R.U64 R13, R0, 0xc, RZ ;  /* 0x0000000c000d7819 */ /* 0x000fc400000012ff */
[-C--:B------:R-:W-:Y:S02]  /*ae00*/  LEA.HI.X.SX32 R239, R110, R3.reuse, 0x2, P3 ;  /* 0x000000036eef7211 */ /* 0x080fe400018f16ff */
[----:B------:R-:W-:Y:S02]  /*ae10*/  IADD3 R240, P3, R240, R2, RZ ;  /* 0x00000002f0f07210 */ /* 0x000fe40007f7e0ff */
[----:B------:R-:W-:Y:S01]  /*ae20*/  SHF.R.U32.HI R17, RZ, 0xb, R15 ;  /* 0x0000000bff117819 */ /* 0x000fe2000001160f */
[----:B------:R-:W-:Y:S01]  /*ae30*/  LDGSTS.E [R16+0x24000], desc[UR18][R238.64], P5 ;  /* 0x24000000ee107fae */ /* 0x000fe2000a921852 */
[-C--:B------:R-:W-:Y:S02]  /*ae40*/  LEA.HI.X.SX32 R241, R18, R3.reuse, 0x2, P3 ;  /* 0x0000000312f17211 */ /* 0x080fe400018f16ff */
[----:B------:R-:W-:Y:S02]  /*ae50*/  LOP3.LUT P3, RZ, R13, 0x1, RZ, 0xc0, !PT ;  /* 0x000000010dff7812 */ /* 0x000fe4000786c0ff */
[----:B------:R-:W-:Y:S01]  /*ae60*/  LEA.HI.X.SX32 R243, R19, R3, 0x2, P4 ;  /* 0x0000000313f37211 */ /* 0x000fe200020f16ff */
[----:B------:R-:W-:Y:S01]  /*ae70*/  LDGSTS.E [R16+0x24004], desc[UR18][R240.64], P0 ;  /* 0x24004000f0107fae */ /* 0x000fe20008121852 */
[----:B------:R-:W-:Y:S01]  /*ae80*/  IMAD R19, R4, 0x33, RZ ;  /* 0x0000003304137824 */ /* 0x000fe200078e02ff */
[----:B------:R-:W-:-:S02]  /*ae90*/  LOP3.LUT P4, RZ, R17, 0x1, RZ, 0xc0, !PT ;  /* 0x0000000111ff7812 */ /* 0x000fc4000788c0ff */
[-C--:B------:R-:W-:Y:S01]  /*aea0*/  IADD3 R244, P0, R244, R2.reuse, RZ ;  /* 0x00000002f4f47210 */ /* 0x080fe20007f1e0ff */
[----:B------:R-:W-:Y:S01]  /*aeb0*/  LDGSTS.E [R16+0x24008], desc[UR18][R242.64], P6 ;  /* 0x24008000f2107fae */ /* 0x000fe2000b121852 */
[----:B------:R-:W-:Y:S02]  /*aec0*/  IADD3 R182, P5, R182, R2, RZ ;  /* 0x00000002b6b67210 */ /* 0x000fe40007fbe0ff */
[----:B------:R-:W-:Y:S02]  /*aed0*/  LOP3.LUT R18, R7, 0x50, RZ, 0x3c, !PT ;  /* 0x0000005007127812 */ /* 0x000fe400078e3cff */
[--C-:B------:R-:W-:Y:S02]  /*aee0*/  SHF.R.U32.HI R13, RZ, 0xa, R15.reuse ;  /* 0x0000000aff0d7819 */ /* 0x100fe4000001160f */
[----:B------:R-:W-:Y:S02]  /*aef0*/  SHF.R.U32.HI R17, RZ, 0x8, R15 ;  /* 0x00000008ff117819 */ /* 0x000fe4000001160f */
[-C--:B------:R-:W-:Y:S01]  /*af00*/  LEA.HI.X.SX32 R245, R19, R3.reuse, 0x2, P0 ;  /* 0x0000000313f57211 */ /* 0x080fe200000f16ff */
[----:B------:R-:W-:Y:S01]  /*af10*/  IMAD R19, R4, 0x16, RZ ;  /* 0x0000001604137824 */ /* 0x000fe200078e02ff */
[----:B------:R-:W-:-:S02]  /*af20*/  LEA.HI.X.SX32 R183, R111, R3, 0x2, P5 ;  /* 0x000000036fb77211 */ /* 0x000fc400028f16ff */
[----:B------:R-:W-:Y:S01]  /*af30*/  LOP3.LUT P5, RZ, R13, 0x1, RZ, 0xc0, !PT ;  /* 0x000000010dff7812 */ /* 0x000fe200078ac0ff */
[----:B------:R-:W-:Y:S01]  /*af40*/  VIADD R13, R18, UR7 ;  /* 0x00000007120d7c36 */ /* 0x000fe20008000000 */
[----:B------:R-:W-:Y:S01]  /*af50*/  LOP3.LUT P0, RZ, R17, 0x1, RZ, 0xc0, !PT ;  /* 0x0000000111ff7812 */ /* 0x000fe2000780c0ff */
[----:B------:R1:W-:Y:S01]  /*af60*/  LDGSTS.E [R16+0x2400c], desc[UR18][R244.64], P3 ;  /* 0x2400c000f4107fae */ /* 0x0003e20009921852 */
[----:B------:R-:W-:Y:S01]  /*af70*/  IMAD R17, R4, 0x15, RZ ;  /* 0x0000001504117824 */ /* 0x000fe200078e02ff */
[-C--:B------:R-:W-:Y:S01]  /*af80*/  IADD3 R184, P3, R184, R2.reuse, RZ ;  /* 0x00000002b8b87210 */ /* 0x080fe20007f7e0ff */
[----:B------:R-:W-:Y:S01]  /*af90*/  IMAD R18, R4, 0x17, RZ ;  /* 0x0000001704127824 */ /* 0x000fe200078e02ff */
[----:B------:R-:W-:Y:S01]  /*afa0*/  LDGSTS.E [R13+0x20000], desc[UR18][R182.64], P4 ;  /* 0x20000000b60d7fae */ /* 0x000fe2000a121852 */
[----:B------:R-:W-:Y:S02]  /*afb0*/  IADD3 R250, P6, R250, R2, RZ ;  /* 0x00000002fafa7210 */ /* 0x000fe40007fde0ff */
[----:B------:R-:W-:-:S02]  /*afc0*/  LEA.HI.X.SX32 R185, R17, R3, 0x2, P3 ;  /* 0x0000000311b97211 */ /* 0x000fc400018f16ff */
[-C--:B------:R-:W-:Y:S02]  /*afd0*/  IADD3 R186, P3, R186, R2.reuse, RZ ;  /* 0x00000002baba7210 */ /* 0x080fe40007f7e0ff */
[----:B------:R-:W-:Y:S01]  /*afe0*/  SHF.R.U64 R17, R0, 0xa, RZ ;  /* 0x0000000a00117819 */ /* 0x000fe200000012ff */
[----:B------:R-:W-:Y:S01]  /*aff0*/  LDGSTS.E [R13+0x20004], desc[UR18][R184.64], P5 ;  /* 0x20004000b80d7fae */ /* 0x000fe2000a921852 */
[----:B-1----:R-:W-:Y:S02]  /*b000*/  SHF.R.U32.HI R16, RZ, 0x9, R15 ;  /* 0x00000009ff107819 */ /* 0x002fe4000001160f */
[----:B------:R-:W-:Y:S01]  /*b010*/  LEA.HI.X.SX32 R187, R19, R3, 0x2, P3 ;  /* 0x0000000313bb7211 */ /* 0x000fe200018f16ff */
[----:B------:R-:W-:Y:S01]  /*b020*/  IMAD R19, R4, 0x36, RZ ;  /* 0x0000003604137824 */ /* 0x000fe200078e02ff */
[----:B------:R-:W-:Y:S02]  /*b030*/  LOP3.LUT P4, RZ, R16, 0x1, RZ, 0xc0, !PT ;  /* 0x0000000110ff7812 */ /* 0x000fe4000788c0ff */
[----:B------:R-:W-:-:S02]  /*b040*/  IADD3 R188, P3, R188, R2, RZ ;  /* 0x00000002bcbc7210 */ /* 0x000fc40007f7e0ff */
[----:B------:R-:W-:Y:S02]  /*b050*/  SHF.R.U64 R16, R0, 0xb, RZ ;  /* 0x0000000b00107819 */ /* 0x000fe400000012ff */
[----:B------:R-:W-:Y:S01]  /*b060*/  LEA.HI.X.SX32 R189, R18, R3, 0x2, P3 ;  /* 0x0000000312bd7211 */ /* 0x000fe200018f16ff */
[----:B------:R-:W-:Y:S01]  /*b070*/  IMAD R18, R4, 0x35, RZ ;  /* 0x0000003504127824 */ /* 0x000fe200078e02ff */
[----:B------:R-:W-:Y:S02]  /*b080*/  LOP3.LUT P5, RZ, R16, 0x1, RZ, 0xc0, !PT ;  /* 0x0000000110ff7812 */ /* 0x000fe400078ac0ff */
[----:B------:R-:W-:Y:S02]  /*b090*/  SHF.R.U64 R16, R0, 0x9, RZ ;  /* 0x0000000900107819 */ /* 0x000fe400000012ff */
[----:B------:R-:W-:Y:S01]  /*b0a0*/  LOP3.LUT P3, RZ, R17, 0x1, RZ, 0xc0, !PT ;  /* 0x0000000111ff7812 */ /* 0x000fe2000786c0ff */
[----:B------:R-:W-:Y:S01]  /*b0b0*/  LDGSTS.E [R13+0x20008], desc[UR18][R186.64], P4 ;  /* 0x20008000ba0d7fae */ /* 0x000fe2000a121852 */
[----:B------:R-:W-:-:S02]  /*b0c0*/  IADD3 R246, P4, R246, R2, RZ ;  /* 0x00000002f6f67210 */ /* 0x000fc40007f9e0ff */
[----:B------:R-:W-:Y:S01]  /*b0d0*/  SHF.R.U32.HI R17, RZ, 0x7, R15 ;  /* 0x00000007ff117819 */ /* 0x000fe2000001160f */
[----:B------:R-:W-:Y:S01]  /*b0e0*/  LDGSTS.E [R13+0x2000c], desc[UR18][R188.64], P0 ;  /* 0x2000c000bc0d7fae */ /* 0x000fe20008121852 */
[----:B------:R-:W-:Y:S02]  /*b0f0*/  LOP3.LUT P0, RZ, R16, 0x1, RZ, 0xc0, !PT ;  /* 0x0000000110ff7812 */ /* 0x000fe4000780c0ff */
[-C--:B------:R-:W-:Y:S02]  /*b100*/  LEA.HI.X.SX32 R247, R114, R3.reuse, 0x2, P4 ;  /* 0x0000000372f77211 */ /* 0x080fe400020f16ff */
[----:B------:R-:W-:Y:S02]  /*b110*/  IADD3 R248, P4, R248, R2, RZ ;  /* 0x00000002f8f87210 */ /* 0x000fe40007f9e0ff */
[----:B------:R-:W-:Y:S01]  /*b120*/  SHF.R.U64 R16, R0, 0x8, RZ ;  /* 0x0000000800107819 */ /* 0x000fe200000012ff */
[----:B------:R-:W-:Y:S01]  /*b130*/  LDGSTS.E [R13+0x24000], desc[UR18][R246.64], P5 ;  /* 0x24000000f60d7fae */ /* 0x000fe2000a921852 */
[----:B------:R-:W-:-:S02]  /*b140*/  LEA.HI.X.SX32 R249, R18, R3, 0x2, P4 ;  /* 0x0000000312f97211 */ /* 0x000fc400020f16ff */
[----:B------:R-:W-:Y:S01]  /*b150*/  LOP3.LUT P4, RZ, R16, 0x1, RZ, 0xc0, !PT ;  /* 0x0000000110ff7812 */ /* 0x000fe2000788c0ff */
[C---:B------:R-:W-:Y:S01]  /*b160*/  IMAD R16, R4.reuse, 0xdc, RZ ;  /* 0x000000dc04107824 */ /* 0x040fe200078e02ff */
[----:B------:R-:W-:Y:S01]  /*b170*/  LEA.HI.X.SX32 R251, R19, R3, 0x2, P6 ;  /* 0x0000000313fb7211 */ /* 0x000fe200030f16ff */
[----:B------:R-:W-:Y:S01]  /*b180*/  LDGSTS.E [R13+0x24004], desc[UR18][R248.64], P3 ;  /* 0x24004000f80d7fae */ /* 0x000fe20009921852 */
[----:B------:R-:W-:Y:S01]  /*b190*/  LOP3.LUT P5, RZ, R17, 0x1, RZ, 0xc0, !PT ;  /* 0x0000000111ff7812 */ /* 0x000fe200078ac0ff */
[----:B------:R-:W-:Y:S01]  /*b1a0*/  IMAD R19, R4, 0x37, RZ ;  /* 0x0000003704137824 */ /* 0x000fe200078e02ff */
[-C--:B------:R-:W-:Y:S01]  /*b1b0*/  IADD3 R190, P3, R190, R2.reuse, RZ ;  /* 0x00000002bebe7210 */ /* 0x080fe20007f7e0ff */
[----:B------:R-:W-:Y:S01]  /*b1c0*/  LDGSTS.E [R13+0x24008], desc[UR18][R250.64], P0 ;  /* 0x24008000fa0d7fae */ /* 0x000fe20008121852 */
[----:B------:R-:W-:Y:S02]  /*b1d0*/  IADD3 R196, P0, R16, R2, RZ ;  /* 0x0000000210c47210 */ /* 0x000fe40007f1e0ff */
[----:B------:R-:W-:-:S02]  /*b1e0*/  LOP3.LUT R18, R7, 0x60, RZ, 0x3c, !PT ;  /* 0x0000006007127812 */ /* 0x000fc400078e3cff */
[--C-:B------:R-:W-:Y:S02]  /*b1f0*/  SHF.R.U32.HI R16, RZ, 0x6, R15.reuse ;  /* 0x00000006ff107819 */ /* 0x100fe4000001160f */
[-C--:B------:R-:W-:Y:S01]  /*b200*/  LEA.HI.X.SX32 R197, R19, R3.reuse, 0x2, P0 ;  /* 0x0000000313c57211 */ /* 0x080fe200000f16ff */
[----:B------:R-:W-:Y:S01]  /*b210*/  IMAD R19, R4, 0x1a, RZ ;  /* 0x0000001a04137824 */ /* 0x000fe200078e02ff */
[----:B------:R-:W-:Y:S02]  /*b220*/  LEA.HI.X.SX32 R191, R115, R3, 0x2, P3 ;  /* 0x0000000373bf7211 */ /* 0x000fe400018f16ff */
[----:B------:R-:W-:Y:S01]  /*b230*/  LOP3.LUT P3, RZ, R16, 0x1, RZ, 0xc0, !PT ;  /* 0x0000000110ff7812 */ /* 0x000fe2000786c0ff */
[----:B------:R-:W-:Y:S01]  /*b240*/  VIADD R16, R18, UR7 ;  /* 0x0000000712107c36 */ /* 0x000fe20008000000 */
[----:B------:R-:W-:Y:S01]  /*b250*/  SHF.R.U32.HI R17, RZ, 0x4, R15 ;  /* 0x00000004ff117819 */ /* 0x000fe2000001160f */
[----:B------:R1:W-:Y:S01]  /*b260*/  LDGSTS.E [R13+0x2400c], desc[UR18][R196.64], P4 ;  /* 0x2400c000c40d7fae */ /* 0x0003e2000a121852 */
[----:B------:R-:W-:Y:S01]  /*b270*/  IMAD R18, R4, 0x1b, RZ ;  /* 0x0000001b04127824 */ /* 0x000fe200078e02ff */
[----:B------:R-:W-:-:S02]  /*b280*/  LOP3.LUT R12, R104, 0x8000, R126, 0xf8, !PT ;  /* 0x00008000680c7812 */ /* 0x000fc400078ef87e */
[----:B------:R-:W-:Y:S01]  /*b290*/  LOP3.LUT P0, RZ, R17, 0x1, RZ, 0xc0, !PT ;  /* 0x0000000111ff7812 */ /* 0x000fe2000780c0ff */
[----:B------:R-:W-:Y:S01]  /*b2a0*/  LDGSTS.E [R16+0x20000], desc[UR18][R190.64], P5 ;  /* 0x20000000be107fae */ /* 0x000fe2000a921852 */
[----:B------:R-:W-:Y:S01]  /*b2b0*/  IMAD R17, R4, 0x19, RZ ;  /* 0x0000001904117824 */ /* 0x000fe200078e02ff */
[----:B------:R-:W-:Y:S02]  /*b2c0*/  IADD3 R192, P5, R192, R2, RZ ;  /* 0x00000002c0c07210 */ /* 0x000fe40007fbe0ff */
[----:B------:R2:W-:Y:S01]  /*b2d0*/  STL.64 [R1+0x200], R196 ;  /* 0x000200c401007387 */ /* 0x0005e20000100a00 */
[----:B------:R-:W-:Y:S02]  /*b2e0*/  MOV R91, R65 ;  /* 0x00000041005b7202 */ /* 0x000fe40000000f00 */
[----:B-1----:R-:W-:Y:S02]  /*b2f0*/  SHF.R.U32.HI R13, RZ, 0x5, R15 ;  /* 0x00000005ff0d7819 */ /* 0x002fe4000001160f */
[----:B------:R-:W-:-:S02]  /*b300*/  LEA.HI.X.SX32 R193, R17, R3, 0x2, P5 ;  /* 0x0000000311c17211 */ /* 0x000fc400028f16ff */
[----:B------:R-:W-:Y:S02]  /*b310*/  LOP3.LUT P4, RZ, R13, 0x1, RZ, 0xc0, !PT ;  /* 0x000000010dff7812 */ /* 0x000fe4000788c0ff */
[-C--:B------:R-:W-:Y:S01]  /*b320*/  IADD3 R194, P5, R194, R2.reuse, RZ ;  /* 0x00000002c2c27210 */ /* 0x080fe20007fbe0ff */
[----:B------:R-:W-:Y:S01]  /*b330*/  LDGSTS.E [R16+0x20004], desc[UR18][R192.64], P3 ;  /* 0x20004000c0107fae */ /* 0x000fe20009921852 */
[----:B------:R-:W-:Y:S01]  /*b340*/  SHF.R.U64 R17, R0, 0x6, RZ ;  /* 0x0000000600117819 */ /* 0x000fe200000012ff */
[----:B--2---:R-:W-:Y:S01]  /*b350*/  IMAD R196, R4, 0x6c, RZ ;  /* 0x0000006c04c47824 */ /* 0x004fe200078e02ff */
[----:B------:R-:W-:Y:S02]  /*b360*/  SHF.R.U64 R13, R0, 0x7, RZ ;  /* 0x00000007000d7819 */ /* 0x000fe400000012ff */
[----:B------:R-:W-:Y:S01]  /*b370*/  LEA.HI.X.SX32 R195, R19, R3, 0x2, P5 ;  /* 0x0000000313c37211 */ /* 0x000fe200028f16ff */
[----:B------:R-:W-:Y:S01]  /*b380*/  IMAD R19, R4, 0xe8, RZ ;  /* 0x000000e804137824 */ /* 0x000fe200078e02ff */
[----:B------:R-:W-:-:S02]  /*b390*/  IADD3 R196, P6, R196, R2, RZ ;  /* 0x00000002c4c47210 */ /* 0x000fc40007fde0ff */
[----:B------:R-:W-:Y:S01]  /*b3a0*/  LOP3.LUT P3, RZ, R17, 0x1, RZ, 0xc0, !PT ;  /* 0x0000000111ff7812 */ /* 0x000fe2000786c0ff */
[----:B------:R-:W-:Y:S01]  /*b3b0*/  IMAD R17, R4, 0xe0, RZ ;  /* 0x000000e004117824 */ /* 0x000fe200078e02ff */
[----:B------:R-:W-:Y:S01]  /*b3c0*/  LEA.HI.X.SX32 R197, R18, R3, 0x2, P6 ;  /* 0x0000000312c57211 */ /* 0x000fe200030f16ff */
[----:B------:R-:W-:Y:S01]  /*b3d0*/  LDGSTS.E [R16+0x20008], desc[UR18][R194.64], P4 ;  /* 0x20008000c2107fae */ /* 0x000fe2000a121852 */
[----:B------:R-:W-:Y:S01]  /*b3e0*/  LOP3.LUT P5, RZ, R13, 0x1, RZ, 0xc0, !PT ;  /* 0x000000010dff7812 */ /* 0x000fe200078ac0ff */
[----:B------:R-:W-:Y:S01]  /*b3f0*/  IMAD R18, R4, 0xe4, RZ ;  /* 0x000000e404127824 */ /* 0x000fe200078e02ff */
[----:B------:R-:W-:Y:S01]  /*b400*/  SHF.R.U64 R13, R0, 0x5, RZ ;  /* 0x00000005000d7819 */ /* 0x000fe200000012ff */
[----:B------:R-:W-:Y:S01]  /*b410*/  LDGSTS.E [R16+0x2000c], desc[UR18][R196.64], P0 ;  /* 0x2000c000c4107fae */ /* 0x000fe20008121852 */
[----:B------:R-:W-:Y:S02]  /*b420*/  IADD3 R40, P4, R17, R2, RZ ;  /* 0x0000000211287210 */ /* 0x000fe40007f9e0ff */
[----:B------:R-:W-:-:S02]  /*b430*/  LOP3.LUT P0, RZ, R13, 0x1, RZ, 0xc0, !PT ;  /* 0x000000010dff7812 */ /* 0x000fc4000780c0ff */
[-C--:B------:R-:W-:Y:S02]  /*b440*/  LEA.HI.X.SX32 R41, R119, R3.reuse, 0x2, P4 ;  /* 0x0000000377297211 */ /* 0x080fe400020f16ff */
[-C--:B------:R-:W-:Y:S01]  /*b450*/  IADD3 R28, P4, R18, R2.reuse, RZ ;  /* 0x00000002121c7210 */ /* 0x080fe20007f9e0ff */
[----:B------:R-:W-:Y:S01]  /*b460*/  IMAD R18, R4, 0x3a, RZ ;  /* 0x0000003a04127824 */ /* 0x000fe200078e02ff */
[----:B------:R-:W-:Y:S01]  /*b470*/  SHF.R.U64 R13, R0, 0x4, RZ ;  /* 0x00000004000d7819 */ /* 0x000fe200000012ff */
[----:B------:R-:W-:Y:S01]  /*b480*/  LDGSTS.E [R16+0x24000], desc[UR18][R40.64], P5 ;  /* 0x2400000028107fae */ /* 0x000fe2000a921852 */
[----:B------:R-:W-:Y:S01]  /*b490*/  IADD3 R26, P6, R19, R2, RZ ;  /* 0x00000002131a7210 */ /* 0x000fe20007fde0ff */
[----:B------:R-:W-:Y:S01]  /*b4a0*/  IMAD R19, R4, 0x3b, RZ ;  /* 0x0000003b04137824 */ /* 0x000fe200078e02ff */
[----:B------:R-:W-:Y:S01]  /*b4b0*/  LEA.HI.X.SX32 R29, R24, R3, 0x2, P4 ;  /* 0x00000003181d7211 */ /* 0x000fe200020f16ff */
[----:B------:R1:W-:Y:S01]  /*b4c0*/  STL.64 [R1+0x208], R40 ;  /* 0x0002082801007387 */ /* 0x0003e20000100a00 */
[----:B------:R-:W-:-:S02]  /*b4d0*/  SHF.R.U32.HI R17, RZ, 0x3, R15 ;  /* 0x00000003ff117819 */ /* 0x000fc4000001160f */
[----:B------:R-:W-:Y:S01]  /*b4e0*/  LOP3.LUT P4, RZ, R13, 0x1, RZ, 0xc0, !PT ;  /* 0x000000010dff7812 */ /* 0x000fe2000788c0ff */
[----:B------:R-:W-:Y:S01]  /*b4f0*/  IMAD R13, R4, 0xec, RZ ;  /* 0x000000ec040d7824 */ /* 0x000fe200078e02ff */
[----:B------:R-:W-:Y:S01]  /*b500*/  LEA.HI.X.SX32 R27, R18, R3, 0x2, P6 ;  /* 0x00000003121b7211 */ /* 0x000fe200030f16ff */
[----:B------:R-:W-:Y:S01]  /*b510*/  LDGSTS.E [R16+0x24004], desc[UR18][R28.64], P3 ;  /* 0x240040001c107fae */ /* 0x000fe20009921852 */
[----:B------:R-:W-:Y:S02]  /*b520*/  LOP3.LUT P5, RZ, R17, 0x1, RZ, 0xc0, !PT ;  /* 0x0000000111ff7812 */ /* 0x000fe400078ac0ff */
[----:B------:R-:W-:Y:S01]  /*b530*/  LOP3.LUT R17, R7, 0x70, RZ, 0x3c, !PT ;  /* 0x0000007007117812 */ /* 0x000fe200078e3cff */
[----:B------:R-:W-:Y:S01]  /*b540*/  LDGSTS.E [R16+0x24008], desc[UR18][R26.64], P0 ;  /* 0x240080001a107fae */ /* 0x000fe20008121852 */
[-C--:B------:R-:W-:Y:S02]  /*b550*/  IADD3 R24, P0, R13, R2.reuse, RZ ;  /* 0x000000020d187210 */ /* 0x080fe40007f1e0ff */
[----:B------:R-:W-:Y:S01]  /*b560*/  SHF.R.U64 R13, R0, 0x3, RZ ;  /* 0x00000003000d7819 */ /* 0x000fe200000012ff */
[----:B------:R-:W-:Y:S01]  /*b570*/  STL.64 [R1+0x210], R28 ;  /* 0x0002101c01007387 */ /* 0x000fe20000100a00 */
[----:B------:R-:W-:-:S02]  /*b580*/  IADD3 R198, P3, R198, R2, RZ ;  /* 0x00000002c6c67210 */ /* 0x000fc40007f7e0ff */
[--C-:B------:R-:W-:Y:S01]  /*b590*/  SHF.R.U32.HI R18, RZ, 0x2, R15.reuse ;  /* 0x00000002ff127819 */ /* 0x100fe2000001160f */
[----:B------:R2:W-:Y:S01]  /*b5a0*/  STL.64 [R1+0x218], R26 ;  /* 0x0002181a01007387 */ /* 0x0005e20000100a00 */
[-C--:B------:R-:W-:Y:S02]  /*b5b0*/  LEA.HI.X.SX32 R25, R19, R3.reuse, 0x2, P0 ;  /* 0x0000000313197211 */ /* 0x080fe400000f16ff */
[----:B------:R-:W-:Y:S01]  /*b5c0*/  LOP3.LUT P0, RZ, R13, 0x1, RZ, 0xc0, !PT ;  /* 0x000000010dff7812 */ /* 0x000fe2000780c0ff */
[----:B------:R-:W-:Y:S01]  /*b5d0*/  VIADD R13, R17, UR7 ;  /* 0x00000007110d7c36 */ /* 0x000fe20008000000 */
[----:B------:R-:W-:Y:S01]  /*b5e0*/  LEA.HI.X.SX32 R199, R120, R3, 0x2, P3 ;  /* 0x0000000378c77211 */ /* 0x000fe200018f16ff */
[----:B------:R3:W-:Y:S01]  /*b5f0*/  LDGSTS.E [R16+0x2400c], desc[UR18][R24.64], P4 ;  /* 0x2400c00018107fae */ /* 0x0007e2000a121852 */
[----:B------:R-:W-:Y:S01]  /*b600*/  LOP3.LUT P3, RZ, R18, 0x1, RZ, 0xc0, !PT ;  /* 0x0000000112ff7812 */ /* 0x000fe2000786c0ff */
[----:B------:R-:W-:Y:S01]  /*b610*/  IMAD R17, R4, 0x1e, RZ ;  /* 0x0000001e04117824 */ /* 0x000fe200078e02ff */
[----:B------:R-:W-:Y:S01]  /*b620*/  SHF.R.U32.HI R15, RZ, 0x1, R15 ;  /* 0x00000001ff0f7819 */ /* 0x000fe2000001160f */
[----:B------:R-:W4:Y:S01]  /*b630*/  LDC R18, c[0x0][0x230] ;  /* 0x00008c00ff127b82 */ /* 0x000f220000000800 */
[----:B------:R-:W-:Y:S01]  /*b640*/  LDGSTS.E [R13+0x20000], desc[UR18][R198.64], P5 ;  /* 0x20000000c60d7fae */ /* 0x000fe2000a921852 */
[----:B------:R-:W-:-:S02]  /*b650*/  IADD3 R200, P4, R200, R2, RZ ;  /* 0x00000002c8c87210 */ /* 0x000fc40007f9e0ff */
[----:B------:R-:W-:Y:S02]  /*b660*/  LOP3.LUT P5, RZ, R15, 0x1, RZ, 0xc0, !PT ;  /* 0x000000010fff7812 */ /* 0x000fe400078ac0ff */
[-C--:B------:R-:W-:Y:S01]  /*b670*/  IADD3 R204, P6, R204, R2.reuse, RZ ;  /* 0x00000002cccc7210 */ /* 0x080fe20007fde0ff */
[----:B------:R-:W-:Y:S01]  /*b680*/  IMAD R19, R4, 0xf8, RZ ;  /* 0x000000f804137824 */ /* 0x000fe200078e02ff */
[----:B------:R-:W-:Y:S01]  /*b690*/  SHF.R.U64 R15, R0, 0x2, RZ ;  /* 0x00000002000f7819 */ /* 0x000fe200000012ff */
[----:B---3--:R-:W-:Y:S01]  /*b6a0*/  IMAD R16, R4, 0x1d, RZ ;  /* 0x0000001d04107824 */ /* 0x008fe200078e02ff */
[----:B------:R-:W-:Y:S01]  /*b6b0*/  SHF.R.U64 R0, R0, 0x1, RZ ;  /* 0x0000000100007819 */ /* 0x000fe200000012ff */
[----:B------:R3:W-:Y:S03]  /*b6c0*/  STL.64 [R1+0x220], R24 ;  /* 0x0002201801007387 */ /* 0x0007e60000100a00 */
[-C--:B------:R-:W-:Y:S01]  /*b6d0*/  LEA.HI.X.SX32 R201, R16, R3.reuse, 0x2, P4 ;  /* 0x0000000310c97211 */ /* 0x080fe200020f16ff */
[----:B------:R-:W-:Y:S01]  /*b6e0*/  IMAD R16, R4, 0x1f, RZ ;  /* 0x0000001f04107824 */ /* 0x000fe200078e02ff */
[----:B------:R-:W-:Y:S01]  /*b6f0*/  IADD3 R202, P4, R202, R2, RZ ;  /* 0x00000002caca7210 */ /* 0x000fe20007f9e0ff */
[----:B------:R-:W3:Y:S03]  /*b700*/  LDL.64 R72, [R1+0x2c8] ;  /* 0x0002c80001487983 */ /* 0x000ee60000100a00 */
[-C--:B------:R-:W-:Y:S01]  /*b710*/  LEA.HI.X.SX32 R203, R17, R3.reuse, 0x2, P4 ;  /* 0x0000000311cb7211 */ /* 0x080fe200020f16ff */
[----:B------:R-:W-:Y:S01]  /*b720*/  LDGSTS.E [R13+0x20004], desc[UR18][R200.64], P3 ;  /* 0x20004000c80d7fae */ /* 0x000fe20009921852 */
[----:B------:R-:W-:-:S02]  /*b730*/  LEA.HI.X.SX32 R205, R16, R3, 0x2, P6 ;  /* 0x0000000310cd7211 */ /* 0x000fc400030f16ff */
[----:B------:R-:W-:Y:S01]  /*b740*/  LOP3.LUT P3, RZ, R0, 0x1, RZ, 0xc0, !PT ;  /* 0x0000000100ff7812 */ /* 0x000fe2000786c0ff */
[----:B------:R-:W-:Y:S01]  /*b750*/  VIADD R0, R14, 0x3f ;  /* 0x0000003f0e007836 */ /* 0x000fe20000000000 */
[----:B------:R-:W-:Y:S01]  /*b760*/  LDGSTS.E [R13+0x20008], desc[UR18][R202.64], P5 ;  /* 0x20008000ca0d7fae */ /* 0x000fe2000a921852 */
[----:B------:R-:W-:Y:S01]  /*b770*/  LOP3.LUT P4, RZ, R15, 0x1, RZ, 0xc0, !PT ;  /* 0x000000010fff7812 */ /* 0x000fe2000788c0ff */
[----:B------:R-:W-:Y:S01]  /*b780*/  IMAD R15, R4, 0xf0, RZ ;  /* 0x000000f0040f7824 */ /* 0x000fe200078e02ff */
[----:B----4-:R-:W-:Y:S01]  /*b790*/  ISETP.GE.AND P5, PT, R125, R18, PT ;  /* 0x000000127d00720c */ /* 0x010fe20003fa6270 */
[----:B------:R-:W-:Y:S01]  /*b7a0*/  LDGSTS.E [R13+0x2000c], desc[UR18][R204.64], !P2 ;  /* 0x2000c000cc0d7fae */ /* 0x000fe2000d121852 */
[----:B------:R-:W-:Y:S01]  /*b7b0*/  ISETP.GT.AND P2, PT, R0, 0x3f, PT ;  /* 0x0000003f0000780c */ /* 0x000fe20003f44270 */
[----:B------:R-:W-:Y:S02]  /*b7c0*/  IMAD R17, R4, 0xf4, RZ ;  /* 0x000000f404117824 */ /* 0x000fe400078e02ff */
[----:B------:R-:W4:Y:S01]  /*b7d0*/  LDL.64 R80, [R1+0x2e8] ;  /* 0x0002e80001507983 */ /* 0x000f220000100a00 */
[----:B------:R-:W-:-:S02]  /*b7e0*/  SEL R14, RZ, 0x4, !P2 ;  /* 0x00000004ff0e7807 */ /* 0x000fc40005000000 */
[-C--:B-1----:R-:W-:Y:S01]  /*b7f0*/  IADD3 R40, P2, R15, R2.reuse, RZ ;  /* 0x000000020f287210 */ /* 0x082fe20007f5e0ff */
[----:B------:R-:W-:Y:S01]  /*b800*/  IMAD R18, R4, 0x3e, RZ ;  /* 0x0000003e04127824 */ /* 0x000fe200078e02ff */
[----:B------:R-:W-:Y:S02]  /*b810*/  SEL R14, R14, RZ, !P5 ;  /* 0x000000ff0e0e7207 */ /* 0x000fe40006800000 */
[-C--:B------:R-:W-:Y:S01]  /*b820*/  LEA.HI.X.SX32 R41, R122, R3.reuse, 0x2, P2 ;  /* 0x000000037a297211 */ /* 0x080fe200010f16ff */
[C---:B------:R-:W-:Y:S01]  /*b830*/  IMAD R16, R4.reuse, 0x3d, RZ ;  /* 0x0000003d04107824 */ /* 0x040fe200078e02ff */
[-C--:B--2---:R-:W-:Y:S01]  /*b840*/  IADD3 R26, P2, R19, R2.reuse, RZ ;  /* 0x00000002131a7210 */ /* 0x084fe20007f5e0ff */
[----:B------:R-:W-:Y:S01]  /*b850*/  IMAD R15, R4, 0xfc, RZ ;  /* 0x000000fc040f7824 */ /* 0x000fe200078e02ff */
[----:B------:R-:W-:Y:S01]  /*b860*/  IADD3 R28, P5, R17, R2, RZ ;  /* 0x00000002111c7210 */ /* 0x000fe20007fbe0ff */
[----:B------:R-:W-:Y:S01]  /*b870*/  LDGSTS.E [R13+0x24000], desc[UR18][R40.64], P0 ;  /* 0x24000000280d7fae */ /* 0x000fe20008121852 */
[----:B------:R-:W-:Y:S01]  /*b880*/  LEA.HI.X.SX32 R27, R18, R3, 0x2, P2 ;  /* 0x00000003121b7211 */ /* 0x000fe200010f16ff */
[----:B------:R-:W-:Y:S01]  /*b890*/  IMAD R17, R4, 0x3f, RZ ;  /* 0x0000003f04117824 */ /* 0x000fe200078e02ff */
[----:B------:R-:W-:-:S02]  /*b8a0*/  ISETP.NE.U32.AND P2, PT, R14, RZ, PT ;  /* 0x000000ff0e00720c */ /* 0x000fc40003f45070 */
[-C--:B------:R-:W-:Y:S02]  /*b8b0*/  LEA.HI.X.SX32 R29, R16, R3.reuse, 0x2, P5 ;  /* 0x00000003101d7211 */ /* 0x080fe400028f16ff */
[----:B---3--:R-:W-:Y:S01]  /*b8c0*/  IADD3 R24, P5, R15, R2, RZ ;  /* 0x000000020f187210 */ /* 0x008fe20007fbe0ff */
[C---:B------:R-:W-:Y:S01]  /*b8d0*/  VIADD R14, R12.reuse, UR7 ;  /* 0x000000070c0e7c36 */ /* 0x040fe20008000000 */
[----:B------:R-:W-:Y:S02]  /*b8e0*/  STL.64 [R1+0x228], R40 ;  /* 0x0002282801007387 */ /* 0x000fe40000100a00 */
[----:B------:R-:W-:Y:S02]  /*b8f0*/  LEA.HI.X.SX32 R25, R17, R3, 0x2, P5 ;  /* 0x0000000311197211 */ /* 0x000fe400028f16ff */
[----:B------:R-:W-:Y:S04]  /*b900*/  LDGSTS.E [R13+0x24004], desc[UR18][R28.64], P4 ;  /* 0x240040001c0d7fae */ /* 0x000fe8000a121852 */
[----:B------:R-:W-:Y:S04]  /*b910*/  STL.64 [R1+0x230], R28 ;  /* 0x0002301c01007387 */ /* 0x000fe80000100a00 */
[----:B------:R-:W-:Y:S04]  /*b920*/  LDGSTS.E [R13+0x24008], desc[UR18][R26.64], P3 ;  /* 0x240080001a0d7fae */ /* 0x000fe80009921852 */
[----:B------:R-:W-:Y:S04]  /*b930*/  STL.64 [R1+0x238], R26 ;  /* 0x0002381a01007387 */ /* 0x000fe80000100a00 */
[----:B------:R1:W-:Y:S04]  /*b940*/  LDGSTS.E [R13+0x2400c], desc[UR18][R24.64], !P1 ;  /* 0x2400c000180d7fae */ /* 0x0003e8000c921852 */
[----:B------:R2:W-:Y:S04]  /*b950*/  STL.64 [R1+0x240], R24 ;  /* 0x0002401801007387 */ /* 0x0005e80000100a00 */
[----:B------:R-:W0:Y:S04]  /*b960*/  LDGDEPBAR ;  /* 0x00000000000079af */ /* 0x000e280000000000 */
[----:B------:R-:W3:Y:S04]  /*b970*/  LDL.64 R64, [R1+0x308] ;  /* 0x0003080001407983 */ /* 0x000ee80000100a00 */
[----:B------:R-:W-:Y:S04]  /*b980*/  LDGSTS.E [R14], desc[UR18][R68.64], P2 ;  /* 0x00000000440e7fae */ /* 0x000fe80009121852 */
[----:B------:R-:W-:Y:S04]  /*b990*/  LDGSTS.E [R14+0x400], desc[UR18][R52.64], P2 ;  /* 0x00400000340e7fae */ /* 0x000fe80009121852 */
[----:B------:R-:W-:Y:S04]  /*b9a0*/  LDGSTS.E [R14+0x800], desc[UR18][R90.64], P2 ;  /* 0x008000005a0e7fae */ /* 0x000fe80009121852 */
[----:B------:R-:W3:Y:S04]  /*b9b0*/  LDL.64 R68, [R1+0x328] ;  /* 0x0003280001447983 */ /* 0x000ee80000100a00 */
[----:B------:R-:W3:Y:S04]  /*b9c0*/  LDL.64 R52, [R1+0x348] ;  /* 0x0003480001347983 */ /* 0x000ee80000100a00 */
[----:B------:R-:W-:Y:S04]  /*b9d0*/  LDGSTS.E [R14+0xc00], desc[UR18][R74.64], P2 ;  /* 0x00c000004a0e7fae */ /* 0x000fe80009121852 */
[----:B--2---:R-:W2:Y:S04]  /*b9e0*/  LDL.64 R24, [R1+0x388] ;  /* 0x0003880001187983 */ /* 0x004ea80000100a00 */
[----:B------:R-:W2:Y:S04]  /*b9f0*/  LDL.64 R118, [R1+0x3a8] ;  /* 0x0003a80001767983 */ /* 0x000ea80000100a00 */
        /* <DEDUP_REMOVED lines=17> */
[----:B------:R-:W2:Y:S01]  /*bb10*/  LDL.64 R90, [R1+0x5c8] ;  /* 0x0005c800015a7983 */ /* 0x000ea20000100a00 */
[----:B-1----:R-:W-:-:S03]  /*bb20*/  LOP3.LUT R13, R12, 0x20, RZ, 0x3c, !PT ;  /* 0x000000200c0d7812 */ /* 0x002fc600078e3cff */
[----:B------:R-:W2:Y:S04]  /*bb30*/  LDL.64 R124, [R1+0x2f0] ;  /* 0x0002f000017c7983 */ /* 0x000ea80000100a00 */
[----:B------:R-:W2:Y:S04]  /*bb40*/  LDL.64 R120, [R1+0x310] ;  /* 0x0003100001787983 */ /* 0x000ea80000100a00 */
[----:B------:R-:W-:Y:S04]  /*bb50*/  LDGSTS.E [R14+0x1000], desc[UR18][R72.64], P2 ;  /* 0x01000000480e7fae */ /* 0x000fe80009121852 */
[----:B------:R-:W2:Y:S04]  /*bb60*/  LDL.64 R72, [R1+0x5e8] ;  /* 0x0005e80001487983 */ /* 0x000ea80000100a00 */
[----:B----4-:R-:W-:Y:S04]  /*bb70*/  LDGSTS.E [R14+0x1400], desc[UR18][R80.64], P2 ;  /* 0x01400000500e7fae */ /* 0x010fe80009121852 */
[----:B------:R-:W4:Y:S04]  /*bb80*/  LDL.64 R80, [R1+0x628] ;  /* 0x0006280001507983 */ /* 0x000f280000100a00 */
[----:B---3--:R-:W-:Y:S01]  /*bb90*/  LDGSTS.E [R14+0x1800], desc[UR18][R64.64], P2 ;  /* 0x01800000400e7fae */ /* 0x008fe20009121852 */
[----:B------:R-:W-:-:S03]  /*bba0*/  VIADD R13, R13, UR7 ;  /* 0x000000070d0d7c36 */ /* 0x000fc60008000000 */
[----:B------:R-:W3:Y:S04]  /*bbb0*/  LDL.64 R64, [R1+0x270] ;  /* 0x0002700001407983 */ /* 0x000ee80000100a00 */
[----:B------:R-:W-:Y:S04]  /*bbc0*/  LDGSTS.E [R14+0x1c00], desc[UR18][R68.64], P2 ;  /* 0x01c00000440e7fae */ /* 0x000fe80009121852 */
[----:B------:R-:W-:Y:S04]  /*bbd0*/  LDGSTS.E [R14+0x2000], desc[UR18][R52.64], P2 ;  /* 0x02000000340e7fae */ /* 0x000fe80009121852 */
[----:B------:R-:W4:Y:S04]  /*bbe0*/  LDL.64 R68, [R1+0x608] ;  /* 0x0006080001447983 */ /* 0x000f280000100a00 */
[----:B------:R-:W3:Y:S04]  /*bbf0*/  LDL.64 R52, [R1+0x250] ;  /* 0x0002500001347983 */ /* 0x000ee80000100a00 */
[----:B--2---:R-:W-:Y:S04]  /*bc00*/  LDGSTS.E [R14+0x2400], desc[UR18][R74.64], P2 ;  /* 0x024000004a0e7fae */ /* 0x004fe80009121852 */
[----:B------:R-:W-:Y:S04]  /*bc10*/  LDGSTS.E [R14+0x2800], desc[UR18][R24.64], P2 ;  /* 0x02800000180e7fae */ /* 0x000fe80009121852 */
[----:B------:R-:W-:Y:S04]  /*bc20*/  LDGSTS.E [R14+0x2c00], desc[UR18][R118.64], P2 ;  /* 0x02c00000760e7fae */ /* 0x000fe80009121852 */
[----:B------:R-:W-:Y:S04]  /*bc30*/  LDGSTS.E [R14+0x3000], desc[UR18][R114.64], P2 ;  /* 0x03000000720e7fae */ /* 0x000fe80009121852 */
[----:B------:R-:W-:Y:S04]  /*bc40*/  LDGSTS.E [R14+0x3400], desc[UR18][R110.64], P2 ;  /* 0x034000006e0e7fae */ /* 0x000fe80009121852 */
[----:B------:R-:W-:Y:S04]  /*bc50*/  LDGSTS.E [R14+0x3800], desc[UR18][R106.64], P2 ;  /* 0x038000006a0e7fae */ /* 0x000fe80009121852 */
[----:B------:R-:W-:Y:S04]  /*bc60*/  LDGSTS.E [R14+0x3c00], desc[UR18][R104.64], P2 ;  /* 0x03c00000680e7fae */ /* 0x000fe80009121852 */
[----:B------:R1:W-:Y:S04]  /*bc70*/  LDGSTS.E [R14+0x4000], desc[UR18][R126.64], P2 ;  /* 0x040000007e0e7fae */ /* 0x0003e80009121852 */
[----:B------:R-:W-:Y:S04]  /*bc80*/  LDGSTS.E [R14+0x4400], desc[UR18][R28.64], P2 ;  /* 0x044000001c0e7fae */ /* 0x000fe80009121852 */
        /* <DEDUP_REMOVED lines=30> */
[----:B------:R-:W-:Y:S01]  /*be70*/  LDGSTS.E [R14+0x7400], desc[UR18][R72.64], P2 ;  /* 0x07400000480e7fae */ /* 0x000fe20009121852 */
[----:B-1----:R-:W-:-:S02]  /*be80*/  IMAD.MOV.U32 R126, RZ, RZ, R60 ;  /* 0x000000ffff7e7224 */ /* 0x002fc400078e003c */
[----:B------:R-:W-:Y:S02]  /*be90*/  IMAD.MOV.U32 R127, RZ, RZ, R61 ;  /* 0x000000ffff7f7224 */ /* 0x000fe400078e003d */
[----:B------:R-:W2:Y:S04]  /*bea0*/  LDL.64 R60, [R1+0x600] ;  /* 0x00060000013c7983 */ /* 0x000ea80000100a00 */
[----:B------:R-:W2:Y:S04]  /*beb0*/  LDL.64 R72, [R1+0x570] ;  /* 0x0005700001487983 */ /* 0x000ea80000100a00 */
[----:B----4-:R-:W-:Y:S04]  /*bec0*/  LDGSTS.E [R14+0x7800], desc[UR18][R68.64], P2 ;  /* 0x07800000440e7fae */ /* 0x010fe80009121852 */
[----:B------:R1:W-:Y:S04]  /*bed0*/  LDGSTS.E [R14+0x7c00], desc[UR18][R80.64], P2 ;  /* 0x07c00000500e7fae */ /* 0x0003e80009121852 */
[----:B---3--:R-:W-:Y:S04]  /*bee0*/  LDGSTS.E [R13+0x100], desc[UR18][R52.64], P2 ;  /* 0x00100000340d7fae */ /* 0x008fe80009121852 */
[----:B------:R-:W3:Y:S04]  /*bef0*/  LDL.64 R68, [R1+0x2b0] ;  /* 0x0002b00001447983 */ /* 0x000ee80000100a00 */
[----:B------:R-:W-:Y:S04]  /*bf00*/  LDGSTS.E [R13+0x500], desc[UR18][R64.64], P2 ;  /* 0x00500000400d7fae */ /* 0x000fe80009121852 */
[----:B------:R-:W4:Y:S04]  /*bf10*/  LDL.64 R52, [R1+0x2d0] ;  /* 0x0002d00001347983 */ /* 0x000f280000100a00 */
[----:B------:R-:W4:Y:S04]  /*bf20*/  LDL.64 R80, [R1+0x590] ;  /* 0x0005900001507983 */ /* 0x000f280000100a00 */
[----:B------:R-:W4:Y:S04]  /*bf30*/  LDL.64 R64, [R1+0x5b0] ;  /* 0x0005b00001407983 */ /* 0x000f280000100a00 */
[----:B--2---:R-:W-:Y:S04]  /*bf40*/  LDGSTS.E [R13+0x900], desc[UR18][R74.64], P2 ;  /* 0x009000004a0d7fae */ /* 0x004fe80009121852 */
[----:B------:R-:W2:Y:S04]  /*bf50*/  LDL.64 R74, [R1+0x5e0] ;  /* 0x0005e000014a7983 */ /* 0x000ea80000100a00 */
[----:B---3--:R-:W-:Y:S04]  /*bf60*/  LDGSTS.E [R13+0xd00], desc[UR18][R68.64], P2 ;  /* 0x00d00000440d7fae */ /* 0x008fe80009121852 */
[----:B----4-:R-:W-:Y:S04]  /*bf70*/  LDGSTS.E [R13+0x1100], desc[UR18][R52.64], P2 ;  /* 0x01100000340d7fae */ /* 0x010fe80009121852 */
[----:B------:R-:W3:Y:S04]  /*bf80*/  LDL.64 R68, [R1+0x620] ;  /* 0x0006200001447983 */ /* 0x000ee80000100a00 */
[----:B------:R-:W-:Y:S04]  /*bf90*/  LDGSTS.E [R13+0x1500], desc[UR18][R124.64], P2 ;  /* 0x015000007c0d7fae */ /* 0x000fe80009121852 */
[----:B------:R-:W4:Y:S04]  /*bfa0*/  LDL.64 R52, [R1+0x650] ;  /* 0x0006500001347983 */ /* 0x000f280000100a00 */
        /* <DEDUP_REMOVED lines=12> */
[----:B------:R-:W-:Y:S01]  /*c070*/  LDGSTS.E [R13+0x4900], desc[UR18][R48.64], P2 ;  /* 0x04900000300d7fae */ /* 0x000fe20009121852 */
[----:B-1----:R-:W-:-:S03]  /*c080*/  LOP3.LUT R14, R12, 0x40, RZ, 0x3c, !PT ;  /* 0x000000400c0e7812 */ /* 0x002fc600078e3cff */
[----:B------:R-:W-:Y:S04]  /*c090*/  LDGSTS.E [R13+0x4d00], desc[UR18][R44.64], P2 ;  /* 0x04d000002c0d7fae */ /* 0x000fe80009121852 */
[----:B------:R-:W-:Y:S04]  /*c0a0*/  LDGSTS.E [R13+0x5100], desc[UR18][R88.64], P2 ;  /* 0x05100000580d7fae */ /* 0x000fe80009121852 */
[----:B------:R1:W-:Y:S04]  /*c0b0*/  LDGSTS.E [R13+0x5500], desc[UR18][R40.64], P2 ;  /* 0x05500000280d7fae */ /* 0x0003e80009121852 */
[----:B------:R-:W-:Y:S04]  /*c0c0*/  LDGSTS.E [R13+0x5900], desc[UR18][R84.64], P2 ;  /* 0x05900000540d7fae */ /* 0x000fe80009121852 */
[----:B------:R-:W-:Y:S01]  /*c0d0*/  LDGSTS.E [R13+0x5d00], desc[UR18][R76.64], P2 ;  /* 0x05d000004c0d7fae */ /* 0x000fe20009121852 */
[----:B------:R-:W-:-:S03]  /*c0e0*/  VIADD R14, R14, UR7 ;  /* 0x000000070e0e7c36 */ /* 0x000fc60008000000 */
[----:B------:R-:W-:Y:S04]  /*c0f0*/  LDGSTS.E [R13+0x6100], desc[UR18][R90.64], P2 ;  /* 0x061000005a0d7fae */ /* 0x000fe80009121852 */
[----:B------:R-:W-:Y:S04]  /*c100*/  LDGSTS.E [R13+0x6500], desc[UR18][R72.64], P2 ;  /* 0x06500000480d7fae */ /* 0x000fe80009121852 */
[----:B------:R-:W-:Y:S04]  /*c110*/  LDGSTS.E [R13+0x6900], desc[UR18][R80.64], P2 ;  /* 0x06900000500d7fae */ /* 0x000fe80009121852 */
[----:B------:R-:W-:Y:S04]  /*c120*/  LDGSTS.E [R13+0x6d00], desc[UR18][R64.64], P2 ;  /* 0x06d00000400d7fae */ /* 0x000fe80009121852 */
[----:B--2---:R-:W-:Y:S04]  /*c130*/  LDGSTS.E [R13+0x7100], desc[UR18][R74.64], P2 ;  /* 0x071000004a0d7fae */ /* 0x004fe80009121852 */
[----:B------:R-:W-:Y:S01]  /*c140*/  LDGSTS.E [R13+0x7500], desc[UR18][R60.64], P2 ;  /* 0x075000003c0d7fae */ /* 0x000fe20009121852 */
[----:B------:R-:W-:-:S02]  /*c150*/  IMAD.MOV.U32 R16, RZ, RZ, R126 ;  /* 0x000000ffff107224 */ /* 0x000fc400078e007e */
[----:B------:R-:W-:Y:S02]  /*c160*/  IMAD.MOV.U32 R17, RZ, RZ, R127 ;  /* 0x000000ffff117224 */ /* 0x000fe400078e007f */
[----:B------:R-:W-:Y:S02]  /*c170*/  IMAD.MOV.U32 R18, RZ, RZ, R56 ;  /* 0x000000ffff127224 */ /* 0x000fe400078e0038 */
[----:B------:R-:W-:Y:S02]  /*c180*/  IMAD.MOV.U32 R19, RZ, RZ, R57 ;  /* 0x000000ffff137224 */ /* 0x000fe400078e0039 */
[----:B------:R-:W-:Y:S01]  /*c190*/  IMAD.MOV.U32 R15, RZ, RZ, R37 ;  /* 0x000000ffff0f7224 */ /* 0x000fe200078e0025 */
[----:B------:R-:W-:Y:S02]  /*c1a0*/  ISETP.GE.AND P0, PT, R0, 0x40, PT ;  /* 0x000000400000780c */ /* 0x000fe40003f06270 */
[----:B------:R-:W-:Y:S02]  /*c1b0*/  CS2R R24, SRZ ;  /* 0x0000000000187805 */ /* 0x000fe4000001ff00 */
[----:B------:R-:W-:-:S02]  /*c1c0*/  CS2R R26, SRZ ;  /* 0x00000000001a7805 */ /* 0x000fc4000001ff00 */
[----:B------:R-:W-:Y:S02]  /*c1d0*/  CS2R R28, SRZ ;  /* 0x00000000001c7805 */ /* 0x000fe4000001ff00 */
[----:B-1----:R-:W-:Y:S02]  /*c1e0*/  CS2R R40, SRZ ;  /* 0x0000000000287805 */ /* 0x002fe4000001ff00 */
[----:B------:R-:W-:Y:S02]  /*c1f0*/  CS2R R44, SRZ ;  /* 0x00000000002c7805 */ /* 0x000fe4000001ff00 */
[----:B------:R-:W-:Y:S02]  /*c200*/  CS2R R48, SRZ ;  /* 0x0000000000307805 */ /* 0x000fe4000001ff00 */
[----:B------:R-:W-:Y:S01]  /*c210*/  CS2R R56, SRZ ;  /* 0x0000000000387805 */ /* 0x000fe2000001ff00 */
[----:B---3--:R-:W-:Y:S04]  /*c220*/  LDGSTS.E [R13+0x7900], desc[UR18][R68.64], P2 ;  /* 0x07900000440d7fae */ /* 0x008fe80009121852 */
[----:B----4-:R1:W-:Y:S04]  /*c230*/  LDGSTS.E [R13+0x7d00], desc[UR18][R52.64], P2 ;  /* 0x07d00000340d7fae */ /* 0x0103e80009121852 */
[----:B------:R-:W-:Y:S04]  /*c240*/  LDGSTS.E [R14+0x200], desc[UR18][R230.64], P2 ;  /* 0x00200000e60e7fae */ /* 0x000fe80009121852 */
[----:B------:R-:W-:Y:S04]  /*c250*/  LDGSTS.E [R14+0x600], desc[UR18][R172.64], P2 ;  /* 0x00600000ac0e7fae */ /* 0x000fe80009121852 */
[----:B------:R-:W-:Y:S04]  /*c260*/  LDGSTS.E [R14+0xa00], desc[UR18][R170.64], P2 ;  /* 0x00a00000aa0e7fae */ /* 0x000fe80009121852 */
[----:B------:R-:W5:Y:S04]  /*c270*/  LDL.LU.64 R230, [R1+0x738] ;  /* 0x0007380001e67983 */ /* 0x000f680000300a00 */
[----:B------:R-:W5:Y:S04]  /*c280*/  LDL.LU.64 R172, [R1+0x730] ;  /* 0x0007300001ac7983 */ /* 0x000f680000300a00 */
[----:B------:R-:W-:Y:S04]  /*c290*/  LDGSTS.E [R14+0xe00], desc[UR18][R168.64], P2 ;  /* 0x00e00000a80e7fae */ /* 0x000fe80009121852 */
        /* <DEDUP_REMOVED lines=12> */
[----:B------:R-:W-:Y:S04]  /*c360*/  LDGSTS.E [R14+0x2a00], desc[UR18][R164.64], P2 ;  /* 0x02a00000a40e7fae */ /* 0x000fe80009121852 */
[----:B------:R-:W-:Y:S04]  /*c370*/  LDGSTS.E [R14+0x2e00], desc[UR18][R162.64], P2 ;  /* 0x02e00000a20e7fae */ /* 0x000fe80009121852 */
[----:B------:R-:W5:Y:S04]  /*c380*/  LDL.LU.64 R222, [R1+0x6f8] ;  /* 0x0006f80001de7983 */ /* 0x000f680000300a00 */
[----:B------:R-:W5:Y:S04]  /*c390*/  LDL.LU.64 R164, [R1+0x6f0] ;  /* 0x0006f00001a47983 */ /* 0x000f680000300a00 */
        /* <DEDUP_REMOVED lines=32> */
[----:B------:R-:W-:Y:S01]  /*c5a0*/  LDGSTS.E [R14+0x7200], desc[UR18][R8.64], P2 ;  /* 0x07200000080e7fae */ /* 0x000fe20009121852 */
[----:B-1----:R-:W-:-:S03]  /*c5b0*/  LOP3.LUT R13, R12, 0x60, RZ, 0x3c, !PT ;  /* 0x000000600c0d7812 */ /* 0x002fc600078e3cff */
[----:B------:R-:W-:Y:S04]  /*c5c0*/  LDGSTS.E [R14+0x7600], desc[UR18][R30.64], P2 ;  /* 0x076000001e0e7fae */ /* 0x000fe80009121852 */
[----:B------:R-:W5:Y:S04]  /*c5d0*/  LDL.LU.64 R10, [R1+0x668] ;  /* 0x00066800010a7983 */ /* 0x000f680000300a00 */
[----:B------:R-:W5:Y:S04]  /*c5e0*/  LDL.LU.64 R8, [R1+0x660] ;  /* 0x0006600001087983 */ /* 0x000f680000300a00 */
[----:B------:R1:W-:Y:S04]  /*c5f0*/  STL [R1], RZ ;  /* 0x000000ff01007387 */ /* 0x0003e80000100800 */
[----:B------:R1:W-:Y:S04]  /*c600*/  STL [R1+0x4], RZ ;  /* 0x000004ff01007387 */ /* 0x0003e80000100800 */
        /* <DEDUP_REMOVED lines=101> */
[----:B------:R1:W-:Y:S01]  /*cc60*/  STL [R1+0x19c], RZ ;  /* 0x00019cff01007387 */ /* 0x0003e20000100800 */
[----:B------:R-:W-:-:S03]  /*cc70*/  VIADD R13, R13, UR7 ;  /* 0x000000070d0d7c36 */ /* 0x000fc60008000000 */
[----:B------:R1:W-:Y:S04]  /*cc80*/  STL [R1+0x1a0], RZ ;  /* 0x0001a0ff01007387 */ /* 0x0003e80000100800 */
[----:B------:R1:W-:Y:S04]  /*cc90*/  STL [R1+0x1a4], RZ ;  /* 0x0001a4ff01007387 */ /* 0x0003e80000100800 */
[----:B------:R1:W-:Y:S04]  /*cca0*/  STL [R1+0x1a8], RZ ;  /* 0x0001a8ff01007387 */ /* 0x0003e80000100800 */
[----:B------:R1:W-:Y:S04]  /*ccb0*/  STL [R1+0x1ac], RZ ;  /* 0x0001acff01007387 */ /* 0x0003e80000100800 */
[----:B------:R1:W-:Y:S04]  /*ccc0*/  STL [R1+0x1b0], RZ ;  /* 0x0001b0ff01007387 */ /* 0x0003e80000100800 */
[----:B------:R1:W-:Y:S04]  /*ccd0*/  STL [R1+0x1b4], RZ ;  /* 0x0001b4ff01007387 */ /* 0x0003e80000100800 */
[----:B------:R-:W-:Y:S04]  /*cce0*/  LDGSTS.E [R14+0x7a00], desc[UR18][R32.64], P2 ;  /* 0x07a00000200e7fae */ /* 0x000fe80009121852 */
[----:B------:R1:W-:Y:S04]  /*ccf0*/  STL [R1+0x1b8], RZ ;  /* 0x0001b8ff01007387 */ /* 0x0003e80000100800 */
[----:B------:R2:W-:Y:S04]  /*cd00*/  LDGSTS.E [R14+0x7e00], desc[UR18][R34.64], P2 ;  /* 0x07e00000220e7fae */ /* 0x0005e80009121852 */
[----:B------:R1:W-:Y:S04]  /*cd10*/  STL [R1+0x1bc], RZ ;  /* 0x0001bcff01007387 */ /* 0x0003e80000100800 */
[----:B------:R-:W-:Y:S04]  /*cd20*/  LDGSTS.E [R13+0x300], desc[UR18][R18.64], P2 ;  /* 0x00300000120d7fae */ /* 0x000fe80009121852 */
[----:B------:R1:W-:Y:S01]  /*cd30*/  STL [R1+0x1c0], RZ ;  /* 0x0001c0ff01007387 */ /* 0x0003e20000100800 */
[----:B--2---:R-:W-:-:S03]  /*cd40*/  IMAD.MOV.U32 R14, RZ, RZ, R36 ;  /* 0x000000ffff0e7224 */ /* 0x004fc600078e0024 */
[----:B------:R2:W-:Y:S04]  /*cd50*/  LDGSTS.E [R13+0x700], desc[UR18][R38.64], P2 ;  /* 0x00700000260d7fae */ /* 0x0005e80009121852 */
[----:B------:R1:W-:Y:S04]  /*cd60*/  STL [R1+0x1c4], RZ ;  /* 0x0001c4ff01007387 */ /* 0x0003e80000100800 */
        /* <DEDUP_REMOVED lines=8> */
[----:B------:R-:W-:Y:S04]  /*cdf0*/  LDGSTS.E [R13+0x1b00], desc[UR18][R14.64], P2 ;  /* 0x01b000000e0d7fae */ /* 0x000fe80009121852 */
        /* <DEDUP_REMOVED lines=34> */
[----:B------:R1:W-:Y:S01]  /*d020*/  LDGSTS.E [R13+0x7f00], desc[UR18][R150.64], P2 ;  /* 0x07f00000960d7fae */ /* 0x0003e20009121852 */
[----:B------:R-:W-:-:S03]  /*d030*/  CS2R R30, SRZ ;  /* 0x00000000001e7805 */ /* 0x000fc6000001ff00 */
[----:B------:R-:W0:Y:S01]  /*d040*/  LDGDEPBAR ;  /* 0x00000000000079af */ /* 0x000e220000000000 */
[----:B------:R-:W-:Y:S02]  /*d050*/  CS2R R32, SRZ ;  /* 0x0000000000207805 */ /* 0x000fe4000001ff00 */
[----:B------:R-:W-:Y:S02]  /*d060*/  CS2R R34, SRZ ;  /* 0x0000000000227805 */ /* 0x000fe4000001ff00 */
[----:B------:R-:W-:Y:S02]  /*d070*/  CS2R R36, SRZ ;  /* 0x0000000000247805 */ /* 0x000fe4000001ff00 */
[----:B--2---:R-:W-:Y:S02]  /*d080*/  CS2R R38, SRZ ;  /* 0x0000000000267805 */ /* 0x004fe4000001ff00 */
[----:B---3--:R-:W-:Y:S02]  /*d090*/  CS2R R42, SRZ ;  /* 0x00000000002a7805 */ /* 0x008fe4000001ff00 */
[----:B----4-:R-:W-:-:S02]  /*d0a0*/  CS2R R46, SRZ ;  /* 0x00000000002e7805 */ /* 0x010fc4000001ff00 */
[----:B-1----:R-:W-:Y:S02]  /*d0b0*/  CS2R R50, SRZ ;  /* 0x0000000000327805 */ /* 0x002fe4000001ff00 */
[----:B------:R-:W-:Y:S02]  /*d0c0*/  CS2R R52, SRZ ;  /* 0x0000000000347805 */ /* 0x000fe4000001ff00 */
[----:B------:R-:W-:Y:S02]  /*d0d0*/  CS2R R54, SRZ ;  /* 0x0000000000367805 */ /* 0x000fe4000001ff00 */
[----:B------:R-:W-:Y:S02]  /*d0e0*/  CS2R R58, SRZ ;  /* 0x00000000003a7805 */ /* 0x000fe4000001ff00 */
[----:B------:R-:W-:Y:S02]  /*d0f0*/  CS2R R60, SRZ ;  /* 0x00000000003c7805 */ /* 0x000fe4000001ff00 */
[----:B------:R-:W-:-:S02]  /*d100*/  CS2R R62, SRZ ;  /* 0x00000000003e7805 */ /* 0x000fc4000001ff00 */
[----:B------:R-:W-:Y:S02]  /*d110*/  CS2R R64, SRZ ;  /* 0x0000000000407805 */ /* 0x000fe4000001ff00 */
        /* <DEDUP_REMOVED lines=42> */
[----:B------:R-:W-:Y:S01]  /*d3c0*/  CS2R R150, SRZ ;  /* 0x0000000000967805 */ /* 0x000fe2000001ff00 */
[----:B------:R-:W-:Y:S06]  /*d3d0*/  @!P0 BRA `(.L_x_0) ;  /* 0x000000c800c88947 */ /* 0x000fec0003800000 */
[----:B------:R-:W2:Y:S04]  /*d3e0*/  LDL.LU.64 R118, [R1+0x318] ;  /* 0x0003180001767983 */ /* 0x000ea80000300a00 */
[----:B------:R-:W3:Y:S04]  /*d3f0*/  LDL.LU.64 R112, [R1+0x258] ;  /* 0x0002580001707983 */ /* 0x000ee80000300a00 */
[----:B------:R-:W4:Y:S04]  /*d400*/  LDL.LU.64 R116, [R1+0x2d8] ;  /* 0x0002d80001747983 */ /* 0x000f280000300a00 */
[----:B------:R-:W2:Y:S04]  /*d410*/  LDL.LU.64 R120, [R1+0x2f8] ;  /* 0x0002f80001787983 */ /* 0x000ea80000300a00 */
[----:B------:R-:W4:Y:S04]  /*d420*/  LDL.LU.64 R122, [R1+0x280] ;  /* 0x00028000017a7983 */ /* 0x000f280000300a00 */
        /* <DEDUP_REMOVED lines=13> */
[----:B------:R-:W4:Y:S01]  /*d500*/  LDL.LU.64 R126, [R1+0x2a0] ;  /* 0x0002a000017e7983 */ /* 0x000f220000300a00 */
[----:B------:R-:W-:Y:S01]  /*d510*/  SHF.R.S32.HI R13, RZ, 0x1f, R0 ;  /* 0x0000001fff0d7819 */ /* 0x000fe20000011400 */
[----:B------:R-:W-:-:S02]  /*d520*/  IMAD.SHL.U32 R114, R5, 0x40, RZ ;  /* 0x0000004005727824 */ /* 0x000fc400078e00ff */
[----:B------:R-:W-:Y:S01]  /*d530*/  STL [R1+0x63c], R2 ;  /* 0x00063c0201007387 */ /* 0x000fe20000100800 */
[----:B------:R-:W-:Y:S01]  /*d540*/  LEA.HI R5, R13, R0, RZ, 0x6 ;  /* 0x000000000d057211 */ /* 0x000fe200078f30ff */
[----:B------:R-:W-:Y:S02]  /*d550*/  IMAD.MOV.U32 R109, RZ, RZ, R19 ;  /* 0x000000ffff6d7224 */ /* 0x000fe400078e0013 */
[----:B------:R-:W4:Y:S01]  /*d560*/  LDL.LU.64 R92, [R1+0x200] ;  /* 0x00020000015c7983 */ /* 0x000f220000300a00 */
[----:B------:R-:W-:Y:S02]  /*d570*/  IMAD.MOV.U32 R108, RZ, RZ, R18 ;  /* 0x000000ffff6c7224 */ /* 0x000fe400078e0012 */
[----:B------:R-:W-:Y:S01]  /*d580*/  IMAD.SHL.U32 R4, R4, 0x40, RZ ;  /* 0x0000004004047824 */ /* 0x000fe200078e00ff */
[----:B------:R-:W4:Y:S04]  /*d590*/  LDL.LU.64 R94, [R1+0x208] ;  /* 0x00020800015e7983 */ /* 0x000f280000300a00 */
[----:B------:R-:W4:Y:S04]  /*d5a0*/  LDL.LU.64 R104, [R1+0x210] ;  /* 0x0002100001687983 */ /* 0x000f280000300a00 */
[----:B------:R-:W4:Y:S04]  /*d5b0*/  LDL.LU.64 R98, [R1+0x218] ;  /* 0x0002180001627983 */ /* 0x000f280000300a00 */
[----:B------:R-:W4:Y:S04]  /*d5c0*/  LDL.LU.64 R100, [R1+0x220] ;  /* 0x0002200001647983 */ /* 0x000f280000300a00 */
[----:B------:R-:W4:Y:S04]  /*d5d0*/  LDL.LU.64 R102, [R1+0x228] ;  /* 0x0002280001667983 */ /* 0x000f280000300a00 */
[----:B------:R-:W4:Y:S01]  /*d5e0*/  LDL.LU.64 R96, [R1+0x238] ;  /* 0x0002380001607983 */ /* 0x000f220000300a00 */
[----:B---3--:R-:W-:-:S02]  /*d5f0*/  IMAD.MOV.U32 R106, RZ, RZ, R112 ;  /* 0x000000ffff6a7224 */ /* 0x008fc400078e0070 */
[----:B------:R-:W-:Y:S02]  /*d600*/  IMAD.MOV.U32 R107, RZ, RZ, R113 ;  /* 0x000000ffff6b7224 */ /* 0x000fe400078e0071 */
[----:B--2---:R-:W-:Y:S02]  /*d610*/  IMAD.MOV.U32 R112, RZ, RZ, R120 ;  /* 0x000000ffff707224 */ /* 0x004fe400078e0078 */
[----:B------:R-:W-:Y:S02]  /*d620*/  IMAD.MOV.U32 R113, RZ, RZ, R121 ;  /* 0x000000ffff717224 */ /* 0x000fe400078e0079 */
[----:B----4-:R-:W-:Y:S02]  /*d630*/  IMAD.MOV.U32 R120, RZ, RZ, R122 ;  /* 0x000000ffff787224 */ /* 0x010fe400078e007a */
[----:B------:R-:W-:Y:S02]  /*d640*/  IMAD.MOV.U32 R121, RZ, RZ, R123 ;  /* 0x000000ffff797224 */ /* 0x000fe400078e007b */
[----:B------:R-:W-:-:S02]  /*d650*/  IMAD.MOV.U32 R110, RZ, RZ, R124 ;  /* 0x000000ffff6e7224 */ /* 0x000fc400078e007c */
[----:B------:R-:W-:Y:S02]  /*d660*/  IMAD.MOV.U32 R111, RZ, RZ, R125 ;  /* 0x000000ffff6f7224 */ /* 0x000fe400078e007d */
[----:B------:R-:W-:Y:S02]  /*d670*/  IMAD.MOV.U32 R122, RZ, RZ, R16 ;  /* 0x000000ffff7a7224 */ /* 0x000fe400078e0010 */
[----:B------:R-:W-:Y:S02]  /*d680*/  IMAD.MOV.U32 R123, RZ, RZ, R17 ;  /* 0x000000ffff7b7224 */ /* 0x000fe400078e0011 */
[----:B------:R-:W-:Y:S02]  /*d690*/  IMAD.MOV.U32 R124, RZ, RZ, R14 ;  /* 0x000000ffff7c7224 */ /* 0x000fe400078e000e */
[----:B------:R-:W-:Y:S01]  /*d6a0*/  IMAD.MOV.U32 R125, RZ, RZ, R15 ;  /* 0x000000ffff7d7224 */ /* 0x000fe200078e000f */
[----:B------:R-:W-:Y:S04]  /*d6b0*/  STL [R1+0x200], R94 ;  /* 0x0002005e01007387 */ /* 0x000fe80000100800 */
[----:B------:R1:W-:Y:S01]  /*d6c0*/  STL [R1+0x208], R104 ;  /* 0x0002086801007387 */ /* 0x0003e20000100800 */
[----:B------:R-:W-:-:S03]  /*d6d0*/  IMAD.MOV.U32 R0, RZ, RZ, R105 ;  /* 0x000000ffff007224 */ /* 0x000fc600078e0069 */
[----:B-1----:R-:W2:Y:S04]  /*d6e0*/  LDL.LU.64 R104, [R1+0x230] ;  /* 0x0002300001687983 */ /* 0x002ea80000300a00 */
[----:B------:R1:W-:Y:S04]  /*d6f0*/  STL [R1+0x204], R0 ;  /* 0x0002040001007387 */ /* 0x0003e80000100800 */
[----:B------:R-:W-:Y:S01]  /*d700*/  STL [R1+0x210], R98 ;  /* 0x0002106201007387 */ /* 0x000fe20000100800 */
[----:B-1----:R-:W-:-:S03]  /*d710*/  IMAD.MOV.U32 R0, RZ, RZ, R99 ;  /* 0x000000ffff007224 */ /* 0x002fc600078e0063 */
[----:B------:R-:W-:Y:S04]  /*d720*/  STL [R1+0x218], R100 ;  /* 0x0002186401007387 */ /* 0x000fe80000100800 */
[----:B------:R1:W-:Y:S01]  /*d730*/  STL [R1+0x20c], R0 ;  /* 0x00020c0001007387 */ /* 0x0003e20000100800 */
[----:B------:R-:W-:Y:S02]  /*d740*/  IMAD.MOV.U32 R252, RZ, RZ, R95 ;  /* 0x000000fffffc7224 */ /* 0x000fe400078e005f */
[----:B-1----:R-:W-:-:S05]  /*d750*/  IMAD.MOV.U32 R0, RZ, RZ, R101 ;  /* 0x000000ffff007224 */ /* 0x002fca00078e0065 */
[----:B------:R1:W-:Y:S04]  /*d760*/  STL [R1+0x214], R0 ;  /* 0x0002140001007387 */ /* 0x0003e80000100800 */
[----:B------:R-:W3:Y:S04]  /*d770*/  LDL.LU.64 R94, [R1+0x270] ;  /* 0x00027000015e7983 */ /* 0x000ee80000300a00 */
[----:B------:R4:W-:Y:S01]  /*d780*/  STL [R1+0x220], R102 ;  /* 0x0002206601007387 */ /* 0x0009e20000100800 */
[----:B-1----:R-:W-:-:S03]  /*d790*/  IMAD.MOV.U32 R0, RZ, RZ, R103 ;  /* 0x000000ffff007224 */ /* 0x002fc600078e0067 */
[----:B------:R-:W3:Y:S04]  /*d7a0*/  LDL.LU.64 R98, [R1+0x240] ;  /* 0x0002400001627983 */ /* 0x000ee80000300a00 */
[----:B------:R1:W-:Y:S04]  /*d7b0*/  STL [R1+0x21c], R0 ;  /* 0x00021c0001007387 */ /* 0x0003e80000100800 */
[----:B--2---:R2:W-:Y:S04]  /*d7c0*/  STL [R1+0x228], R104 ;  /* 0x0002286801007387 */ /* 0x0045e80000100800 */
[----:B------:R-:W3:Y:S04]  /*d7d0*/  LDL.LU.64 R100, [R1+0x248] ;  /* 0x0002480001647983 */ /* 0x000ee80000300a00 */
[----:B----4-:R-:W4:Y:S01]  /*d7e0*/  LDL.LU.64 R102, [R1+0x250] ;  /* 0x0002500001667983 */ /* 0x010f220000300a00 */
[----:B-1----:R-:W-:-:S05]  /*d7f0*/  IMAD.MOV.U32 R0, RZ, RZ, R105 ;  /* 0x000000ffff007224 */ /* 0x002fca00078e0069 */
[----:B------:R1:W-:Y:S04]  /*d800*/  STL [R1+0x224], R0 ;  /* 0x0002240001007387 */ /* 0x0003e80000100800 */
[----:B--2---:R-:W2:Y:S01]  /*d810*/  LDL.LU.64 R104, [R1+0x268] ;  /* 0x0002680001687983 */ /* 0x004ea20000300a00 */
[----:B-1----:R-:W-:-:S03]  /*d820*/  IMAD.MOV.U32 R0, RZ, RZ, R97 ;  /* 0x000000ffff007224 */ /* 0x002fc600078e0061 */
[----:B------:R-:W-:Y:S04]  /*d830*/  STL [R1+0x230], R96 ;  /* 0x0002306001007387 */ /* 0x000fe80000100800 */
[----:B------:R3:W-:Y:S04]  /*d840*/  STL [R1+0x22c], R0 ;  /* 0x00022c0001007387 */ /* 0x0007e80000100800 */
[----:B------:R-:W2:Y:S01]  /*d850*/  LDL.LU.64 R90, [R1+0x290] ;  /* 0x00029000015a7983 */ /* 0x000ea20000300a00 */
[----:B---3--:R-:W-:-:S03]  /*d860*/  IMAD.MOV.U32 R0, RZ, RZ, R99 ;  /* 0x000000ffff007224 */ /* 0x008fc600078e0063 */
[----:B------:R1:W-:Y:S01]  /*d870*/  STL [R1+0x238], R98 ;  /* 0x0002386201007387 */ /* 0x0003e20000100800 */
[----:B------:R-:W-:Y:S02]  /*d880*/  IMAD.MOV.U32 R96, RZ, RZ, R110 ;  /* 0x000000ffff607224 */ /* 0x000fe400078e006e */
[----:B------:R-:W-:Y:S02]  /*d890*/  IMAD.MOV.U32 R97, RZ, RZ, R111 ;  /* 0x000000ffff617224 */ /* 0x000fe400078e006f */
[----:B-1----:R-:W-:Y:S02]  /*d8a0*/  IMAD.MOV.U32 R98, RZ, RZ, R120 ;  /* 0x000000ffff627224 */ /* 0x002fe400078e0078 */
[----:B------:R-:W-:Y:S01]  /*d8b0*/  IMAD.MOV.U32 R99, RZ, RZ, R121 ;  /* 0x000000ffff637224 */ /* 0x000fe200078e0079 */
[----:B------:R-:W-:Y:S04]  /*d8c0*/  STL [R1+0x240], R100 ;  /* 0x0002406401007387 */ /* 0x000fe80000100800 */
[----:B------:R1:W-:Y:S04]  /*d8d0*/  STL [R1+0x234], R0 ;  /* 0x0002340001007387 */ /* 0x0003e80000100800 */
[----:B----4-:R-:W-:Y:S01]  /*d8e0*/  STL [R1+0x248], R102 ;  /* 0x0002486601007387 */ /* 0x010fe20000100800 */
[----:B-1----:R-:W-:-:S05]  /*d8f0*/  IMAD.MOV.U32 R0, RZ, RZ, R101 ;  /* 0x000000ffff007224 */ /* 0x002fca00078e0065 */
[----:B------:R1:W-:Y:S04]  /*d900*/  STL [R1+0x23c], R0 ;  /* 0x00023c0001007387 */ /* 0x0003e80000100800 */
[----:B------:R-:W-:Y:S01]  /*d910*/  STL [R1+0x250], R106 ;  /* 0x0002506a01007387 */ /* 0x000fe20000100800 */
[----:B-1----:R-:W-:-:S05]  /*d920*/  IMAD.MOV.U32 R0, RZ, RZ, R103 ;  /* 0x000000ffff007224 */ /* 0x002fca00078e0067 */
[----:B------:R1:W-:Y:S02]  /*d930*/  STL [R1+0x244], R0 ;  /* 0x0002440001007387 */ /* 0x0003e40000100800 */
[----:B-1----:R-:W-:-:S05]  /*d940*/  IMAD.MOV.U32 R0, RZ, RZ, R107 ;  /* 0x000000ffff007224 */ /* 0x002fca00078e006b */
[----:B------:R1:W-:Y:S04]  /*d950*/  STL [R1+0x24c], R0 ;  /* 0x00024c0001007387 */ /* 0x0003e80000100800 */
[----:B------:R3:W-:Y:S01]  /*d960*/  STL [R1+0x258], R108 ;  /* 0x0002586c01007387 */ /* 0x0007e20000100800 */
[----:B-1----:R-:W-:-:S05]  /*d970*/  IMAD.MOV.U32 R0, RZ, RZ, R109 ;  /* 0x000000ffff007224 */ /* 0x002fca00078e006d */
[----:B------:R1:W-:Y:S01]  /*d980*/  STL [R1+0x254], R0 ;  /* 0x0002540001007387 */ /* 0x0003e20000100800 */
[----:B---3--:R-:W-:-:S03]  /*d990*/  IMAD.MOV.U32 R108, RZ, RZ, R112 ;  /* 0x000000ffff6c7224 */ /* 0x008fc600078e0070 */
[----:B--2---:R2:W-:Y:S01]  /*d9a0*/  STL [R1+0x260], R104 ;  /* 0x0002606801007387 */ /* 0x0045e20000100800 */
[----:B------:R-:W-:-:S03]  /*d9b0*/  IMAD.MOV.U32 R109, RZ, RZ, R113 ;  /* 0x000000ffff6d7224 */ /* 0x000fc600078e0071 */
[----:B------:R-:W3:Y:S01]  /*d9c0*/  LDL.LU.64 R106, [R1+0x2b8] ;  /* 0x0002b800016a7983 */ /* 0x000ee20000300a00 */
[----:B------:R-:W-:-:S03]  /*d9d0*/  IMAD.MOV.U32 R112, RZ, RZ, R116 ;  /* 0x000000ffff707224 */ /* 0x000fc600078e0074 */
[----:B------:R-:W4:Y:S01]  /*d9e0*/  LDL.LU.64 R100, [R1+0x298] ;  /* 0x0002980001647983 */ /* 0x000f220000300a00 */
[----:B------:R-:W-:-:S03]  /*d9f0*/  IMAD.MOV.U32 R113, RZ, RZ, R117 ;  /* 0x000000ffff717224 */ /* 0x000fc600078e0075 */
[----:B------:R-:W4:Y:S04]  /*da00*/  LDL.LU.64 R110, [R1+0x300] ;  /* 0x00030000016e7983 */ /* 0x000f280000300a00 */
[----:B------:R-:W4:Y:S04]  /*da10*/  LDL.LU.64 R102, [R1+0x2c0] ;  /* 0x0002c00001667983 */ /* 0x000f280000300a00 */
[----:B------:R-:W4:Y:S04]  /*da20*/  LDL.LU.64 R116, [R1+0x2e0] ;  /* 0x0002e00001747983 */ /* 0x000f280000300a00 */
[----:B------:R-:W4:Y:S01]  /*da30*/  LDL.LU.64 R120, [R1+0x288] ;  /* 0x0002880001787983 */ /* 0x000f220000300a00 */
[----:B-1----:R-:W-:-:S05]  /*da40*/  IMAD.MOV.U32 R0, RZ, RZ, R105 ;  /* 0x000000ffff007224 */ /* 0x002fca00078e0069 */
[----:B------:R1:W-:Y:S04]  /*da50*/  STL [R1+0x25c], R0 ;  /* 0x00025c0001007387 */ /* 0x0003e80000100800 */
[----:B------:R-:W-:Y:S04]  /*da60*/  STL [R1+0x268], R94 ;  /* 0x0002685e01007387 */ /* 0x000fe80000100800 */
[----:B--2---:R-:W2:Y:S01]  /*da70*/  LDL.LU.64 R104, [R1+0x2c8] ;  /* 0x0002c80001687983 */ /* 0x004ea20000300a00 */
[----:B-1----:R-:W-:-:S03]  /*da80*/  MOV R0, R95 ;  /* 0x0000005f00007202 */ /* 0x002fc60000000f00 */
[----:B------:R-:W-:Y:S04]  /*da90*/  STL [R1+0x270], R96 ;  /* 0x0002706001007387 */ /* 0x000fe80000100800 */
[----:B------:R1:W-:Y:S02]  /*daa0*/  STL [R1+0x264], R0 ;  /* 0x0002640001007387 */ /* 0x0003e40000100800 */
[----:B-1----:R-:W-:-:S05]  /*dab0*/  IMAD.MOV.U32 R0, RZ, RZ, R97 ;  /* 0x000000ffff007224 */ /* 0x002fca00078e0061 */
[----:B------:R1:W-:Y:S04]  /*dac0*/  STL [R1+0x26c], R0 ;  /* 0x00026c0001007387 */ /* 0x0003e80000100800 */
[----:B------:R3:W-:Y:S01]  /*dad0*/  STL [R1+0x278], R98 ;  /* 0x0002786201007387 */ /* 0x0007e20000100800 */
[----:B-1----:R-:W-:-:S05]  /*dae0*/  IMAD.MOV.U32 R0, RZ, RZ, R99 ;  /* 0x000000ffff007224 */ /* 0x002fca00078e0063 */
[----:B------:R1:W-:Y:S01]  /*daf0*/  STL [R1+0x274], R0 ;  /* 0x0002740001007387 */ /* 0x0003e20000100800 */
[----:B---3--:R-:W-:Y:S02]  /*db00*/  IMAD.MOV.U32 R98, RZ, RZ, R106 ;  /* 0x000000ffff627224 */ /* 0x008fe400078e006a */
[----:B------:R-:W-:Y:S02]  /*db10*/  IMAD.MOV.U32 R99, RZ, RZ, R107 ;  /* 0x000000ffff637224 */ /* 0x000fe400078e006b */
[----:B------:R-:W-:Y:S02]  /*db20*/  IMAD.MOV.U32 R106, RZ, RZ, R126 ;  /* 0x000000ffff6a7224 */ /* 0x000fe400078e007e */
[----:B------:R-:W-:Y:S02]  /*db30*/  IMAD.MOV.U32 R107, RZ, RZ, R127 ;  /* 0x000000ffff6b7224 */ /* 0x000fe400078e007f */
[----:B------:R-:W-:Y:S02]  /*db40*/  IMAD.MOV.U32 R126, RZ, RZ, R130 ;  /* 0x000000ffff7e7224 */ /* 0x000fe400078e0082 */
[----:B------:R-:W-:-:S02]  /*db50*/  IMAD.MOV.U32 R127, RZ, RZ, R131 ;  /* 0x000000ffff7f7224 */ /* 0x000fc400078e0083 */
[----:B------:R-:W-:Y:S02]  /*db60*/  IMAD.MOV.U32 R130, RZ, RZ, R134 ;  /* 0x000000ffff827224 */ /* 0x000fe400078e0086 */
[----:B------:R-:W-:Y:S01]  /*db70*/  IMAD.MOV.U32 R131, RZ, RZ, R135 ;  /* 0x000000ffff837224 */ /* 0x000fe200078e0087 */
[----:B----4-:R3:W-:Y:S01]  /*db80*/  STL [R1+0x280], R120 ;  /* 0x0002807801007387 */ /* 0x0107e20000100800 */
[----:B-1----:R-:W-:Y:S02]  /*db90*/  IMAD.MOV.U32 R0, RZ, RZ, R121 ;  /* 0x000000ffff007224 */ /* 0x002fe400078e0079 */
[----:B------:R-:W-:Y:S02]  /*dba0*/  IMAD.MOV.U32 R134, RZ, RZ, R138 ;  /* 0x000000ffff867224 */ /* 0x000fe400078e008a */
[----:B------:R-:W-:Y:S01]  /*dbb0*/  IMAD.MOV.U32 R135, RZ, RZ, R139 ;  /* 0x000000ffff877224 */ /* 0x000fe200078e008b */
[----:B------:R1:W-:Y:S01]  /*dbc0*/  STL [R1+0x27c], R0 ;  /* 0x00027c0001007387 */ /* 0x0003e20000100800 */
[----:B---3--:R-:W-:-:S02]  /*dbd0*/  IMAD.MOV.U32 R120, RZ, RZ, R122 ;  /* 0x000000ffff787224 */ /* 0x008fc400078e007a */
[----:B------:R-:W-:Y:S02]  /*dbe0*/  IMAD.MOV.U32 R121, RZ, RZ, R123 ;  /* 0x000000ffff797224 */ /* 0x000fe400078e007b */
[----:B------:R-:W-:Y:S02]  /*dbf0*/  IMAD.MOV.U32 R122, RZ, RZ, R124 ;  /* 0x000000ffff7a7224 */ /* 0x000fe400078e007c */
[----:B------:R-:W-:Y:S02]  /*dc00*/  IMAD.MOV.U32 R123, RZ, RZ, R125 ;  /* 0x000000ffff7b7224 */ /* 0x000fe400078e007d */
[----:B------:R-:W-:Y:S02]  /*dc10*/  IMAD.MOV.U32 R124, RZ, RZ, R128 ;  /* 0x000000ffff7c7224 */ /* 0x000fe400078e0080 */
[----:B------:R-:W-:Y:S02]  /*dc20*/  IMAD.MOV.U32 R125, RZ, RZ, R129 ;  /* 0x000000ffff7d7224 */ /* 0x000fe400078e0081 */
[----:B------:R-:W-:-:S02]  /*dc30*/  IMAD.MOV.U32 R128, RZ, RZ, R132 ;  /* 0x000000ffff807224 */ /* 0x000fc400078e0084 */
[----:B------:R-:W-:Y:S02]  /*dc40*/  IMAD.MOV.U32 R129, RZ, RZ, R133 ;  /* 0x000000ffff817224 */ /* 0x000fe400078e0085 */
[----:B------:R-:W-:Y:S02]  /*dc50*/  IMAD.MOV.U32 R132, RZ, RZ, R136 ;  /* 0x000000ffff847224 */ /* 0x000fe400078e0088 */
[----:B------:R-:W-:Y:S01]  /*dc60*/  IMAD.MOV.U32 R133, RZ, RZ, R137 ;  /* 0x000000ffff857224 */ /* 0x000fe200078e0089 */
[----:B------:R-:W-:Y:S01]  /*dc70*/  STL [R1+0x288], R90 ;  /* 0x0002885a01007387 */ /* 0x000fe20000100800 */
[----:B------:R-:W-:Y:S02]  /*dc80*/  IMAD.MOV.U32 R136, RZ, RZ, R140 ;  /* 0x000000ffff887224 */ /* 0x000fe400078e008c */
[----:B------:R-:W-:Y:S02]  /*dc90*/  IMAD.MOV.U32 R137, RZ, RZ, R141 ;  /* 0x000000ffff897224 */ /* 0x000fe400078e008d */
[----:B------:R-:W-:-:S02]  /*dca0*/  IMAD.MOV.U32 R138, RZ, RZ, R142 ;  /* 0x000000ffff8a7224 */ /* 0x000fc400078e008e */
[----:B------:R-:W-:Y:S02]  /*dcb0*/  IMAD.MOV.U32 R139, RZ, RZ, R143 ;  /* 0x000000ffff8b7224 */ /* 0x000fe400078e008f */
[----:B------:R-:W-:Y:S02]  /*dcc0*/  IMAD.MOV.U32 R140, RZ, RZ, R144 ;  /* 0x000000ffff8c7224 */ /* 0x000fe400078e0090 */
[----:B------:R-:W-:Y:S02]  /*dcd0*/  IMAD.MOV.U32 R141, RZ, RZ, R145 ;  /* 0x000000ffff8d7224 */ /* 0x000fe400078e0091 */
[----:B------:R-:W-:Y:S01]  /*dce0*/  IMAD.MOV.U32 R142, RZ, RZ, R150 ;  /* 0x000000ffff8e7224 */ /* 0x000fe200078e0096 */
[----:B------:R-:W3:Y:S01]  /*dcf0*/  LDL.LU.64 R144, [R1+0x5a8] ;  /* 0x0005a80001907983 */ /* 0x000ee20000300a00 */
[----:B------:R-:W-:-:S03]  /*dd00*/  IMAD.MOV.U32 R143, RZ, RZ, R151 ;  /* 0x000000ffff8f7224 */ /* 0x000fc600078e0097 */
[----:B------:R-:W4:Y:S04]  /*dd10*/  LDL.LU.64 R150, [R1+0x4a0] ;  /* 0x0004a00001967983 */ /* 0x000f280000300a00 */
[----:B------:R-:W2:Y:S01]  /*dd20*/  LDL.LU.64 R94, [R1+0x2a8] ;  /* 0x0002a800015e7983 */ /* 0x000ea20000300a00 */
[----:B-----5:R-:W-:Y:S02]  /*dd30*/  IMAD.MOV.U32 R19, RZ, RZ, R20 ;  /* 0x000000ffff137224 */ /* 0x020fe400078e0014 */
[----:B------:R-:W-:Y:S01]  /*dd40*/  IMAD.MOV.U32 R18, RZ, RZ, R21 ;  /* 0x000000ffff127224 */ /* 0x000fe200078e0015 */
[----:B------:R-:W3:Y:S01]  /*dd50*/  LDL.LU.64 R96, [R1+0x2b0] ;  /* 0x0002b00001607983 */ /* 0x000ee20000300a00 */
[----:B------:R-:W-:Y:S02]  /*dd60*/  IMAD.MOV.U32 R21, RZ, RZ, R22 ;  /* 0x000000ffff157224 */ /* 0x000fe400078e0016 */
[----:B------:R-:W-:-:S02]  /*dd70*/  IMAD.MOV.U32 R20, RZ, RZ, R23 ;  /* 0x000000ffff147224 */ /* 0x000fc400078e0017 */
        /* <DEDUP_REMOVED lines=15> */
[----:B------:R-:W-:Y:S01]  /*de70*/  IMAD.MOV.U32 R164, RZ, RZ, R167 ;  /* 0x000000ffffa47224 */ /* 0x000fe200078e00a7 */
[----:B------:R-:W-:Y:S01]  /*de80*/  MOV R167, R168 ;  /* 0x000000a800a77202 */ /* 0x000fe20000000f00 */
        /* <DEDUP_REMOVED lines=53> */
[----:B------:R-:W-:Y:S01]  /*e1e0*/  MOV R221, R222 ;  /* 0x000000de00dd7202 */ /* 0x000fe20000000f00 */
        /* <DEDUP_REMOVED lines=29> */
[----:B-1----:R-:W-:Y:S02]  /*e3c0*/  IMAD.MOV.U32 R0, RZ, RZ, R91 ;  /* 0x000000ffff007224 */ /* 0x002fe400078e005b */
[----:B------:R-:W-:Y:S02]  /*e3d0*/  IMAD.MOV.U32 R251, RZ, RZ, R92 ;  /* 0x000000fffffb7224 */ /* 0x000fe400078e005c */
[----:B------:R-:W-:Y:S02]  /*e3e0*/  IMAD.MOV.U32 R250, RZ, RZ, R93 ;  /* 0x000000fffffa7224 */ /* 0x000fe400078e005d */
[----:B------:R-:W-:-:S02]  /*e3f0*/  IMAD.MOV.U32 R92, RZ, RZ, R100 ;  /* 0x000000ffff5c7224 */ /* 0x000fc400078e0064 */
[----:B------:R-:W-:Y:S02]  /*e400*/  IMAD.MOV.U32 R93, RZ, RZ, R101 ;  /* 0x000000ffff5d7224 */ /* 0x000fe400078e0065 */
[----:B------:R-:W-:Y:S02]  /*e410*/  IMAD.MOV.U32 R100, RZ, RZ, R102 ;  /* 0x000000ffff647224 */ /* 0x000fe400078e0066 */
[----:B------:R-:W-:Y:S02]  /*e420*/  IMAD.MOV.U32 R101, RZ, RZ, R103 ;  /* 0x000000ffff657224 */ /* 0x000fe400078e0067 */
[----:B------:R-:W4:Y:S04]  /*e430*/  LDL.LU.64 R102, [R1+0x2e8] ;  /* 0x0002e80001667983 */ /* 0x000f280000300a00 */
[----:B------:R1:W-:Y:S04]  /*e440*/  STL [R1+0x284], R0 ;  /* 0x0002840001007387 */ /* 0x0003e80000100800 */
[----:B------:R-:W-:Y:S01]  /*e450*/  STL [R1+0x290], R92 ;  /* 0x0002905c01007387 */ /* 0x000fe20000100800 */
[----:B-1----:R-:W-:-:S05]  /*e460*/  IMAD.MOV.U32 R0, RZ, RZ, R93 ;  /* 0x000000ffff007224 */ /* 0x002fca00078e005d */
[----:B------:R1:W-:Y:S04]  /*e470*/  STL [R1+0x28c], R0 ;  /* 0x00028c0001007387 */ /* 0x0003e80000100800 */
[----:B------:R2:W-:Y:S01]  /*e480*/  STL [R1+0x298], R106 ;  /* 0x0002986a01007387 */ /* 0x0005e20000100800 */
[----:B-1----:R-:W-:-:S05]  /*e490*/  IMAD.MOV.U32 R0, RZ, RZ, R107 ;  /* 0x000000ffff007224 */ /* 0x002fca00078e006b */
[----:B------:R1:W-:Y:S04]  /*e4a0*/  STL [R1+0x294], R0 ;  /* 0x0002940001007387 */ /* 0x0003e80000100800 */
[----:B--2---:R-:W-:Y:S04]  /*e4b0*/  STL [R1+0x2a0], R94 ;  /* 0x0002a05e01007387 */ /* 0x004fe80000100800 */
[----:B------:R-:W2:Y:S01]  /*e4c0*/  LDL.LU.64 R106, [R1+0x2d0] ;  /* 0x0002d000016a7983 */ /* 0x000ea20000300a00 */
[----:B-1----:R-:W-:-:S05]  /*e4d0*/  IMAD.MOV.U32 R0, RZ, RZ, R95 ;  /* 0x000000ffff007224 */ /* 0x002fca00078e005f */
[----:B------:R1:W-:Y:S04]  /*e4e0*/  STL [R1+0x29c], R0 ;  /* 0x00029c0001007387 */ /* 0x0003e80000100800 */
[----:B---3--:R-:W-:Y:S01]  /*e4f0*/  STL [R1+0x2a8], R96 ;  /* 0x0002a86001007387 */ /* 0x008fe20000100800 */
[----:B-1----:R-:W-:-:S05]  /*e500*/  IMAD.MOV.U32 R0, RZ, RZ, R97 ;  /* 0x000000ffff007224 */ /* 0x002fca00078e0061 */
[----:B------:R1:W-:Y:S04]  /*e510*/  STL [R1+0x2a4], R0 ;  /* 0x0002a40001007387 */ /* 0x0003e80000100800 */
[----:B------:R-:W-:Y:S01]  /*e520*/  STL [R1+0x2b0], R98 ;  /* 0x0002b06201007387 */ /* 0x000fe20000100800 */
[----:B-1----:R-:W-:-:S05]  /*e530*/  IMAD.MOV.U32 R0, RZ, RZ, R99 ;  /* 0x000000ffff007224 */ /* 0x002fca00078e0063 */
[----:B------:R1:W-:Y:S04]  /*e540*/  STL [R1+0x2ac], R0 ;  /* 0x0002ac0001007387 */ /* 0x0003e80000100800 */
[----:B------:R-:W-:Y:S01]  /*e550*/  STL [R1+0x2b8], R100 ;  /* 0x0002b86401007387 */ /* 0x000fe20000100800 */
[----:B-1----:R-:W-:-:S03]  /*e560*/  IMAD.MOV.U32 R0, RZ, RZ, R101 ;  /* 0x000000ffff007224 */ /* 0x002fc600078e0065 */
[----:B------:R-:W-:Y:S04]  /*e570*/  STL [R1+0x2c0], R104 ;  /* 0x0002c06801007387 */ /* 0x000fe80000100800 */
[----:B------:R1:W-:Y:S02]  /*e580*/  STL [R1+0x2b4], R0 ;  /* 0x0002b40001007387 */ /* 0x0003e40000100800 */
[----:B-1----:R-:W-:Y:S02]  /*e590*/  IMAD.MOV.U32 R0, RZ, RZ, R105 ;  /* 0x000000ffff007224 */ /* 0x002fe400078e0069 */
[----:B--2---:R-:W-:Y:S04]  /*e5a0*/  STL [R1+0x2c8], R106 ;  /* 0x0002c86a01007387 */ /* 0x004fe80000100800 */
[----:B------:R1:W-:Y:S04]  /*e5b0*/  STL [R1+0x2bc], R0 ;  /* 0x0002bc0001007387 */ /* 0x0003e80000100800 */
[----:B------:R-:W2:Y:S01]  /*e5c0*/  LDL.LU.64 R104, [R1+0x2f0] ;  /* 0x0002f00001687983 */ /* 0x000ea20000300a00 */
[----:B-1----:R-:W-:-:S02]  /*e5d0*/  IMAD.MOV.U32 R0, RZ, RZ, R107 ;  /* 0x000000ffff007224 */ /* 0x002fc400078e006b */
[----:B------:R-:W-:Y:S02]  /*e5e0*/  IMAD.MOV.U32 R106, RZ, RZ, R108 ;  /* 0x000000ffff6a7224 */ /* 0x000fe400078e006c */
[----:B------:R-:W-:Y:S01]  /*e5f0*/  IMAD.MOV.U32 R107, RZ, RZ, R109 ;  /* 0x000000ffff6b7224 */ /* 0x000fe200078e006d */
[----:B------:R1:W-:Y:S01]  /*e600*/  STL [R1+0x2c4], R0 ;  /* 0x0002c40001007387 */ /* 0x0003e20000100800 */
[----:B------:R-:W-:Y:S02]  /*e610*/  IMAD.MOV.U32 R108, RZ, RZ, R110 ;  /* 0x000000ffff6c7224 */ /* 0x000fe400078e006e */
[----:B------:R-:W-:Y:S01]  /*e620*/  IMAD.MOV.U32 R109, RZ, RZ, R111 ;  /* 0x000000ffff6d7224 */ /* 0x000fe200078e006f */
[----:B------:R3:W-:Y:S04]  /*e630*/  STL [R1+0x2d0], R112 ;  /* 0x0002d07001007387 */ /* 0x0007e80000100800 */
[----:B------:R-:W2:Y:S01]  /*e640*/  LDL.LU.64 R110, [R1+0x308] ;  /* 0x00030800016e7983 */ /* 0x000ea20000300a00 */
[----:B-1----:R-:W-:-:S05]  /*e650*/  IMAD.MOV.U32 R0, RZ, RZ, R113 ;  /* 0x000000ffff007224 */ /* 0x002fca00078e0071 */
[----:B------:R1:W-:Y:S04]  /*e660*/  STL [R1+0x2cc], R0 ;  /* 0x0002cc0001007387 */ /* 0x0003e80000100800 */
[----:B------:R4:W-:Y:S04]  /*e670*/  STL [R1+0x2d8], R116 ;  /* 0x0002d87401007387 */ /* 0x0009e80000100800 */
[----:B---3--:R-:W3:Y:S01]  /*e680*/  LDL.LU.64 R112, [R1+0x310] ;  /* 0x0003100001707983 */ /* 0x008ee20000300a00 */
[----:B-1----:R-:W-:Y:S02]  /*e690*/  IMAD.MOV.U32 R0, RZ, RZ, R117 ;  /* 0x000000ffff007224 */ /* 0x002fe400078e0075 */
[----:B----4-:R-:W-:Y:S01]  /*e6a0*/  IMAD.MOV.U32 R116, RZ, RZ, R120 ;  /* 0x000000ffff747224 */ /* 0x010fe200078e0078 */
[----:B------:R-:W-:Y:S01]  /*e6b0*/  MOV R120, R122 ;  /* 0x0000007a00787202 */ /* 0x000fe20000000f00 */
        /* <DEDUP_REMOVED lines=17> */
[----:B------:R-:W-:Y:S01]  /*e7d0*/  IMAD.MOV.U32 R137, RZ, RZ, R139 ;  /* 0x000000ffff897224 */ /* 0x000fe200078e008b */
[----:B------:R1:W-:Y:S01]  /*e7e0*/  STL [R1+0x2d4], R0 ;  /* 0x0002d40001007387 */ /* 0x0003e20000100800 */
[----:B------:R-:W-:-:S02]  /*e7f0*/  IMAD.MOV.U32 R138, RZ, RZ, R140 ;  /* 0x000000ffff8a7224 */ /* 0x000fc400078e008c */
[----:B------:R-:W-:Y:S01]  /*e800*/  IMAD.MOV.U32 R139, RZ, RZ, R141 ;  /* 0x000000ffff8b7224 */ /* 0x000fe200078e008d */
[----:B------:R-:W4:Y:S01]  /*e810*/  LDL.LU.64 R94, [R1+0x330] ;  /* 0x00033000015e7983 */ /* 0x000f220000300a00 */
[----:B------:R-:W-:Y:S02]  /*e820*/  IMAD.MOV.U32 R140, RZ, RZ, R142 ;  /* 0x000000ffff8c7224 */ /* 0x000fe400078e008e */
[----:B------:R-:W-:Y:S01]  /*e830*/  IMAD.MOV.U32 R141, RZ, RZ, R143 ;  /* 0x000000ffff8d7224 */ /* 0x000fe200078e008f */
[----:B------:R-:W-:Y:S01]  /*e840*/  STL [R1+0x2e0], R102 ;  /* 0x0002e06601007387 */ /* 0x000fe20000100800 */
[----:B------:R-:W-:Y:S02]  /*e850*/  IMAD.MOV.U32 R142, RZ, RZ, R144 ;  /* 0x000000ffff8e7224 */ /* 0x000fe400078e0090 */
[----:B------:R-:W-:Y:S02]  /*e860*/  IMAD.MOV.U32 R143, RZ, RZ, R145 ;  /* 0x000000ffff8f7224 */ /* 0x000fe400078e0091 */
[----:B------:R-:W-:-:S02]  /*e870*/  IMAD.MOV.U32 R144, RZ, RZ, R150 ;  /* 0x000000ffff907224 */ /* 0x000fc400078e0096 */
[----:B------:R-:W-:Y:S02]  /*e880*/  IMAD.MOV.U32 R145, RZ, RZ, R151 ;  /* 0x000000ffff917224 */ /* 0x000fe400078e0097 */
[----:B------:R-:W4:Y:S01]  /*e890*/  LDL.LU.64 R150, [R1+0x328] ;  /* 0x0003280001967983 */ /* 0x000f220000300a00 */
[----:B-1----:R-:W-:Y:S02]  /*e8a0*/  IMAD.MOV.U32 R0, RZ, RZ, R103 ;  /* 0x000000ffff007224 */ /* 0x002fe400078e0067 */
        /* <DEDUP_REMOVED lines=8> */
[----:B--2---:R-:W-:Y:S04]  /*e930*/  STL [R1+0x2e8], R104 ;  /* 0x0002e86801007387 */ /* 0x004fe80000100800 */
[----:B------:R1:W-:Y:S04]  /*e940*/  STL [R1+0x2dc], R0 ;  /* 0x0002dc0001007387 */ /* 0x0003e80000100800 */
[----:B------:R-:W-:Y:S01]  /*e950*/  STL [R1+0x2f0], R106 ;  /* 0x0002f06a01007387 */ /* 0x000fe20000100800 */
[----:B-1----:R-:W-:-:S05]  /*e960*/  IMAD.MOV.U32 R0, RZ, RZ, R105 ;  /* 0x000000ffff007224 */ /* 0x002fca00078e0069 */
[----:B------:R1:W-:Y:S04]  /*e970*/  STL [R1+0x2e4], R0 ;  /* 0x0002e40001007387 */ /* 0x0003e80000100800 */
[----:B------:R-:W-:Y:S01]  /*e980*/  STL [R1+0x2f8], R108 ;  /* 0x0002f86c01007387 */ /* 0x000fe20000100800 */
[----:B-1----:R-:W-:-:S05]  /*e990*/  IMAD.MOV.U32 R0, RZ, RZ, R107 ;  /* 0x000000ffff007224 */ /* 0x002fca00078e006b */
[----:B------:R1:W-:Y:S04]  /*e9a0*/  STL [R1+0x2ec], R0 ;  /* 0x0002ec0001007387 */ /* 0x0003e80000100800 */
[----:B------:R-:W-:Y:S01]  /*e9b0*/  STL [R1+0x300], R110 ;  /* 0x0003006e01007387 */ /* 0x000fe20000100800 */
        /* <DEDUP_REMOVED lines=9> */
[----:B-1----:R-:W-:-:S05]  /*ea50*/  IMAD.MOV.U32 R0, RZ, RZ, R119 ;  /* 0x000000ffff007224 */ /* 0x002fca00078e0077 */
[----:B------:R1:W-:Y:S02]  /*ea60*/  STL [R1+0x30c], R0 ;  /* 0x00030c0001007387 */ /* 0x0003e40000100800 */
[----:B-1----:R-:W-:-:S05]  /*ea70*/  IMAD.MOV.U32 R0, RZ, RZ, R121 ;  /* 0x000000ffff007224 */ /* 0x002fca00078e0079 */
[----:B------:R1:W-:Y:S04]  /*ea80*/  STL [R1+0x314], R0 ;  /* 0x0003140001007387 */ /* 0x0003e80000100800 */
[----:B----4-:R2:W-:Y:S04]  /*ea90*/  STL [R1+0x320], R150 ;  /* 0x0003209601007387 */ /* 0x0105e80000100800 */
[----:B------:R-:W3:Y:S01]  /*eaa0*/  LDL.LU.64 R108, [R1+0x3b8] ;  /* 0x0003b800016c7983 */ /* 0x000ee20000300a00 */
[----:B-1----:R-:W-:-:S05]  /*eab0*/  IMAD.MOV.U32 R0, RZ, RZ, R151 ;  /* 0x000000ffff007224 */ /* 0x002fca00078e0097 */
[----:B------:R1:W-:Y:S04]  /*eac0*/  STL [R1+0x31c], R0 ;  /* 0x00031c0001007387 */ /* 0x0003e80000100800 */
[----:B--2---:R-:W2:Y:S04]  /*ead0*/  LDL.LU.64 R150, [R1+0x3f8] ;  /* 0x0003f80001967983 */ /* 0x004ea80000300a00 */
[----:B------:R-:W4:Y:S04]  /*eae0*/  LDL.LU.64 R110, [R1+0x3c0] ;  /* 0x0003c000016e7983 */ /* 0x000f280000300a00 */
[----:B------:R-:W3:Y:S04]  /*eaf0*/  LDL.LU.64 R102, [R1+0x398] ;  /* 0x0003980001667983 */ /* 0x000ee80000300a00 */
[----:B------:R-:W2:Y:S04]  /*eb00*/  LDL.LU.64 R104, [R1+0x380] ;  /* 0x0003800001687983 */ /* 0x000ea80000300a00 */
[----:B------:R-:W4:Y:S04]  /*eb10*/  LDL.LU.64 R120, [R1+0x3a0] ;  /* 0x0003a00001787983 */ /* 0x000f280000300a00 */
[----:B------:R-:W4:Y:S04]  /*eb20*/  LDL.LU.64 R112, [R1+0x3d0] ;  /* 0x0003d00001707983 */ /* 0x000f280000300a00 */
[----:B------:R-:W4:Y:S04]  /*eb30*/  LDL.LU.64 R118, [R1+0x3d8] ;  /* 0x0003d80001767983 */ /* 0x000f280000300a00 */
[----:B------:R-:W4:Y:S04]  /*eb40*/  LDL.LU.64 R128, [R1+0x3e0] ;  /* 0x0003e00001807983 */ /* 0x000f280000300a00 */
[----:B------:R-:W4:Y:S04]  /*eb50*/  LDL.LU.64 R116, [R1+0x438] ;  /* 0x0004380001747983 */ /* 0x000f280000300a00 */
[----:B------:R-:W4:Y:S04]  /*eb60*/  LDL.LU.64 R122, [R1+0x3b0] ;  /* 0x0003b000017a7983 */ /* 0x000f280000300a00 */
[----:B------:R1:W-:Y:S04]  /*eb70*/  STL [R1+0x328], R94 ;  /* 0x0003285e01007387 */ /* 0x0003e80000100800 */
[----:B------:R-:W3:Y:S04]  /*eb80*/  LDL.LU.64 R88, [R1+0x338] ;  /* 0x0003380001587983 */ /* 0x000ee80000300a00 */
[----:B------:R-:W2:Y:S04]  /*eb90*/  LDL.LU.64 R90, [R1+0x340] ;  /* 0x00034000015a7983 */ /* 0x000ea80000300a00 */
[----:B------:R-:W4:Y:S04]  /*eba0*/  LDL.LU.64 R106, [R1+0x350] ;  /* 0x00035000016a7983 */ /* 0x000f280000300a00 */
[----:B------:R-:W4:Y:S01]  /*ebb0*/  LDL.LU.64 R100, [R1+0x348] ;  /* 0x0003480001647983 */ /* 0x000f220000300a00 */
[----:B-1----:R-:W-:-:S05]  /*ebc0*/  IMAD.MOV.U32 R0, RZ, RZ, R95 ;  /* 0x000000ffff007224 */ /* 0x002fca00078e005f */
[----:B------:R3:W-:Y:S04]  /*ebd0*/  STL [R1+0x324], R0 ;  /* 0x0003240001007387 */ /* 0x0007e80000100800 */
[----:B------:R-:W4:Y:S01]  /*ebe0*/  LDL.LU.64 R94, [R1+0x370] ;  /* 0x00037000015e7983 */ /* 0x000f220000300a00 */
[----:B---3--:R-:W-:-:S03]  /*ebf0*/  IMAD.MOV.U32 R0, RZ, RZ, R89 ;  /* 0x000000ffff007224 */ /* 0x008fc600078e0059 */
[----:B------:R-:W-:Y:S04]  /*ec00*/  STL [R1+0x330], R88 ;  /* 0x0003305801007387 */ /* 0x000fe80000100800 */
[----:B--2---:R-:W-:Y:S04]  /*ec10*/  STL [R1+0x338], R90 ;  /* 0x0003385a01007387 */ /* 0x004fe80000100800 */
[----:B------:R1:W-:Y:S02]  /*ec20*/  STL [R1+0x32c], R0 ;  /* 0x00032c0001007387 */ /* 0x0003e40000100800 */
[----:B-1----:R-:W-:-:S05]  /*ec30*/  IMAD.MOV.U32 R0, RZ, RZ, R91 ;  /* 0x000000ffff007224 */ /* 0x002fca00078e005b */
[----:B------:R1:W-:Y:S04]  /*ec40*/  STL [R1+0x334], R0 ;  /* 0x0003340001007387 */ /* 0x0003e80000100800 */
[----:B----4-:R2:W-:Y:S01]  /*ec50*/  STL [R1+0x340], R100 ;  /* 0x0003406401007387 */ /* 0x0105e20000100800 */
[----:B-1----:R-:W-:Y:S02]  /*ec60*/  IMAD.MOV.U32 R0, RZ, RZ, R101 ;  /* 0x000000ffff007224 */ /* 0x002fe400078e0065 */
[----:B--2---:R-:W-:Y:S02]  /*ec70*/  IMAD.MOV.U32 R100, RZ, RZ, R102 ;  /* 0x000000ffff647224 */ /* 0x004fe400078e0066 */
[----:B------:R-:W-:Y:S01]  /*ec80*/  IMAD.MOV.U32 R101, RZ, RZ, R103 ;  /* 0x000000ffff657224 */ /* 0x000fe200078e0067 */
[----:B------:R1:W-:Y:S01]  /*ec90*/  STL [R1+0x33c], R0 ;  /* 0x00033c0001007387 */ /* 0x0003e20000100800 */
[----:B------:R-:W-:-:S02]  /*eca0*/  IMAD.MOV.U32 R102, RZ, RZ, R104 ;  /* 0x000000ffff667224 */ /* 0x000fc400078e0068 */
[----:B------:R-:W-:Y:S01]  /*ecb0*/  IMAD.MOV.U32 R103, RZ, RZ, R105 ;  /* 0x000000ffff677224 */ /* 0x000fe200078e0069 */
[----:B------:R2:W-:Y:S01]  /*ecc0*/  STL [R1+0x348], R106 ;  /* 0x0003486a01007387 */ /* 0x0005e20000100800 */
[----:B------:R-:W-:Y:S01]  /*ecd0*/  IMAD.MOV.U32 R104, RZ, RZ, R122 ;  /* 0x000000ffff687224 */ /* 0x000fe200078e007a */
[----:B------:R-:W-:Y:S01]  /*ece0*/  MOV R122, R128 ;  /* 0x00000080007a7202 */ /* 0x000fe20000000f00 */
[----:B------:R-:W-:Y:S02]  /*ecf0*/  IMAD.MOV.U32 R105, RZ, RZ, R123 ;  /* 0x000000ffff697224 */ /* 0x000fe400078e007b */
[----:B------:R-:W-:Y:S02]  /*ed00*/  IMAD.MOV.U32 R123, RZ, RZ, R129 ;  /* 0x000000ffff7b7224 */ /* 0x000fe400078e0081 */
[----:B------:R-:W3:Y:S01]  /*ed10*/  LDL.LU.64 R128, [R1+0x3f0] ;  /* 0x0003f00001807983 */ /* 0x000ee20000300a00 */
[----:B-1----:R-:W-:-:S03]  /*ed20*/  IMAD.MOV.U32 R0, RZ, RZ, R107 ;  /* 0x000000ffff007224 */ /* 0x002fc600078e006b */
[----:B--2---:R-:W2:Y:S04]  /*ed30*/  LDL.LU.64 R106, [R1+0x368] ;  /* 0x00036800016a7983 */ /* 0x004ea80000300a00 */
[----:B------:R1:W-:Y:S04]  /*ed40*/  STL [R1+0x344], R0 ;  /* 0x0003440001007387 */ /* 0x0003e80000100800 */
[----:B------:R-:W-:Y:S01]  /*ed50*/  STL [R1+0x350], R92 ;  /* 0x0003505c01007387 */ /* 0x000fe20000100800 */
[----:B-1----:R-:W-:-:S03]  /*ed60*/  IMAD.MOV.U32 R0, RZ, RZ, R93 ;  /* 0x000000ffff007224 */ /* 0x002fc600078e005d */
[----:B------:R-:W-:Y:S04]  /*ed70*/  STL [R1+0x358], R98 ;  /* 0x0003586201007387 */ /* 0x000fe80000100800 */
[----:B------:R1:W-:Y:S02]  /*ed80*/  STL [R1+0x34c], R0 ;  /* 0x00034c0001007387 */ /* 0x0003e40000100800 */
[----:B-1----:R-:W-:-:S05]  /*ed90*/  IMAD.MOV.U32 R0, RZ, RZ, R99 ;  /* 0x000000ffff007224 */ /* 0x002fca00078e0063 */
[----:B------:R2:W-:Y:S04]  /*eda0*/  STL [R1+0x354], R0 ;  /* 0x0003540001007387 */ /* 0x0005e80000100800 */
[----:B------:R-:W4:Y:S01]  /*edb0*/  LDL.LU.64 R98, [R1+0x388] ;  /* 0x0003880001627983 */ /* 0x000f220000300a00 */
[----:B--2---:R-:W-:-:S03]  /*edc0*/  IMAD.MOV.U32 R0, RZ, RZ, R107 ;  /* 0x000000ffff007224 */ /* 0x004fc600078e006b */
[----:B------:R1:W-:Y:S04]  /*edd0*/  STL [R1+0x360], R106 ;  /* 0x0003606a01007387 */ /* 0x0003e80000100800 */
[----:B------:R2:W-:Y:S04]  /*ede0*/  STL [R1+0x35c], R0 ;  /* 0x00035c0001007387 */ /* 0x0005e80000100800 */
[----:B------:R-:W-:Y:S04]  /*edf0*/  STL [R1+0x368], R94 ;  /* 0x0003685e01007387 */ /* 0x000fe80000100800 */
[----:B-1----:R-:W3:Y:S01]  /*ee00*/  LDL.LU.64 R106, [R1+0x390] ;  /* 0x00039000016a7983 */ /* 0x002ee20000300a00 */
[----:B--2---:R-:W-:-:S05]  /*ee10*/  IMAD.MOV.U32 R0, RZ, RZ, R95 ;  /* 0x000000ffff007224 */ /* 0x004fca00078e005f */
[----:B------:R1:W-:Y:S04]  /*ee20*/  STL [R1+0x364], R0 ;  /* 0x0003640001007387 */ /* 0x0003e80000100800 */
[----:B------:R-:W-:Y:S01]  /*ee30*/  STL [R1+0x370], R96 ;  /* 0x0003706001007387 */ /* 0x000fe20000100800 */
[----:B-1----:R-:W-:-:S05]  /*ee40*/  IMAD.MOV.U32 R0, RZ, RZ, R97 ;  /* 0x000000ffff007224 */ /* 0x002fca00078e0061 */
[----:B------:R1:W-:Y:S04]  /*ee50*/  STL [R1+0x36c], R0 ;  /* 0x00036c0001007387 */ /* 0x0003e80000100800 */
[----:B------:R2:W-:Y:S01]  /*ee60*/  STL [R1+0x378], R102 ;  /* 0x0003786601007387 */ /* 0x0005e20000100800 */
[----:B-1----:R-:W-:-:S03]  /*ee70*/  IMAD.MOV.U32 R0, RZ, RZ, R103 ;  /* 0x000000ffff007224 */ /* 0x002fc600078e0067 */
[----:B--2---:R-:W2:Y:S04]  /*ee80*/  LDL.LU.64 R102, [R1+0x3a8] ;  /* 0x0003a80001667983 */ /* 0x004ea80000300a00 */
[----:B------:R1:W-:Y:S04]  /*ee90*/  STL [R1+0x374], R0 ;  /* 0x0003740001007387 */ /* 0x0003e80000100800 */
[----:B----4-:R-:W-:Y:S01]  /*eea0*/  STL [R1+0x380], R98 ;  /* 0x0003806201007387 */ /* 0x010fe20000100800 */
[----:B-1----:R-:W-:-:S05]  /*eeb0*/  IMAD.MOV.U32 R0, RZ, RZ, R99 ;  /* 0x000000ffff007224 */ /* 0x002fca00078e0063 */
[----:B------:R3:W-:Y:S02]  /*eec0*/  STL [R1+0x37c], R0 ;  /* 0x00037c0001007387 */ /* 0x0007e40000100800 */
[----:B---3--:R-:W-:Y:S02]  /*eed0*/  IMAD.MOV.U32 R0, RZ, RZ, R107 ;  /* 0x000000ffff007224 */ /* 0x008fe400078e006b */
[----:B------:R1:W-:Y:S04]  /*eee0*/  STL [R1+0x388], R106 ;  /* 0x0003886a01007387 */ /* 0x0003e80000100800 */
[----:B------:R3:W-:Y:S04]  /*eef0*/  STL [R1+0x384], R0 ;  /* 0x0003840001007387 */ /* 0x0007e80000100800 */
[----:B------:R-:W-:Y:S01]  /*ef00*/  STL [R1+0x390], R100 ;  /* 0x0003906401007387 */ /* 0x000fe20000100800 */
[----:B-1----:R-:W-:-:S02]  /*ef10*/  IMAD.MOV.U32 R106, RZ, RZ, R108 ;  /* 0x000000ffff6a7224 */ /* 0x002fc400078e006c */
[----:B------:R-:W-:Y:S02]  /*ef20*/  IMAD.MOV.U32 R107, RZ, RZ, R109 ;  /* 0x000000ffff6b7224 */ /* 0x000fe400078e006d */
[----:B------:R-:W-:Y:S02]  /*ef30*/  IMAD.MOV.U32 R108, RZ, RZ, R110 ;  /* 0x000000ffff6c7224 */ /* 0x000fe400078e006e */
[----:B------:R-:W-:Y:S02]  /*ef40*/  IMAD.MOV.U32 R109, RZ, RZ, R111 ;  /* 0x000000ffff6d7224 */ /* 0x000fe400078e006f */
[----:B------:R-:W4:Y:S01]  /*ef50*/  LDL.LU.64 R110, [R1+0x3c8] ;  /* 0x0003c800016e7983 */ /* 0x000f220000300a00 */
[----:B---3--:R-:W-:-:S05]  /*ef60*/  IMAD.MOV.U32 R0, RZ, RZ, R101 ;  /* 0x000000ffff007224 */ /* 0x008fca00078e0065 */
[----:B------:R1:W-:Y:S04]  /*ef70*/  STL [R1+0x38c], R0 ;  /* 0x00038c0001007387 */ /* 0x0003e80000100800 */
[----:B------:R3:W-:Y:S01]  /*ef80*/  STL [R1+0x398], R120 ;  /* 0x0003987801007387 */ /* 0x0007e20000100800 */
[----:B-1----:R-:W-:-:S05]  /*ef90*/  IMAD.MOV.U32 R0, RZ, RZ, R121 ;  /* 0x000000ffff007224 */ /* 0x002fca00078e0079 */
[----:B------:R2:W-:Y:S01]  /*efa0*/  STL [R1+0x394], R0 ;  /* 0x0003940001007387 */ /* 0x0005e20000100800 */
[----:B---3--:R-:W-:Y:S02]  /*efb0*/  IMAD.MOV.U32 R120, RZ, RZ, R122 ;  /* 0x000000ffff787224 */ /* 0x008fe400078e007a */
[----:B------:R-:W-:Y:S02]  /*efc0*/  IMAD.MOV.U32 R121, RZ, RZ, R123 ;  /* 0x000000ffff797224 */ /* 0x000fe400078e007b */
[----:B------:R-:W3:Y:S01]  /*efd0*/  LDL.LU.64 R122, [R1+0x3e8] ;  /* 0x0003e800017a7983 */ /* 0x000ee20000300a00 */
[----:B--2---:R-:W-:-:S03]  /*efe0*/  IMAD.MOV.U32 R0, RZ, RZ, R103 ;  /* 0x000000ffff007224 */ /* 0x004fc600078e0067 */
[----:B------:R-:W-:Y:S04]  /*eff0*/  STL [R1+0x3a0], R102 ;  /* 0x0003a06601007387 */ /* 0x000fe80000100800 */
[----:B------:R1:W-:Y:S04]  /*f000*/  STL [R1+0x39c], R0 ;  /* 0x00039c0001007387 */ /* 0x0003e80000100800 */
[----:B------:R-:W-:Y:S04]  /*f010*/  STL [R1+0x3a8], R104 ;  /* 0x0003a86801007387 */ /* 0x000fe80000100800 */
[----:B------:R-:W2:Y:S01]  /*f020*/  LDL.LU.64 R92, [R1+0x408] ;  /* 0x00040800015c7983 */ /* 0x000ea20000300a00 */
[----:B-1----:R-:W-:-:S03]  /*f030*/  IMAD.MOV.U32 R0, RZ, RZ, R105 ;  /* 0x000000ffff007224 */ /* 0x002fc600078e0069 */
[----:B------:R-:W-:Y:S04]  /*f040*/  STL [R1+0x3b0], R106 ;  /* 0x0003b06a01007387 */ /* 0x000fe80000100800 */
[----:B------:R1:W-:Y:S04]  /*f050*/  STL [R1+0x3a4], R0 ;  /* 0x0003a40001007387 */ /* 0x0003e80000100800 */
[----:B------:R-:W-:Y:S01]  /*f060*/  STL [R1+0x3b8], R108 ;  /* 0x0003b86c01007387 */ /* 0x000fe20000100800 */
[----:B-1----:R-:W-:-:S05]  /*f070*/  IMAD.MOV.U32 R0, RZ, RZ, R107 ;  /* 0x000000ffff007224 */ /* 0x002fca00078e006b */
[----:B------:R1:W-:Y:S02]  /*f080*/  STL [R1+0x3ac], R0 ;  /* 0x0003ac0001007387 */ /* 0x0003e40000100800 */
        /* <DEDUP_REMOVED lines=16> */
[----:B------:R-:W-:Y:S01]  /*f190*/  IMAD.MOV.U32 R135, RZ, RZ, R141 ;  /* 0x000000ffff877224 */ /* 0x000fe200078e008d */
[----:B----4-:R-:W-:Y:S04]  /*f1a0*/  STL [R1+0x3c0], R110 ;  /* 0x0003c06e01007387 */ /* 0x010fe80000100800 */
        /* <DEDUP_REMOVED lines=13> */
[----:B------:R3:W-:Y:S01]  /*f280*/  STL [R1+0x3e8], R128 ;  /* 0x0003e88001007387 */ /* 0x0007e20000100800 */
[----:B-1----:R-:W-:-:S05]  /*f290*/  IMAD.MOV.U32 R0, RZ, RZ, R123 ;  /* 0x000000ffff007224 */ /* 0x002fca00078e007b */
[----:B------:R1:W-:Y:S01]  /*f2a0*/  STL [R1+0x3dc], R0 ;  /* 0x0003dc0001007387 */ /* 0x0003e20000100800 */
[----:B---3--:R-:W-:Y:S02]  /*f2b0*/  IMAD.MOV.U32 R128, RZ, RZ, R136 ;  /* 0x000000ffff807224 */ /* 0x008fe400078e0088 */
[----:B-1----:R-:W-:Y:S02]  /*f2c0*/  IMAD.MOV.U32 R0, RZ, RZ, R129 ;  /* 0x000000ffff007224 */ /* 0x002fe400078e0081 */
[----:B------:R-:W-:-:S03]  /*f2d0*/  IMAD.MOV.U32 R129, RZ, RZ, R137 ;  /* 0x000000ffff817224 */ /* 0x000fc600078e0089 */
[----:B------:R1:W-:Y:S04]  /*f2e0*/  STL [R1+0x3e4], R0 ;  /* 0x0003e40001007387 */ /* 0x0003e80000100800 */
[----:B------:R3:W-:Y:S01]  /*f2f0*/  STL [R1+0x3f0], R150 ;  /* 0x0003f09601007387 */ /* 0x0007e20000100800 */
[----:B------:R-:W-:-:S03]  /*f300*/  IMAD.MOV.U32 R120, RZ, RZ, R148 ;  /* 0x000000ffff787224 */ /* 0x000fc600078e0094 */
[----:B------:R-:W4:Y:S01]  /*f310*/  LDL.LU.64 R132, [R1+0x598] ;  /* 0x0005980001847983 */ /* 0x000f220000300a00 */
[----:B------:R-:W-:-:S03]  /*f320*/  IMAD.MOV.U32 R121, RZ, RZ, R149 ;  /* 0x000000ffff797224 */ /* 0x000fc600078e0095 */
[----:B------:R-:W4:Y:S04]  /*f330*/  LDL.LU.64 R122, [R1+0x4d8] ;  /* 0x0004d800017a7983 */ /* 0x000f280000300a00 */
[----:B------:R-:W4:Y:S01]  /*f340*/  LDL.LU.64 R136, [R1+0x5e8] ;  /* 0x0005e80001887983 */ /* 0x000f220000300a00 */
[----:B------:R-:W-:-:S03]  /*f350*/  IMAD.MOV.U32 R118, RZ, RZ, R144 ;  /* 0x000000ffff767224 */ /* 0x000fc600078e0090 */
[----:B------:R-:W4:Y:S01]  /*f360*/  LDL.LU.64 R130, [R1+0x558] ;  /* 0x0005580001827983 */ /* 0x000f220000300a00 */
[----:B------:R-:W-:-:S03]  /*f370*/  IMAD.MOV.U32 R119, RZ, RZ, R145 ;  /* 0x000000ffff777224 */ /* 0x000fc600078e0091 */
[----:B------:R-:W4:Y:S01]  /*f380*/  LDL.LU.64 R148, [R1+0x5b8] ;  /* 0x0005b80001947983 */ /* 0x000f220000300a00 */
[----:B-1----:R-:W-:-:S03]  /*f390*/  IMAD.MOV.U32 R0, RZ, RZ, R151 ;  /* 0x000000ffff007224 */ /* 0x002fc600078e0097 */
[----:B------:R-:W4:Y:S04]  /*f3a0*/  LDL.LU.64 R138, [R1+0x5f0] ;  /* 0x0005f000018a7983 */ /* 0x000f280000300a00 */
[----:B------:R-:W4:Y:S04]  /*f3b0*/  LDL.LU.64 R140, [R1+0x528] ;  /* 0x00052800018c7983 */ /* 0x000f280000300a00 */
[----:B------:R-:W4:Y:S04]  /*f3c0*/  LDL.LU.64 R144, [R1+0x608] ;  /* 0x0006080001907983 */ /* 0x000f280000300a00 */
[----:B------:R-:W4:Y:S04]  /*f3d0*/  LDL.LU.64 R104, [R1+0x458] ;  /* 0x0004580001687983 */ /* 0x000f280000300a00 */
[----:B------:R-:W4:Y:S04]  /*f3e0*/  LDL.LU.64 R102, [R1+0x450] ;  /* 0x0004500001667983 */ /* 0x000f280000300a00 */
[----:B------:R-:W4:Y:S04]  /*f3f0*/  LDL.LU.64 R96, [R1+0x420] ;  /* 0x0004200001607983 */ /* 0x000f280000300a00 */
[----:B------:R-:W4:Y:S04]  /*f400*/  LDL.LU.64 R108, [R1+0x480] ;  /* 0x00048000016c7983 */ /* 0x000f280000300a00 */
[----:B------:R1:W-:Y:S04]  /*f410*/  STL [R1+0x3ec], R0 ;  /* 0x0003ec0001007387 */ /* 0x0003e80000100800 */
[----:B------:R-:W4:Y:S04]  /*f420*/  LDL.LU.64 R110, [R1+0x478] ;  /* 0x00047800016e7983 */ /* 0x000f280000300a00 */
[----:B------:R-:W4:Y:S04]  /*f430*/  LDL.LU.64 R112, [R1+0x460] ;  /* 0x0004600001707983 */ /* 0x000f280000300a00 */
[----:B---3--:R-:W3:Y:S04]  /*f440*/  LDL.LU.64 R150, [R1+0x498] ;  /* 0x0004980001967983 */ /* 0x008ee80000300a00 */
[----:B------:R-:W4:Y:S01]  /*f450*/  LDL.LU.64 R98, [R1+0x410] ;  /* 0x0004100001627983 */ /* 0x000f220000300a00 */
[----:B-1----:R-:W-:-:S03]  /*f460*/  IMAD.MOV.U32 R0, RZ, RZ, R91 ;  /* 0x000000ffff007224 */ /* 0x002fc600078e005b */
[----:B------:R-:W-:Y:S04]  /*f470*/  STL [R1+0x3f8], R90 ;  /* 0x0003f85a01007387 */ /* 0x000fe80000100800 */
[----:B------:R1:W-:Y:S04]  /*f480*/  STL [R1+0x3f4], R0 ;  /* 0x0003f40001007387 */ /* 0x0003e80000100800 */
[----:B--2---:R-:W-:Y:S01]  /*f490*/  STL [R1+0x400], R92 ;  /* 0x0004005c01007387 */ /* 0x004fe20000100800 */
[----:B-1----:R-:W-:-:S05]  /*f4a0*/  MOV R0, R93 ;  /* 0x0000005d00007202 */ /* 0x002fca0000000f00 */
[----:B------:R1:W-:Y:S04]  /*f4b0*/  STL [R1+0x3fc], R0 ;  /* 0x0003fc0001007387 */ /* 0x0003e80000100800 */
[----:B----4-:R2:W-:Y:S01]  /*f4c0*/  STL [R1+0x408], R98 ;  /* 0x0004086201007387 */ /* 0x0105e20000100800 */
[----:B-1----:R-:W-:-:S03]  /*f4d0*/  IMAD.MOV.U32 R0, RZ, RZ, R99 ;  /* 0x000000ffff007224 */ /* 0x002fc600078e0063 */
[----:B--2---:R-:W2:Y:S04]  /*f4e0*/  LDL.LU.64 R98, [R1+0x428] ;  /* 0x0004280001627983 */ /* 0x004ea80000300a00 */
[----:B------:R1:W-:Y:S04]  /*f4f0*/  STL [R1+0x404], R0 ;  /* 0x0004040001007387 */ /* 0x0003e80000100800 */
[----:B------:R-:W-:Y:S01]  /*f500*/  STL [R1+0x410], R94 ;  /* 0x0004105e01007387 */ /* 0x000fe20000100800 */
[----:B-1----:R-:W-:-:S05]  /*f510*/  IMAD.MOV.U32 R0, RZ, RZ, R95 ;  /* 0x000000ffff007224 */ /* 0x002fca00078e005f */
[----:B------:R1:W-:Y:S04]  /*f520*/  STL [R1+0x40c], R0 ;  /* 0x00040c0001007387 */ /* 0x0003e80000100800 */
[----:B------:R4:W-:Y:S01]  /*f530*/  STL [R1+0x418], R96 ;  /* 0x0004186001007387 */ /* 0x0009e20000100800 */
[----:B-1----:R-:W-:-:S05]  /*f540*/  IMAD.MOV.U32 R0, RZ, RZ, R97 ;  /* 0x000000ffff007224 */ /* 0x002fca00078e0061 */
[----:B------:R2:W-:Y:S04]  /*f550*/  STL [R1+0x414], R0 ;  /* 0x0004140001007387 */ /* 0x0005e80000100800 */
[----:B----4-:R-:W4:Y:S04]  /*f560*/  LDL.LU.64 R96, [R1+0x448] ;  /* 0x0004480001607983 */ /* 0x010f280000300a00 */
[----:B------:R-:W4:Y:S01]  /*f570*/  LDL.LU.64 R90, [R1+0x470] ;  /* 0x00047000015a7983 */ /* 0x000f220000300a00 */
[----:B--2---:R-:W-:-:S03]  /*f580*/  IMAD.MOV.U32 R0, RZ, RZ, R99 ;  /* 0x000000ffff007224 */ /* 0x004fc600078e0063 */
[----:B------:R-:W-:Y:S04]  /*f590*/  STL [R1+0x420], R98 ;  /* 0x0004206201007387 */ /* 0x000fe80000100800 */
[----:B------:R-:W-:Y:S04]  /*f5a0*/  STL [R1+0x428], R100 ;  /* 0x0004286401007387 */ /* 0x000fe80000100800 */
[----:B------:R1:W-:Y:S04]  /*f5b0*/  STL [R1+0x41c], R0 ;  /* 0x00041c0001007387 */ /* 0x0003e80000100800 */
[----:B------:R-:W-:Y:S01]  /*f5c0*/  STL [R1+0x430], R106 ;  /* 0x0004306a01007387 */ /* 0x000fe20000100800 */
[----:B-1----:R-:W-:-:S05]  /*f5d0*/  IMAD.MOV.U32 R0, RZ, RZ, R101 ;  /* 0x000000ffff007224 */ /* 0x002fca00078e0065 */
[----:B------:R1:W-:Y:S04]  /*f5e0*/  STL [R1+0x424], R0 ;  /* 0x0004240001007387 */ /* 0x0003e80000100800 */
[----:B------:R-:W-:Y:S01]  /*f5f0*/  STL [R1+0x438], R146 ;  /* 0x0004389201007387 */ /* 0x000fe20000100800 */
[----:B-1----:R-:W-:-:S05]  /*f600*/  IMAD.MOV.U32 R0, RZ, RZ, R107 ;  /* 0x000000ffff007224 */ /* 0x002fca00078e006b */
[----:B------:R1:W-:Y:S01]  /*f610*/  STL [R1+0x42c], R0 ;  /* 0x00042c0001007387 */ /* 0x0003e20000100800 */
[----:B------:R-:W-:Y:S02]  /*f620*/  IMAD.MOV.U32 R98, RZ, RZ, R102 ;  /* 0x000000ffff627224 */ /* 0x000fe400078e0066 */
[----:B------:R-:W-:Y:S02]  /*f630*/  IMAD.MOV.U32 R99, RZ, RZ, R103 ;  /* 0x000000ffff637224 */ /* 0x000fe400078e0067 */
[----:B-1----:R-:W-:Y:S02]  /*f640*/  IMAD.MOV.U32 R0, RZ, RZ, R147 ;  /* 0x000000ffff007224 */ /* 0x002fe400078e0093 */
[----:B---3--:R-:W-:-:S03]  /*f650*/  IMAD.MOV.U32 R106, RZ, RZ, R150 ;  /* 0x000000ffff6a7224 */ /* 0x008fc600078e0096 */
[----:B------:R1:W-:Y:S01]  /*f660*/  STL [R1+0x434], R0 ;  /* 0x0004340001007387 */ /* 0x0003e20000100800 */
[----:B------:R-:W-:-:S03]  /*f670*/  IMAD.MOV.U32 R107, RZ, RZ, R151 ;  /* 0x000000ffff6b7224 */ /* 0x000fc600078e0097 */
[----:B----4-:R2:W-:Y:S01]  /*f680*/  STL [R1+0x440], R96 ;  /* 0x0004406001007387 */ /* 0x0105e20000100800 */
[----:B------:R-:W-:Y:S02]  /*f690*/  IMAD.MOV.U32 R100, RZ, RZ, R108 ;  /* 0x000000ffff647224 */ /* 0x000fe400078e006c */
[----:B------:R-:W-:Y:S01]  /*f6a0*/  IMAD.MOV.U32 R101, RZ, RZ, R109 ;  /* 0x000000ffff657224 */ /* 0x000fe200078e006d */
[----:B------:R-:W3:Y:S01]  /*f6b0*/  LDL.LU.64 R146, [R1+0x628] ;  /* 0x0006280001927983 */ /* 0x000ee20000300a00 */
[----:B------:R-:W-:Y:S02]  /*f6c0*/  IMAD.MOV.U32 R102, RZ, RZ, R110 ;  /* 0x000000ffff667224 */ /* 0x000fe400078e006e */
[----:B------:R-:W-:Y:S01]  /*f6d0*/  IMAD.MOV.U32 R103, RZ, RZ, R111 ;  /* 0x000000ffff677224 */ /* 0x000fe200078e006f */
[----:B------:R-:W4:Y:S01]  /*f6e0*/  LDL.LU.64 R150, [R1+0x578] ;  /* 0x0005780001967983 */ /* 0x000f220000300a00 */
[----:B------:R-:W-:Y:S02]  /*f6f0*/  IMAD.MOV.U32 R108, RZ, RZ, R112 ;  /* 0x000000ffff6c7224 */ /* 0x000fe400078e0070 */
[----:B------:R-:W-:Y:S01]  /*f700*/  IMAD.MOV.U32 R109, RZ, RZ, R113 ;  /* 0x000000ffff6d7224 */ /* 0x000fe200078e0071 */
[----:B------:R-:W3:Y:S04]  /*f710*/  LDL.LU.64 R110, [R1+0x4b8] ;  /* 0x0004b800016e7983 */ /* 0x000ee80000300a00 */
[----:B------:R-:W4:Y:S01]  /*f720*/  LDL.LU.64 R112, [R1+0x468] ;  /* 0x0004680001707983 */ /* 0x000f220000300a00 */
[----:B-1----:R-:W-:-:S05]  /*f730*/  IMAD.MOV.U32 R0, RZ, RZ, R97 ;  /* 0x000000ffff007224 */ /* 0x002fca00078e0061 */
[----:B------:R1:W-:Y:S04]  /*f740*/  STL [R1+0x43c], R0 ;  /* 0x00043c0001007387 */ /* 0x0003e80000100800 */
[----:B--2---:R-:W2:Y:S01]  /*f750*/  LDL.LU.64 R96, [R1+0x488] ;  /* 0x0004880001607983 */ /* 0x004ea20000300a00 */
[----:B-1----:R-:W-:-:S03]  /*f760*/  IMAD.MOV.U32 R0, RZ, RZ, R99 ;  /* 0x000000ffff007224 */ /* 0x002fc600078e0063 */
[----:B------:R-:W-:Y:S04]  /*f770*/  STL [R1+0x448], R98 ;  /* 0x0004486201007387 */ /* 0x000fe80000100800 */
[----:B------:R-:W-:Y:S04]  /*f780*/  STL [R1+0x450], R104 ;  /* 0x0004506801007387 */ /* 0x000fe80000100800 */
[----:B------:R1:W-:Y:S04]  /*f790*/  STL [R1+0x444], R0 ;  /* 0x0004440001007387 */ /* 0x0003e80000100800 */
[----:B------:R-:W-:Y:S01]  /*f7a0*/  STL [R1+0x458], R108 ;  /* 0x0004586c01007387 */ /* 0x000fe20000100800 */
[----:B-1----:R-:W-:-:S05]  /*f7b0*/  IMAD.MOV.U32 R0, RZ, RZ, R105 ;  /* 0x000000ffff007224 */ /* 0x002fca00078e0069 */
[----:B------:R1:W-:Y:S02]  /*f7c0*/  STL [R1+0x44c], R0 ;  /* 0x00044c0001007387 */ /* 0x0003e40000100800 */
[----:B-1----:R-:W-:-:S05]  /*f7d0*/  IMAD.MOV.U32 R0, RZ, RZ, R109 ;  /* 0x000000ffff007224 */ /* 0x002fca00078e006d */
[----:B------:R4:W-:Y:S01]  /*f7e0*/  STL [R1+0x454], R0 ;  /* 0x0004540001007387 */ /* 0x0009e20000100800 */
        /* <DEDUP_REMOVED lines=14> */
[----:B----4-:R-:W-:Y:S01]  /*f8d0*/  IMAD.MOV.U32 R0, RZ, RZ, R113 ;  /* 0x000000ffff007224 */ /* 0x010fe200078e0071 */
[----:B------:R1:W-:Y:S01]  /*f8e0*/  STL [R1+0x460], R112 ;  /* 0x0004607001007387 */ /* 0x0003e20000100800 */
[----:B---3--:R-:W-:-:S03]  /*f8f0*/  IMAD.MOV.U32 R106, RZ, RZ, R110 ;  /* 0x000000ffff6a7224 */ /* 0x008fc600078e006e */
[----:B------:R3:W-:Y:S01]  /*f900*/  STL [R1+0x45c], R0 ;  /* 0x00045c0001007387 */ /* 0x0007e20000100800 */
[----:B------:R-:W-:-:S03]  /*f910*/  IMAD.MOV.U32 R107, RZ, RZ, R111 ;  /* 0x000000ffff6b7224 */ /* 0x000fc600078e006f */
[----:B------:R-:W-:Y:S04]  /*f920*/  STL [R1+0x468], R90 ;  /* 0x0004685a01007387 */ /* 0x000fe80000100800 */
[----:B------:R-:W4:Y:S01]  /*f930*/  LDL.LU.64 R122, [R1+0x568] ;  /* 0x00056800017a7983 */ /* 0x000f220000300a00 */
[----:B-1----:R-:W-:Y:S02]  /*f940*/  IMAD.MOV.U32 R112, RZ, RZ, R130 ;  /* 0x000000ffff707224 */ /* 0x002fe400078e0082 */
[----:B------:R-:W-:Y:S01]  /*f950*/  IMAD.MOV.U32 R113, RZ, RZ, R131 ;  /* 0x000000ffff717224 */ /* 0x000fe200078e0083 */
[----:B------:R-:W4:Y:S04]  /*f960*/  LDL.LU.64 R110, [R1+0x4c8] ;  /* 0x0004c800016e7983 */ /* 0x000f280000300a00 */
[----:B------:R-:W4:Y:S04]  /*f970*/  LDL.LU.64 R120, [R1+0x538] ;  /* 0x0005380001787983 */ /* 0x000f280000300a00 */
[----:B------:R-:W4:Y:S04]  /*f980*/  LDL.LU.64 R130, [R1+0x508] ;  /* 0x0005080001827983 */ /* 0x000f280000300a00 */
[----:B------:R-:W4:Y:S04]  /*f990*/  LDL.LU.64 R142, [R1+0x610] ;  /* 0x00061000018e7983 */ /* 0x000f280000300a00 */
[----:B------:R-:W4:Y:S01]  /*f9a0*/  LDL.LU.64 R92, [R1+0x490] ;  /* 0x00049000015c7983 */ /* 0x000f220000300a00 */
[----:B---3--:R-:W-:-:S05]  /*f9b0*/  IMAD.MOV.U32 R0, RZ, RZ, R91 ;  /* 0x000000ffff007224 */ /* 0x008fca00078e005b */
[----:B------:R1:W-:Y:S04]  /*f9c0*/  STL [R1+0x464], R0 ;  /* 0x0004640001007387 */ /* 0x0003e80000100800 */
[----:B------:R3:W-:Y:S01]  /*f9d0*/  STL [R1+0x470], R98 ;  /* 0x0004706201007387 */ /* 0x0007e20000100800 */
[----:B-1----:R-:W-:-:S03]  /*f9e0*/  IMAD.MOV.U32 R0, RZ, RZ, R99 ;  /* 0x000000ffff007224 */ /* 0x002fc600078e0063 */
[----:B------:R-:W-:Y:S04]  /*f9f0*/  STL [R1+0x478], R100 ;  /* 0x0004786401007387 */ /* 0x000fe80000100800 */
[----:B------:R1:W-:Y:S01]  /*fa00*/  STL [R1+0x46c], R0 ;  /* 0x00046c0001007387 */ /* 0x0003e20000100800 */
[----:B---3--:R-:W-:Y:S02]  /*fa10*/  IMAD.MOV.U32 R98, RZ, RZ, R102 ;  /* 0x000000ffff627224 */ /* 0x008fe400078e0066 */
[----:B------:R-:W-:Y:S02]  /*fa20*/  IMAD.MOV.U32 R99, RZ, RZ, R103 ;  /* 0x000000ffff637224 */ /* 0x000fe400078e0067 */
[----:B-1----:R-:W-:-:S05]  /*fa30*/  IMAD.MOV.U32 R0, RZ, RZ, R101 ;  /* 0x000000ffff007224 */ /* 0x002fca00078e0065 */
[----:B------:R1:W-:Y:S01]  /*fa40*/  STL [R1+0x474], R0 ;  /* 0x0004740001007387 */ /* 0x0003e20000100800 */
[----:B------:R-:W-:Y:S02]  /*fa50*/  IMAD.MOV.U32 R100, RZ, RZ, R104 ;  /* 0x000000ffff647224 */ /* 0x000fe400078e0068 */
[----:B------:R-:W-:Y:S01]  /*fa60*/  IMAD.MOV.U32 R101, RZ, RZ, R105 ;  /* 0x000000ffff657224 */ /* 0x000fe200078e0069 */
[----:B--2---:R2:W-:Y:S01]  /*fa70*/  STL [R1+0x480], R96 ;  /* 0x0004806001007387 */ /* 0x0045e20000100800 */
[----:B-1----:R-:W-:Y:S01]  /*fa80*/  IMAD.MOV.U32 R0, RZ, RZ, R97 ;  /* 0x000000ffff007224 */ /* 0x002fe200078e0061 */
[----:B--2---:R-:W-:Y:S01]  /*fa90*/  MOV R96, R106 ;  /* 0x0000006a00607202 */ /* 0x004fe20000000f00 */
[----:B------:R-:W-:Y:S02]  /*faa0*/  IMAD.MOV.U32 R97, RZ, RZ, R107 ;  /* 0x000000ffff617224 */ /* 0x000fe400078e006b */
[----:B----4-:R-:W-:Y:S02]  /*fab0*/  IMAD.MOV.U32 R102, RZ, RZ, R110 ;  /* 0x000000ffff667224 */ /* 0x010fe400078e006e */
[----:B------:R-:W-:-:S02]  /*fac0*/  IMAD.MOV.U32 R103, RZ, RZ, R111 ;  /* 0x000000ffff677224 */ /* 0x000fc400078e006f */
[----:B------:R-:W-:Y:S02]  /*fad0*/  IMAD.MOV.U32 R110, RZ, RZ, R130 ;  /* 0x000000ffff6e7224 */ /* 0x000fe400078e0082 */
[----:B------:R-:W-:Y:S02]  /*fae0*/  IMAD.MOV.U32 R111, RZ, RZ, R131 ;  /* 0x000000ffff6f7224 */ /* 0x000fe400078e0083 */
[----:B------:R-:W2:Y:S04]  /*faf0*/  LDL.LU.64 R130, [R1+0x4e8] ;  /* 0x0004e80001827983 */ /* 0x000ea80000300a00 */
[----:B------:R-:W3:Y:S04]  /*fb00*/  LDL.LU.64 R104, [R1+0x4b0] ;  /* 0x0004b00001687983 */ /* 0x000ee80000300a00 */
[----:B------:R1:W-:Y:S04]  /*fb10*/  STL [R1+0x47c], R0 ;  /* 0x00047c0001007387 */ /* 0x0003e80000100800 */
[----:B------:R-:W4:Y:S01]  /*fb20*/  LDL.LU.64 R106, [R1+0x4a8] ;  /* 0x0004a800016a7983 */ /* 0x000f220000300a00 */
[----:B-1----:R-:W-:-:S03]  /*fb30*/  IMAD.MOV.U32 R0, RZ, RZ, R93 ;  /* 0x000000ffff007224 */ /* 0x002fc600078e005d */
[----:B------:R-:W-:Y:S04]  /*fb40*/  STL [R1+0x488], R92 ;  /* 0x0004885c01007387 */ /* 0x000fe80000100800 */
[----:B------:R-:W-:Y:S04]  /*fb50*/  STL [R1+0x490], R94 ;  /* 0x0004905e01007387 */ /* 0x000fe80000100800 */
[----:B------:R1:W-:Y:S02]  /*fb60*/  STL [R1+0x484], R0 ;  /* 0x0004840001007387 */ /* 0x0003e40000100800 */
[----:B-1----:R-:W-:-:S05]  /*fb70*/  IMAD.MOV.U32 R0, RZ, RZ, R95 ;  /* 0x000000ffff007224 */ /* 0x002fca00078e005f */
[----:B------:R1:W-:Y:S04]  /*fb80*/  STL [R1+0x48c], R0 ;  /* 0x00048c0001007387 */ /* 0x0003e80000100800 */
[----:B------:R1:W-:Y:S02]  /*fb90*/  STL [R1+0x498], R98 ;  /* 0x0004986201007387 */ /* 0x0003e40000100800 */
[----:B-1----:R-:W-:-:S05]  /*fba0*/  IMAD.MOV.U32 R0, RZ, RZ, R99 ;  /* 0x000000ffff007224 */ /* 0x002fca00078e0063 */
[----:B------:R4:W-:Y:S04]  /*fbb0*/  STL [R1+0x494], R0 ;  /* 0x0004940001007387 */ /* 0x0009e80000100800 */
[----:B------:R-:W2:Y:S01]  /*fbc0*/  LDL.LU.64 R98, [R1+0x4c0] ;  /* 0x0004c00001627983 */ /* 0x000ea20000300a00 */
[----:B----4-:R-:W-:-:S03]  /*fbd0*/  IMAD.MOV.U32 R0, RZ, RZ, R107 ;  /* 0x000000ffff007224 */ /* 0x010fc600078e006b */
[----:B------:R1:W-:Y:S04]  /*fbe0*/  STL [R1+0x4a0], R106 ;  /* 0x0004a06a01007387 */ /* 0x0003e80000100800 */
[----:B------:R3:W-:Y:S01]  /*fbf0*/  STL [R1+0x49c], R0 ;  /* 0x00049c0001007387 */ /* 0x0007e20000100800 */
[----:B-1----:R-:W-:Y:S02]  /*fc00*/  IMAD.MOV.U32 R106, RZ, RZ, R116 ;  /* 0x000000ffff6a7224 */ /* 0x002fe400078e0074 */
[----:B------:R-:W-:Y:S02]  /*fc10*/  IMAD.MOV.U32 R107, RZ, RZ, R117 ;  /* 0x000000ffff6b7224 */ /* 0x000fe400078e0075 */
[----:B------:R-:W4:Y:S01]  /*fc20*/  LDL.LU.64 R116, [R1+0x4d0] ;  /* 0x0004d00001747983 */ /* 0x000f220000300a00 */
[----:B---3--:R-:W-:-:S03]  /*fc30*/  IMAD.MOV.U32 R0, RZ, RZ, R105 ;  /* 0x000000ffff007224 */ /* 0x008fc600078e0069 */
[----:B------:R1:W-:Y:S04]  /*fc40*/  STL [R1+0x4a8], R104 ;  /* 0x0004a86801007387 */ /* 0x0003e80000100800 */
[----:B------:R3:W-:Y:S04]  /*fc50*/  STL [R1+0x4a4], R0 ;  /* 0x0004a40001007387 */ /* 0x0007e80000100800 */
[----:B------:R-:W-:Y:S01]  /*fc60*/  STL [R1+0x4b0], R96 ;  /* 0x0004b06001007387 */ /* 0x000fe20000100800 */
[----:B-1----:R-:W-:Y:S02]  /*fc70*/  IMAD.MOV.U32 R104, RZ, RZ, R110 ;  /* 0x000000ffff687224 */ /* 0x002fe400078e006e */
[----:B------:R-:W-:-:S02]  /*fc80*/  IMAD.MOV.U32 R105, RZ, RZ, R111 ;  /* 0x000000ffff697224 */ /* 0x000fc400078e006f */
[----:B------:R-:W4:Y:S01]  /*fc90*/  LDL.LU.64 R110, [R1+0x4e0] ;  /* 0x0004e000016e7983 */ /* 0x000f220000300a00 */
[----:B---3--:R-:W-:-:S05]  /*fca0*/  IMAD.MOV.U32 R0, RZ, RZ, R97 ;  /* 0x000000ffff007224 */ /* 0x008fca00078e0061 */
[----:B------:R1:W-:Y:S04]  /*fcb0*/  STL [R1+0x4ac], R0 ;  /* 0x0004ac0001007387 */ /* 0x0003e80000100800 */
[----:B--2---:R-:W-:Y:S01]  /*fcc0*/  STL [R1+0x4b8], R98 ;  /* 0x0004b86201007387 */ /* 0x004fe20000100800 */
[----:B-1----:R-:W-:-:S03]  /*fcd0*/  IMAD.MOV.U32 R0, RZ, RZ, R99 ;  /* 0x000000ffff007224 */ /* 0x002fc600078e0063 */
[----:B------:R-:W-:Y:S04]  /*fce0*/  STL [R1+0x4c0], R102 ;  /* 0x0004c06601007387 */ /* 0x000fe80000100800 */
[----:B------:R1:W-:Y:S02]  /*fcf0*/  STL [R1+0x4b4], R0 ;  /* 0x0004b40001007387 */ /* 0x0003e40000100800 */
[----:B-1----:R-:W-:Y:S02]  /*fd00*/  IMAD.MOV.U32 R0, RZ, RZ, R103 ;  /* 0x000000ffff007224 */ /* 0x002fe400078e0067 */
[----:B------:R-:W2:Y:S04]  /*fd10*/  LDL.LU.64 R102, [R1+0x4f0] ;  /* 0x0004f00001667983 */ /* 0x000ea80000300a00 */
[----:B------:R4:W-:Y:S02]  /*fd20*/  STL [R1+0x4bc], R0 ;  /* 0x0004bc0001007387 */ /* 0x0009e40000100800 */
[----:B----4-:R-:W-:-:S02]  /*fd30*/  IMAD.MOV.U32 R0, RZ, RZ, R117 ;  /* 0x000000ffff007224 */ /* 0x010fc400078e0075 */
[----:B------:R1:W-:Y:S04]  /*fd40*/  STL [R1+0x4c8], R116 ;  /* 0x0004c87401007387 */ /* 0x0003e80000100800 */
[----:B------:R3:W-:Y:S01]  /*fd50*/  STL [R1+0x4c4], R0 ;  /* 0x0004c40001007387 */ /* 0x0007e20000100800 */
[----:B-1----:R-:W-:Y:S02]  /*fd60*/  IMAD.MOV.U32 R116, RZ, RZ, R118 ;  /* 0x000000ffff747224 */ /* 0x002fe400078e0076 */
[----:B------:R-:W-:Y:S02]  /*fd70*/  IMAD.MOV.U32 R117, RZ, RZ, R119 ;  /* 0x000000ffff757224 */ /* 0x000fe400078e0077 */
[----:B------:R-:W-:Y:S02]  /*fd80*/  IMAD.MOV.U32 R118, RZ, RZ, R122 ;  /* 0x000000ffff767224 */ /* 0x000fe400078e007a */
[----:B------:R-:W-:-:S02]  /*fd90*/  IMAD.MOV.U32 R119, RZ, RZ, R123 ;  /* 0x000000ffff777224 */ /* 0x000fc400078e007b */
[----:B------:R-:W4:Y:S01]  /*fda0*/  LDL.LU.64 R122, [R1+0x500] ;  /* 0x00050000017a7983 */ /* 0x000f220000300a00 */
[----:B---3--:R-:W-:-:S03]  /*fdb0*/  IMAD.MOV.U32 R0, RZ, RZ, R101 ;  /* 0x000000ffff007224 */ /* 0x008fc600078e0065 */
[----:B------:R-:W-:Y:S04]  /*fdc0*/  STL [R1+0x4d0], R100 ;  /* 0x0004d06401007387 */ /* 0x000fe80000100800 */
[----:B------:R1:W-:Y:S04]  /*fdd0*/  STL [R1+0x4cc], R0 ;  /* 0x0004cc0001007387 */ /* 0x0003e80000100800 */
[----:B------:R3:W-:Y:S01]  /*fde0*/  STL [R1+0x4d8], R110 ;  /* 0x0004d86e01007387 */ /* 0x0007e20000100800 */
[----:B-1----:R-:W-:-:S03]  /*fdf0*/  IMAD.MOV.U32 R0, RZ, RZ, R111 ;  /* 0x000000ffff007224 */ /* 0x002fc600078e006f */
[----:B---3--:R-:W3:Y:S04]  /*fe00*/  LDL.LU.64 R110, [R1+0x510] ;  /* 0x00051000016e7983 */ /* 0x008ee80000300a00 */
[----:B------:R1:W-:Y:S04]  /*fe10*/  STL [R1+0x4d4], R0 ;  /* 0x0004d40001007387 */ /* 0x0003e80000100800 */
[----:B------:R2:W-:Y:S01]  /*fe20*/  STL [R1+0x4e0], R130 ;  /* 0x0004e08201007387 */ /* 0x0005e20000100800 */
[----:B-1----:R-:W-:Y:S02]  /*fe30*/  IMAD.MOV.U32 R0, RZ, RZ, R131 ;  /* 0x000000ffff007224 */ /* 0x002fe400078e0083 */
[----:B--2---:R-:W-:-:S02]  /*fe40*/  IMAD.MOV.U32 R130, RZ, RZ, R134 ;  /* 0x000000ffff827224 */ /* 0x004fc400078e0086 */
[----:B------:R-:W-:Y:S02]  /*fe50*/  IMAD.MOV.U32 R131, RZ, RZ, R135 ;  /* 0x000000ffff837224 */ /* 0x000fe400078e0087 */
[----:B------:R-:W2:Y:S04]  /*fe60*/  LDL.LU.64 R134, [R1+0x520] ;  /* 0x0005200001867983 */ /* 0x000ea80000300a00 */
[----:B------:R1:W-:Y:S04]  /*fe70*/  STL [R1+0x4dc], R0 ;  /* 0x0004dc0001007387 */ /* 0x0003e80000100800 */
[----:B------:R-:W-:Y:S01]  /*fe80*/  STL [R1+0x4e8], R102 ;  /* 0x0004e86601007387 */ /* 0x000fe20000100800 */
        /* <DEDUP_REMOVED lines=8> */
[----:B------:R4:W-:Y:S04]  /*ff10*/  STL [R1+0x4f4], R0 ;  /* 0x0004f40001007387 */ /* 0x0009e80000100800 */
[----:B------:R-:W-:Y:S04]  /*ff20*/  STL [R1+0x500], R104 ;  /* 0x0005006801007387 */ /* 0x000fe80000100800 */
[----:B-1----:R-:W2:Y:S01]  /*ff30*/  LDL.LU.64 R122, [R1+0x540] ;  /* 0x00054000017a7983 */ /* 0x002ea20000300a00 */
[----:B----4-:R-:W-:-:S03]  /*ff40*/  IMAD.MOV.U32 R0, RZ, RZ, R105 ;  /* 0x000000ffff007224 */ /* 0x010fc600078e0069 */
[----:B---3--:R-:W-:Y:S04]  /*ff50*/  STL [R1+0x508], R110 ;  /* 0x0005086e01007387 */ /* 0x008fe80000100800 */
[----:B------:R1:W-:Y:S02]  /*ff60*/  STL [R1+0x4fc], R0 ;  /* 0x0004fc0001007387 */ /* 0x0003e40000100800 */
[----:B-1----:R-:W-:Y:S02]  /*ff70*/  IMAD.MOV.U32 R0, RZ, RZ, R111 ;  /* 0x000000ffff007224 */ /* 0x002fe400078e006f */
[----:B------:R-:W-:Y:S02]  /*ff80*/  IMAD.MOV.U32 R110, RZ, RZ, R126 ;  /* 0x000000ffff6e7224 */ /* 0x000fe400078e007e */
[----:B------:R-:W-:Y:S01]  /*ff90*/  IMAD.MOV.U32 R111, RZ, RZ, R127 ;  /* 0x000000ffff6f7224 */ /* 0x000fe200078e007f */
[----:B------:R1:W-:Y:S01]  /*ffa0*/  STL [R1+0x504], R0 ;  /* 0x0005040001007387 */ /* 0x0003e20000100800 */
[----:B------:R-:W-:-:S02]  /*ffb0*/  IMAD.MOV.U32 R126, RZ, RZ, R130 ;  /* 0x000000ffff7e7224 */ /* 0x000fc400078e0082 */
[----:B------:R-:W-:Y:S01]  /*ffc0*/  IMAD.MOV.U32 R127, RZ, RZ, R131 ;  /* 0x000000ffff7f7224 */ /* 0x000fe200078e0083 */
[----:B------:R-:W-:Y:S04]  /*ffd0*/  STL [R1+0x510], R106 ;  /* 0x0005106a01007387 */ /* 0x000fe80000100800 */
[----:B------:R-:W3:Y:S01]  /*ffe0*/  LDL.LU.64 R130, [R1+0x550] ;  /* 0x0005500001827983 */ /* 0x000ee20000300a00 */
[----:B-1----:R-:W-:-:S05]  /*fff0*/  IMAD.MOV.U32 R0, RZ, RZ, R107 ;  /* 0x000000ffff007224 */ /* 0x002fca00078e006b */
[----:B------:R1:W-:Y:S04]  /*10000*/  STL [R1+0x50c], R0 ;  /* 0x00050c0001007387 */ /* 0x0003e80000100800 */
[----:B--2---:R2:W-:Y:S01]  /*10010*/  STL [R1+0x518], R134 ;  /* 0x0005188601007387 */ /* 0x0045e20000100800 */
[----:B-1----:R-:W-:Y:S02]  /*10020*/  IMAD.MOV.U32 R0, RZ, RZ, R135 ;  /* 0x000000ffff007224 */ /* 0x002fe400078e0087 */
[----:B--2---:R-:W-:Y:S02]  /*10030*/  IMAD.MOV.U32 R134, RZ, RZ, R138 ;  /* 0x000000ffff867224 */ /* 0x004fe400078e008a */
[----:B------:R-:W-:Y:S02]  /*10040*/  IMAD.MOV.U32 R135, RZ, RZ, R139 ;  /* 0x000000ffff877224 */ /* 0x000fe400078e008b */
[----:B------:R-:W2:Y:S04]  /*10050*/  LDL.LU.64 R138, [R1+0x560] ;  /* 0x00056000018a7983 */ /* 0x000ea80000300a00 */
[----:B------:R1:W-:Y:S04]  /*10060*/  STL [R1+0x514], R0 ;  /* 0x0005140001007387 */ /* 0x0003e80000100800 */
[----:B------:R4:W-:Y:S01]  /*10070*/  STL [R1+0x520], R116 ;  /* 0x0005207401007387 */ /* 0x0009e20000100800 */
[----:B-1----:R-:W-:-:S05]  /*10080*/  IMAD.MOV.U32 R0, RZ, RZ, R117 ;  /* 0x000000ffff007224 */ /* 0x002fca00078e0075 */
[----:B------:R1:W-:Y:S01]  /*10090*/  STL [R1+0x51c], R0 ;  /* 0x00051c0001007387 */ /* 0x0003e20000100800 */
[----:B----4-:R-:W-:Y:S02]  /*100a0*/  IMAD.MOV.U32 R116, RZ, RZ, R118 ;  /* 0x000000ffff747224 */ /* 0x010fe400078e0076 */
[----:B------:R-:W-:Y:S01]  /*100b0*/  IMAD.MOV.U32 R117, RZ, RZ, R119 ;  /* 0x000000ffff757224 */ /* 0x000fe200078e0077 */
[----:B------:R-:W-:Y:S04]  /*100c0*/  STL [R1+0x528], R108 ;  /* 0x0005286c01007387 */ /* 0x000fe80000100800 */
[----:B------:R-:W4:Y:S01]  /*100d0*/  LDL.LU.64 R118, [R1+0x570] ;  /* 0x0005700001767983 */ /* 0x000f220000300a00 */
[----:B-1----:R-:W-:-:S05]  /*100e0*/  IMAD.MOV.U32 R0, RZ, RZ, R109 ;  /* 0x000000ffff007224 */ /* 0x002fca00078e006d */
[----:B------:R1:W-:Y:S04]  /*100f0*/  STL [R1+0x524], R0 ;  /* 0x0005240001007387 */ /* 0x0003e80000100800 */
[----:B------:R1:W-:Y:S02]  /*10100*/  STL [R1+0x530], R120 ;  /* 0x0005307801007387 */ /* 0x0003e40000100800 */
[----:B-1----:R-:W-:Y:S02]  /*10110*/  IMAD.MOV.U32 R0, RZ, RZ, R121 ;  /* 0x000000ffff007224 */ /* 0x002fe400078e0079 */
[----:B------:R-:W-:Y:S04]  /*10120*/  STL [R1+0x538], R122 ;  /* 0x0005387a01007387 */ /* 0x000fe80000100800 */
[----:B------:R1:W-:Y:S04]  /*10130*/  STL [R1+0x52c], R0 ;  /* 0x00052c0001007387 */ /* 0x0003e80000100800 */
[----:B------:R-:W4:Y:S01]  /*10140*/  LDL.LU.64 R120, [R1+0x580] ;  /* 0x0005800001787983 */ /* 0x000f220000300a00 */
[----:B-1----:R-:W-:-:S02]  /*10150*/  IMAD.MOV.U32 R0, RZ, RZ, R123 ;  /* 0x000000ffff007224 */ /* 0x002fc400078e007b */
[----:B------:R-:W-:Y:S02]  /*10160*/  IMAD.MOV.U32 R122, RZ, RZ, R128 ;  /* 0x000000ffff7a7224 */ /* 0x000fe400078e0080 */
[----:B------:R-:W-:Y:S01]  /*10170*/  IMAD.MOV.U32 R123, RZ, RZ, R129 ;  /* 0x000000ffff7b7224 */ /* 0x000fe200078e0081 */
[----:B------:R1:W-:Y:S04]  /*10180*/  STL [R1+0x534], R0 ;  /* 0x0005340001007387 */ /* 0x0003e80000100800 */
[----:B------:R-:W-:Y:S04]  /*10190*/  STL [R1+0x540], R110 ;  /* 0x0005406e01007387 */ /* 0x000fe80000100800 */
[----:B------:R-:W4:Y:S01]  /*101a0*/  LDL.LU.64 R128, [R1+0x590] ;  /* 0x0005900001807983 */ /* 0x000f220000300a00 */
[----:B-1----:R-:W-:-:S05]  /*101b0*/  IMAD.MOV.U32 R0, RZ, RZ, R111 ;  /* 0x000000ffff007224 */ /* 0x002fca00078e006f */
[----:B------:R1:W-:Y:S04]  /*101c0*/  STL [R1+0x53c], R0 ;  /* 0x00053c0001007387 */ /* 0x0003e80000100800 */
[----:B---3--:R3:W-:Y:S01]  /*101d0*/  STL [R1+0x548], R130 ;  /* 0x0005488201007387 */ /* 0x0087e20000100800 */
[----:B-1----:R-:W-:-:S05]  /*101e0*/  IMAD.MOV.U32 R0, RZ, RZ, R131 ;  /* 0x000000ffff007224 */ /* 0x002fca00078e0083 */
[----:B------:R1:W-:Y:S01]  /*101f0*/  STL [R1+0x544], R0 ;  /* 0x0005440001007387 */ /* 0x0003e20000100800 */
[----:B---3--:R-:W-:Y:S02]  /*10200*/  IMAD.MOV.U32 R130, RZ, RZ, R136 ;  /* 0x000000ffff827224 */ /* 0x008fe400078e0088 */
[----:B------:R-:W-:Y:S01]  /*10210*/  IMAD.MOV.U32 R131, RZ, RZ, R137 ;  /* 0x000000ffff837224 */ /* 0x000fe200078e0089 */
[----:B------:R-:W-:Y:S04]  /*10220*/  STL [R1+0x550], R112 ;  /* 0x0005507001007387 */ /* 0x000fe80000100800 */
[----:B------:R-:W3:Y:S01]  /*10230*/  LDL.LU.64 R136, [R1+0x5a0] ;  /* 0x0005a00001887983 */ /* 0x000ee20000300a00 */
[----:B-1----:R-:W-:-:S05]  /*10240*/  IMAD.MOV.U32 R0, RZ, RZ, R113 ;  /* 0x000000ffff007224 */ /* 0x002fca00078e0071 */
[----:B------:R1:W-:Y:S04]  /*10250*/  STL [R1+0x54c], R0 ;  /* 0x00054c0001007387 */ /* 0x0003e80000100800 */
[----:B--2---:R2:W-:Y:S01]  /*10260*/  STL [R1+0x558], R138 ;  /* 0x0005588a01007387 */ /* 0x0045e20000100800 */
[----:B-1----:R-:W-:-:S05]  /*10270*/  IMAD.MOV.U32 R0, RZ, RZ, R139 ;  /* 0x000000ffff007224 */ /* 0x002fca00078e008b */
[----:B------:R1:W-:Y:S01]  /*10280*/  STL [R1+0x554], R0 ;  /* 0x0005540001007387 */ /* 0x0003e20000100800 */
[----:B--2---:R-:W-:Y:S02]  /*10290*/  IMAD.MOV.U32 R138, RZ, RZ, R144 ;  /* 0x000000ffff8a7224 */ /* 0x004fe400078e0090 */
[----:B------:R-:W-:Y:S01]  /*102a0*/  IMAD.MOV.U32 R139, RZ, RZ, R145 ;  /* 0x000000ffff8b7224 */ /* 0x000fe200078e0091 */
[----:B------:R-:W-:Y:S04]  /*102b0*/  STL [R1+0x560], R116 ;  /* 0x0005607401007387 */ /* 0x000fe80000100800 */
[----:B------:R-:W2:Y:S01]  /*102c0*/  LDL.LU.64 R144, [R1+0x5b0] ;  /* 0x0005b00001907983 */ /* 0x000ea20000300a00 */
[----:B-1----:R-:W-:-:S05]  /*102d0*/  MOV R0, R117 ;  /* 0x0000007500007202 */ /* 0x002fca0000000f00 */
[----:B------:R1:W-:Y:S04]  /*102e0*/  STL [R1+0x55c], R0 ;  /* 0x00055c0001007387 */ /* 0x0003e80000100800 */
[----:B----4-:R-:W-:Y:S01]  /*102f0*/  STL [R1+0x568], R118 ;  /* 0x0005687601007387 */ /* 0x010fe20000100800 */
[----:B-1----:R-:W-:-:S05]  /*10300*/  IMAD.MOV.U32 R0, RZ, RZ, R119 ;  /* 0x000000ffff007224 */ /* 0x002fca00078e0077 */
[----:B------:R1:W-:Y:S04]  /*10310*/  STL [R1+0x564], R0 ;  /* 0x0005640001007387 */ /* 0x0003e80000100800 */
[----:B------:R4:W-:Y:S01]  /*10320*/  STL [R1+0x570], R150 ;  /* 0x0005709601007387 */ /* 0x0009e20000100800 */
[----:B-1----:R-:W-:-:S03]  /*10330*/  IMAD.MOV.U32 R0, RZ, RZ, R151 ;  /* 0x000000ffff007224 */ /* 0x002fc600078e0097 */
[----:B----4-:R-:W4:Y:S04]  /*10340*/  LDL.LU.64 R150, [R1+0x5c0] ;  /* 0x0005c00001967983 */ /* 0x010f280000300a00 */
[----:B------:R1:W-:Y:S02]  /*10350*/  STL [R1+0x56c], R0 ;  /* 0x00056c0001007387 */ /* 0x0003e40000100800 */
[----:B-1----:R-:W-:Y:S02]  /*10360*/  IMAD.MOV.U32 R0, RZ, RZ, R121 ;  /* 0x000000ffff007224 */ /* 0x002fe400078e0079 */
[----:B------:R1:W-:Y:S04]  /*10370*/  STL [R1+0x578], R120 ;  /* 0x0005787801007387 */ /* 0x0003e80000100800 */
[----:B------:R-:W-:Y:S04]  /*10380*/  STL [R1+0x580], R124 ;  /* 0x0005807c01007387 */ /* 0x000fe80000100800 */
[----:B------:R1:W-:Y:S02]  /*10390*/  STL [R1+0x574], R0 ;  /* 0x0005740001007387 */ /* 0x0003e40000100800 */
[----:B-1----:R-:W-:-:S02]  /*103a0*/  IMAD.MOV.U32 R120, RZ, RZ, R122 ;  /* 0x000000ffff787224 */ /* 0x002fc400078e007a */
[----:B------:R-:W-:Y:S02]  /*103b0*/  IMAD.MOV.U32 R121, RZ, RZ, R123 ;  /* 0x000000ffff797224 */ /* 0x000fe400078e007b */
[----:B------:R-:W4:Y:S01]  /*103c0*/  LDL.LU.64 R122, [R1+0x5e0] ;  /* 0x0005e000017a7983 */ /* 0x000f220000300a00 */
[----:B------:R-:W-:Y:S02]  /*103d0*/  IMAD.MOV.U32 R0, RZ, RZ, R125 ;  /* 0x000000ffff007224 */ /* 0x000fe400078e007d */
[----:B------:R-:W-:Y:S02]  /*103e0*/  IMAD.MOV.U32 R124, RZ, RZ, R126 ;  /* 0x000000ffff7c7224 */ /* 0x000fe400078e007e */
[----:B------:R-:W-:Y:S01]  /*103f0*/  IMAD.MOV.U32 R125, RZ, RZ, R127 ;  /* 0x000000ffff7d7224 */ /* 0x000fe200078e007f */
[----:B------:R1:W-:Y:S04]  /*10400*/  STL [R1+0x57c], R0 ;  /* 0x00057c0001007387 */ /* 0x0003e80000100800 */
[----:B------:R1:W-:Y:S04]  /*10410*/  STL [R1+0x588], R128 ;  /* 0x0005888001007387 */ /* 0x0003e80000100800 */
[----:B------:R-:W4:Y:S01]  /*10420*/  LDL.LU.64 R126, [R1+0x5d8] ;  /* 0x0005d800017e7983 */ /* 0x000f220000300a00 */
[----:B-1----:R-:W-:-:S05]  /*10430*/  IMAD.MOV.U32 R0, RZ, RZ, R129 ;  /* 0x000000ffff007224 */ /* 0x002fca00078e0081 */
[----:B------:R1:W-:Y:S01]  /*10440*/  STL [R1+0x584], R0 ;  /* 0x0005840001007387 */ /* 0x0003e20000100800 */
[----:B------:R-:W-:Y:S02]  /*10450*/  IMAD.MOV.U32 R128, RZ, RZ, R130 ;  /* 0x000000ffff807224 */ /* 0x000fe400078e0082 */
[----:B------:R-:W-:Y:S01]  /*10460*/  IMAD.MOV.U32 R129, RZ, RZ, R131 ;  /* 0x000000ffff817224 */ /* 0x000fe200078e0083 */
[----:B------:R3:W-:Y:S04]  /*10470*/  STL [R1+0x590], R132 ;  /* 0x0005908401007387 */ /* 0x0007e80000100800 */
[----:B------:R-:W4:Y:S01]  /*10480*/  LDL.LU.64 R130, [R1+0x600] ;  /* 0x0006000001827983 */ /* 0x000f220000300a00 */
[----:B-1----:R-:W-:-:S05]  /*10490*/  IMAD.MOV.U32 R0, RZ, RZ, R133 ;  /* 0x000000ffff007224 */ /* 0x002fca00078e0085 */
[----:B------:R1:W-:Y:S01]  /*104a0*/  STL [R1+0x58c], R0 ;  /* 0x00058c0001007387 */ /* 0x0003e20000100800 */
[----:B---3--:R-:W-:Y:S02]  /*104b0*/  IMAD.MOV.U32 R132, RZ, RZ, R134 ;  /* 0x000000ffff847224 */ /* 0x008fe400078e0086 */
        /* <DEDUP_REMOVED lines=13> */
[----:B--2---:R2:W-:Y:S04]  /*10590*/  STL [R1+0x5a8], R144 ;  /* 0x0005a89001007387 */ /* 0x0045e80000100800 */
[----:B------:R-:W3:Y:S01]  /*105a0*/  LDL.LU.64 R142, [R1+0x618] ;  /* 0x00061800018e7983 */ /* 0x000ee20000300a00 */
[----:B-1----:R-:W-:-:S05]  /*105b0*/  IMAD.MOV.U32 R0, RZ, RZ, R145 ;  /* 0x000000ffff007224 */ /* 0x002fca00078e0091 */
[----:B------:R1:W-:Y:S01]  /*105c0*/  STL [R1+0x5a4], R0 ;  /* 0x0005a40001007387 */ /* 0x0003e20000100800 */
[----:B--2---:R-:W-:Y:S02]  /*105d0*/  IMAD.MOV.U32 R144, RZ, RZ, R146 ;  /* 0x000000ffff907224 */ /* 0x004fe400078e0092 */
[----:B------:R-:W-:Y:S01]  /*105e0*/  IMAD.MOV.U32 R145, RZ, RZ, R147 ;  /* 0x000000ffff917224 */ /* 0x000fe200078e0093 */
[----:B------:R2:W-:Y:S04]  /*105f0*/  STL [R1+0x5b0], R148 ;  /* 0x0005b09401007387 */ /* 0x0005e80000100800 */
[----:B------:R-:W3:Y:S01]  /*10600*/  LDL.LU.64 R146, [R1+0x650] ;  /* 0x0006500001927983 */ /* 0x000ee20000300a00 */
[----:B-1----:R-:W-:-:S05]  /*10610*/  IMAD.MOV.U32 R0, RZ, RZ, R149 ;  /* 0x000000ffff007224 */ /* 0x002fca00078e0095 */
[----:B------:R1:W-:Y:S04]  /*10620*/  STL [R1+0x5ac], R0 ;  /* 0x0005ac0001007387 */ /* 0x0003e80000100800 */
[----:B----4-:R4:W-:Y:S04]  /*10630*/  STL [R1+0x5b8], R150 ;  /* 0x0005b89601007387 */ /* 0x0109e80000100800 */
[----:B--2---:R-:W2:Y:S01]  /*10640*/  LDL.LU.64 R148, [R1+0x630] ;  /* 0x0006300001947983 */ /* 0x004ea20000300a00 */
[----:B-1----:R-:W-:-:S03]  /*10650*/  IMAD.MOV.U32 R0, RZ, RZ, R151 ;  /* 0x000000ffff007224 */ /* 0x002fc600078e0097 */
[----:B----4-:R-:W4:Y:S04]  /*10660*/  LDL.LU.64 R150, [R1+0x640] ;  /* 0x0006400001967983 */ /* 0x010f280000300a00 */
[----:B------:R1:W-:Y:S04]  /*10670*/  STL [R1+0x5b4], R0 ;  /* 0x0005b40001007387 */ /* 0x0003e80000100800 */
[----:B------:R-:W-:Y:S01]  /*10680*/  STL [R1+0x5c0], R120 ;  /* 0x0005c07801007387 */ /* 0x000fe20000100800 */
[----:B-1----:R-:W-:-:S03]  /*10690*/  IMAD.MOV.U32 R0, RZ, RZ, R121 ;  /* 0x000000ffff007224 */ /* 0x002fc600078e0079 */
[----:B------:R-:W-:Y:S04]  /*106a0*/  STL [R1+0x5c8], R122 ;  /* 0x0005c87a01007387 */ /* 0x000fe80000100800 */
        /* <DEDUP_REMOVED lines=37> */
[----:B--2---:R-:W-:Y:S01]  /*10900*/  STL [R1+0x630], R148 ;  /* 0x0006309401007387 */ /* 0x004fe20000100800 */
[----:B-1----:R-:W-:-:S05]  /*10910*/  IMAD.MOV.U32 R0, RZ, RZ, R147 ;  /* 0x000000ffff007224 */ /* 0x002fca00078e0093 */
[----:B------:R1:W-:Y:S04]  /*10920*/  STL [R1+0x624], R0 ;  /* 0x0006240001007387 */ /* 0x0003e80000100800 */
[----:B----4-:R-:W-:Y:S01]  /*10930*/  STL [R1+0x638], R150 ;  /* 0x0006389601007387 */ /* 0x010fe20000100800 */
[----:B-1----:R-:W-:-:S05]  /*10940*/  IMAD.MOV.U32 R0, RZ, RZ, R149 ;  /* 0x000000ffff007224 */ /* 0x002fca00078e0095 */
[----:B------:R1:W-:Y:S02]  /*10950*/  STL [R1+0x62c], R0 ;  /* 0x00062c0001007387 */ /* 0x0003e40000100800 */
[----:B-1----:R-:W-:-:S05]  /*10960*/  IMAD.MOV.U32 R0, RZ, RZ, R151 ;  /* 0x000000ffff007224 */ /* 0x002fca00078e0097 */
[----:B------:R-:W-:Y:S04]  /*10970*/  STL [R1+0x634], R0 ;  /* 0x0006340001007387 */ /* 0x000fe80000100800 */
[----:B------:R-:W-:Y:S04]  /*10980*/  STL [R1], RZ ;  /* 0x000000ff01007387 */ /* 0x000fe80000100800 */
[----:B------:R-:W-:Y:S04]  /*10990*/  STL [R1+0x4], RZ ;  /* 0x000004ff01007387 */ /* 0x000fe80000100800 */
        /* <DEDUP_REMOVED lines=117> */
[----:B------:R-:W-:Y:S01]  /*110f0*/  STL [R1+0x1dc], RZ ;  /* 0x0001dcff01007387 */ /* 0x000fe20000100800 */
[----:B------:R-:W-:-:S03]  /*11100*/  SHF.R.S32.HI R5, RZ, 0x6, R5 ;  /* 0x00000006ff057819 */ /* 0x000fc60000011405 */
        /* <DEDUP_REMOVED lines=8> */
[----:B------:R1:W-:Y:S02]  /*11190*/  STL [R1+0x644], R5 ;  /* 0x0006440501007387 */ /* 0x0003e40000100800 */
[----:B-1----:R-:W-:-:S05]  /*111a0*/  VIADD R5, R5, 0xffffffff ;  /* 0xffffffff05057836 */ /* 0x002fca0000000000 */
[----:B------:R1:W-:Y:S01]  /*111b0*/  STL [R1+0x650], R5 ;  /* 0x0006500501007387 */ /* 0x0003e20000100800 */
[----:B------:R-:W-:Y:S01]  /*111c0*/  IMAD.MOV.U32 R13, RZ, RZ, R3 ;  /* 0x000000ffff0d7224 */ /* 0x000fe200078e0003 */
[----:B------:R-:W-:Y:S02]  /*111d0*/  SHF.R.S32.HI R3, RZ, 0x1f, R4 ;  /* 0x0000001fff037819 */ /* 0x000fe40000011404 */
[----:B------:R-:W-:Y:S01]  /*111e0*/  SHF.R.S32.HI R0, RZ, 0x1f, R114 ;  /* 0x0000001fff007819 */ /* 0x000fe20000011472 */
[----:B------:R-:W-:Y:S01]  /*111f0*/  IMAD.MOV.U32 R15, RZ, RZ, R8 ;  /* 0x000000ffff0f7224 */ /* 0x000fe200078e0008 */
[----:B------:R-:W-:Y:S01]  /*11200*/  SHF.L.U64.HI R3, R4, 0x2, R3 ;  /* 0x0000000204037819 */ /* 0x000fe20000010203 */
[C---:B------:R-:W-:Y:S01]  /*11210*/  IMAD.SHL.U32 R2, R114.reuse, 0x4, RZ ;  /* 0x0000000472027824 */ /* 0x040fe200078e00ff */
[----:B------:R-:W-:Y:S01]  /*11220*/  SHF.L.U64.HI R0, R114, 0x2, R0 ;  /* 0x0000000272007819 */ /* 0x000fe20000010200 */
[----:B------:R-:W-:Y:S01]  /*11230*/  IMAD.MOV.U32 R14, RZ, RZ, R9 ;  /* 0x000000ffff0e7224 */ /* 0x000fe200078e0009 */
[----:B------:R-:W-:Y:S01]  /*11240*/  CS2R R24, SRZ ;  /* 0x0000000000187805 */ /* 0x000fe2000001ff00 */
[----:B------:R-:W-:Y:S01]  /*11250*/  IMAD.MOV.U32 R17, RZ, RZ, R10 ;  /* 0x000000ffff117224 */ /* 0x000fe200078e000a */
[----:B------:R-:W-:Y:S01]  /*11260*/  CS2R R26, SRZ ;  /* 0x00000000001a7805 */ /* 0x000fe2000001ff00 */
[----:B------:R-:W-:Y:S01]  /*11270*/  IMAD.MOV.U32 R16, RZ, RZ, R11 ;  /* 0x000000ffff107224 */ /* 0x000fe200078e000b */
[----:B------:R-:W-:Y:S01]  /*11280*/  CS2R R28, SRZ ;  /* 0x00000000001c7805 */ /* 0x000fe2000001ff00 */
[----:B------:R-:W-:Y:S01]  /*11290*/  IMAD.MOV.U32 R8, RZ, RZ, RZ ;  /* 0x000000ffff087224 */ /* 0x000fe200078e00ff */
        /* <DEDUP_REMOVED lines=41> */
[----:B------:R-:W-:Y:S01]  /*11530*/  CS2R R112, SRZ ;  /* 0x0000000000707805 */ /* 0x000fe2000001ff00 */
[----:B------:R-:W-:Y:S01]  /*11540*/  IMAD.SHL.U32 R4, R4, 0x4, RZ ;  /* 0x0000000404047824 */ /* 0x000fe200078e00ff */
        /* <DEDUP_REMOVED lines=18> */
[----:B------:R-:W-:Y:S01]  /*11670*/  CS2R R150, SRZ ;  /* 0x0000000000967805 */ /* 0x000fe2000001ff00 */
[----:B------:R-:W-:Y:S01]  /*11680*/  UMOV UR16, 0xffffffff ;  /* 0xffffffff00107882 */ /* 0x000fe20000000000 */
[----:B-1----:R-:W-:-:S05]  /*11690*/  UMOV UR4, URZ ;  /* 0x0000003f00047c82 */ /* 0x002fca0008000000 */
.L_x_1:
[----:B------:R-:W-:Y:S01]  /*116a0*/  STL.64 [R1+0x878], R250 ;  /* 0x000878fa01007387 */ /* 0x000fe20000100a00 */
[----:B------:R-:W-:Y:S01]  /*116b0*/  UIADD3 UR16, UR16, 0x1, URZ ;  /* 0x0000000110107890 */ /* 0x000fe2000fffe03f */
[----:B------:R-:W-:-:S04]  /*116c0*/  DEPBAR.LE SB0, 0x0 ;  /* 0x000080000000791a */ /* 0x000fc80000000000 */
[----:B------:R-:W-:Y:S01]  /*116d0*/  STL.64 [R1+0x870], R248 ;  /* 0x000870f801007387 */ /* 0x000fe20000100a00 */
[----:B------:R-:W-:Y:S01]  /*116e0*/  UMOV UR11, 0x40000040 ;  /* 0x40000040000b7882 */ /* 0x000fe20000000000 */
[----:B------:R-:W-:Y:S01]  /*116f0*/  UMOV UR9, 0x40000040 ;  /* 0x4000004000097882 */ /* 0x000fe20000000000 */
[----:B-1----:R-:W1:Y:S01]  /*11700*/  LDC R5, c[0x0][0x230] ;  /* 0x00008c00ff057b82 */ /* 0x002e620000000800 */
[----:B------:R-:W-:Y:S04]  /*11710*/  STL.64 [R1+0x868], R246 ;  /* 0x000868f601007387 */ /* 0x000fe80000100a00 */
        /* <DEDUP_REMOVED lines=47> */
[----:B-----5:R-:W-:Y:S04]  /*11a10*/  STL.64 [R1+0x6e8], R150 ;  /* 0x0006e89601007387 */ /* 0x020fe80000100a00 */
        /* <DEDUP_REMOVED lines=12> */
[----:B------:R2:W-:Y:S04]  /*11ae0*/  STL.64 [R1+0x680], R124 ;  /* 0x0006807c01007387 */ /* 0x0005e80000100a00 */
[----:B--2---:R-:W2:Y:S04]  /*11af0*/  LDL.LU.64 R124, [R1] ;  /* 0x00000000017c7983 */ /* 0x004ea80000300a00 */
[----:B------:R-:W2:Y:S04]  /*11b00*/  LDL.LU.64 R126, [R1+0x8] ;  /* 0x00000800017e7983 */ /* 0x000ea80000300a00 */
        /* <DEDUP_REMOVED lines=61> */
[----:B------:R-:W2:Y:S01]  /*11ee0*/  LDL.LU.64 R250, [R1+0x1f8] ;  /* 0x0001f80001fa7983 */ /* 0x000ea20000300a00 */
[----:B------:R-:W-:Y:S01]  /*11ef0*/  UISETP.GT.AND UP0, UPT, UR16, 0x1, UPT ;  /* 0x000000011000788c */ /* 0x000fe2000bf04270 */
[----:B------:R-:W-:Y:S03]  /*11f00*/  BAR.SYNC.DEFER_BLOCKING 0x0 ;  /* 0x0000000000007b1d */ /* 0x000fe60000010000 */
[----:B------:R-:W-:-:S04]  /*11f10*/  USEL UR16, UR16, URZ, !UP0 ;  /* 0x0000003f10107287 */ /* 0x000fc8000c000000 */
[----:B------:R-:W-:Y:S02]  /*11f20*/  ULEA UR5, UR16, UR7, 0xf ;  /* 0x0000000710057291 */ /* 0x000fe4000f8e783f */
[----:B------:R-:W-:Y:S01]  /*11f30*/  ULEA UR6, UR16, UR7, 0x10 ;  /* 0x0000000710067291 */ /* 0x000fe2000f8e803f */
[----:B------:R-:W-:Y:S01]  /*11f40*/  STL [R1+0x660], R6 ;  /* 0x0006600601007387 */ /* 0x000fe20000100800 */
[----:B------:R-:W-:Y:S02]  /*11f50*/  UIADD3 UR5, UR5, 0x20000, URZ ;  /* 0x0002000005057890 */ /* 0x000fe4000fffe03f */
[----:B------:R-:W-:Y:S02]  /*11f60*/  USHF.R.U32.HI UR6, URZ, 0x4, UR6 ;  /* 0x000000043f067899 */ /* 0x000fe40008011606 */
[----:B------:R-:W-:Y:S02]  /*11f70*/  USHF.R.U32.HI UR5, URZ, 0x4, UR5 ;  /* 0x000000043f057899 */ /* 0x000fe40008011605 */
[----:B------:R-:W-:-:S02]  /*11f80*/  USGXT.U32 UR10, UR6, 0xe ;  /* 0x0000000e060a789a */ /* 0x000fc40008000000 */
[----:B------:R-:W-:Y:S02]  /*11f90*/  USGXT.U32 UR8, UR5, 0xe ;  /* 0x0000000e0508789a */ /* 0x000fe40008000000 */
[----:B------:R-:W-:Y:S02]  /*11fa0*/  UIADD3 UR14, UP1, UR10, 0x2, URZ ;  /* 0x000000020a0e7890 */ /* 0x000fe4000ff3e03f */
[----:B------:R-:W-:Y:S01]  /*11fb0*/  UIADD3 UR12, UP0, UR8, 0x2, URZ ;  /* 0x00000002080c7890 */ /* 0x000fe2000ff1e03f */
[----:B------:R-:W-:Y:S01]  /*11fc0*/  UMOV UR5, URZ ;  /* 0x0000003f00057c82 */ /* 0x000fe20008000000 */
[----:B------:R-:W-:Y:S02]  /*11fd0*/  UMOV UR6, URZ ;  /* 0x0000003f00067c82 */ /* 0x000fe40008000000 */
[----:B------:R-:W-:Y:S02]  /*11fe0*/  UIADD3.X UR13, UR5, 0x40000040, URZ, UP0, !UPT ;  /* 0x40000040050d7890 */ /* 0x000fe400087fe43f */
[----:B------:R-:W-:-:S02]  /*11ff0*/  UIADD3.X UR15, UR6, 0x40000040, URZ, UP1, !UPT ;  /* 0x40000040060f7890 */ /* 0x000fc40008ffe43f */
[----:B------:R-:W-:Y:S02]  /*12000*/  UIADD3.64 UR40, UR12, 0x2, URZ ;  /* 0x000000020c287897 */ /* 0x000fe4000fffe03f */
[----:B------:R-:W-:Y:S02]  /*12010*/  UIADD3.64 UR42, UR14, 0x2, URZ ;  /* 0x000000020e2a7897 */ /* 0x000fe4000fffe03f */
[----:B------:R-:W-:Y:S02]  /*12020*/  UIADD3.64 UR38, UR14, 0x4, URZ ;  /* 0x000000040e267897 */ /* 0x000fe4000fffe03f */
[----:B------:R-:W-:Y:S02]  /*12030*/  UIADD3.64 UR36, UR12, 0x4, URZ ;  /* 0x000000040c247897 */ /* 0x000fe4000fffe03f */
[----:B------:R-:W-:Y:S02]  /*12040*/  UIADD3.64 UR34, UR14, 0x7fe, URZ ;  /* 0x000007fe0e227897 */ /* 0x000fe4000fffe03f */
[----:B------:R-:W-:-:S02]  /*12050*/  UIADD3.64 UR32, UR12, 0x3fe, URZ ;  /* 0x000003fe0c207897 */ /* 0x000fc4000fffe03f */
[----:B------:R-:W-:Y:S02]  /*12060*/  UIADD3.64 UR30, UR14, 0x800, URZ ;  /* 0x000008000e1e7897 */ /* 0x000fe4000fffe03f */
[----:B------:R-:W-:Y:S02]  /*12070*/  UIADD3.64 UR28, UR12, 0x400, URZ ;  /* 0x000004000c1c7897 */ /* 0x000fe4000fffe03f */
[----:B------:R-:W-:Y:S02]  /*12080*/  UIADD3.64 UR26, UR14, 0x802, URZ ;  /* 0x000008020e1a7897 */ /* 0x000fe4000fffe03f */
[----:B------:R-:W-:Y:S02]  /*12090*/  UIADD3.64 UR24, UR12, 0x402, URZ ;  /* 0x000004020c187897 */ /* 0x000fe4000fffe03f */
[----:B------:R-:W-:Y:S02]  /*120a0*/  UIADD3.64 UR22, UR14, 0x804, URZ ;  /* 0x000008040e167897 */ /* 0x000fe4000fffe03f */
[----:B------:R-:W-:Y:S01]  /*120b0*/  UIADD3.64 UR20, UR12, 0x404, URZ ;  /* 0x000004040c147897 */ /* 0x000fe2000fffe03f */
[----:B--2---:R-:W-:-:S06]  /*120c0*/  WARPGROUP.ARRIVE ;  /* 0x00000000000079c5 */ /* 0x004fcc0000000000 */
[----:B------:R-:W-:Y:S03]  /*120d0*/  HGMMA.64x256x8.F32.TF32 R124, gdesc[UR8], R124, gsb0 ;  /* 0x07e00000087c79f0 */ /* 0x000fe6000800287c */
[----:B------:R-:W-:Y:S02]  /*120e0*/  WARPGROUP.DEPBAR.LE gsb0, 0x0 ;  /* 0x00008000000079c5 */ /* 0x000fe40000010000 */
[----:B------:R-:W-:-:S15]  /*120f0*/  WARPGROUP.ARRIVE ;  /* 0x00000000000079c5 */ /* 0x000fde0000000000 */
[----:B------:R-:W-:-:S08]  /*12100*/  NOP ;  /* 0x0000000000007918 */ /* 0x000fd00000000000 */
        /* <DEDUP_REMOVED lines=26> */
[----:B------:R-:W-:Y:S04]  /*122b0*/  STL.64 [R1], R124 ;  /* 0x0000007c01007387 */ /* 0x000fe80000100a00 */
        /* <DEDUP_REMOVED lines=63> */
[----:B--2---:R-:W2:Y:S04]  /*126b0*/  LDL.LU.64 R250, [R1+0x878] ;  /* 0x0008780001fa7983 */ /* 0x004ea80000300a00 */
[----:B------:R-:W3:Y:S04]  /*126c0*/  LDL.LU.64 R248, [R1+0x870] ;  /* 0x0008700001f87983 */ /* 0x000ee80000300a00 */
[----:B------:R-:W4:Y:S04]  /*126d0*/  LDL.LU.64 R246, [R1+0x868] ;  /* 0x0008680001f67983 */ /* 0x000f280000300a00 */
[----:B------:R-:W2:Y:S04]  /*126e0*/  LDL.LU.64 R244, [R1+0x860] ;  /* 0x0008600001f47983 */ /* 0x000ea80000300a00 */
        /* <DEDUP_REMOVED lines=46> */
[----:B------:R-:W3:Y:S04]  /*129d0*/  LDL.LU.64 R150, [R1+0x6e8] ;  /* 0x0006e80001967983 */ /* 0x000ee80000300a00 */
        /* <DEDUP_REMOVED lines=12> */
[----:B------:R-:W3:Y:S01]  /*12aa0*/  LDL.LU.64 R124, [R1+0x680] ;  /* 0x00068000017c7983 */ /* 0x000ee20000300a00 */
[----:B------:R-:W-:-:S02]  /*12ab0*/  UIADD3.64 UR8, UR12, 0x1fe, URZ ;  /* 0x000001fe0c087897 */ /* 0x000fc4000fffe03f */
[----:B------:R-:W-:Y:S01]  /*12ac0*/  UIADD3.64 UR40, UR12, 0x202, URZ ;  /* 0x000002020c287897 */ /* 0x000fe2000fffe03f */
[----:B------:R-:W4:Y:S01]  /*12ad0*/  LDL R10, [R1+0x650] ;  /* 0x00065000010a7983 */ /* 0x000f220000100800 */
[----:B------:R-:W-:Y:S02]  /*12ae0*/  UIADD3.64 UR36, UR12, 0x204, URZ ;  /* 0x000002040c247897 */ /* 0x000fe4000fffe03f */
[----:B------:R-:W-:Y:S01]  /*12af0*/  UIADD3.64 UR32, UR12, 0x5fe, URZ ;  /* 0x000005fe0c207897 */ /* 0x000fe2000fffe03f */
[----:B------:R-:W2:Y:S01]  /*12b00*/  LDL.LU R9, [R1+0x63c] ;  /* 0x00063c0001097983 */ /* 0x000ea20000300800 */
[----:B------:R-:W-:Y:S01]  /*12b10*/  UIADD3.64 UR28, UR12, 0x600, URZ ;  /* 0x000006000c1c7897 */ /* 0x000fe2000fffe03f */
[----:B------:R-:W-:Y:S01]  /*12b20*/  VIADD R6, R8, 0x1 ;  /* 0x0000000108067836 */ /* 0x000fe20000000000 */
[----:B------:R-:W-:Y:S01]  /*12b30*/  UIADD3.64 UR24, UR12, 0x602, URZ ;  /* 0x000006020c187897 */ /* 0x000fe2000fffe03f */
[----:B------:R-:W-:Y:S01]  /*12b40*/  IADD3 R15, P4, R15, R4, RZ ;  /* 0x000000040f0f7210 */ /* 0x000fe20007f9e0ff */
[----:B------:R-:W-:Y:S01]  /*12b50*/  UIADD3 UR4, UR4, 0x1, URZ ;  /* 0x0000000104047890 */ /* 0x000fe2000fffe03f */
[----:B-1----:R-:W-:Y:S01]  /*12b60*/  IMAD R5, R6, -0x40, R5 ;  /* 0xffffffc006057824 */ /* 0x002fe200078e0205 */
[----:B------:R-:W-:Y:S02]  /*12b70*/  STL [R1+0x668], R6 ;  /* 0x0006680601007387 */ /* 0x000fe40000100800 */
[----:B------:R-:W-:Y:S01]  /*12b80*/  UISETP.GT.AND UP0, UPT, UR4, 0x1, UPT ;  /* 0x000000010400788c */ /* 0x000fe2000bf04270 */
[----:B------:R-:W-:Y:S01]  /*12b90*/  IMAD.X R14, R14, 0x1, R3, P4 ;  /* 0x000000010e0e7824 */ /* 0x000fe200020e0603 */
[----:B------:R-:W-:-:S02]  /*12ba0*/  ISETP.GT.AND P1, PT, R5, RZ, PT ;  /* 0x000000ff0500720c */ /* 0x000fc40003f24270 */
[----:B------:R-:W-:-:S04]  /*12bb0*/  USEL UR4, UR4, URZ, !UP0 ;  /* 0x0000003f04047287 */ /* 0x000fc8000c000000 */
[----:B------:R-:W-:Y:S01]  /*12bc0*/  ULEA UR5, UR4, UR7, 0xf ;  /* 0x0000000704057291 */ /* 0x000fe2000f8e783f */
[----:B---3--:R-:W-:Y:S01]  /*12bd0*/  WARPGROUP.ARRIVE ;  /* 0x00000000000079c5 */ /* 0x008fe20000000000 */
[----:B----4-:R-:W-:-:S05]  /*12be0*/  ISETP.GE.AND P0, PT, R8, R10, PT ;  /* 0x0000000a0800720c */ /* 0x010fca0003f06270 */
[----:B------:R-:W-:Y:S01]  /*12bf0*/  HGMMA.64x256x8.F32.TF32 R24, gdesc[UR8], R24, gsb0 ;  /* 0x07e00000081879f0 */ /* 0x000fe20008002818 */
[----:B------:R-:W-:Y:S01]  /*12c00*/  UIADD3.64 UR8, UR12, 0x200, URZ ;  /* 0x000002000c087897 */ /* 0x000fe2000fffe03f */
[----:B------:R-:W-:Y:S01]  /*12c10*/  SEL R8, RZ, 0x4, !P1 ;  /* 0x00000004ff087807 */ /* 0x000fe20004800000 */
[----:B------:R-:W-:Y:S01]  /*12c20*/  UMOV UR10, UR14 ;  /* 0x0000000e000a7c82 */ /* 0x000fe20008000000 */
[----:B------:R-:W-:Y:S01]  /*12c30*/  UMOV UR11, UR15 ;  /* 0x0000000f000b7c82 */ /* 0x000fe20008000000 */
[----:B------:R-:W-:Y:S01]  /*12c40*/  UIADD3.64 UR12, UR12, 0x604, URZ ;  /* 0x000006040c0c7897 */ /* 0x000fe2000fffe03f */
[----:B------:R-:W-:Y:S01]  /*12c50*/  SEL R8, R8, RZ, !P0 ;  /* 0x000000ff08087207 */ /* 0x000fe20004000000 */
[----:B------:R-:W-:Y:S01]  /*12c60*/  UMOV UR14, UR22 ;  /* 0x00000016000e7c82 */ /* 0x000fe20008000000 */
[----:B------:R-:W-:Y:S01]  /*12c70*/  UMOV UR15, UR23 ;  /* 0x00000017000f7c82 */ /* 0x000fe20008000000 */
[----:B------:R-:W-:Y:S02]  /*12c80*/  ISETP.GT.AND P1, PT, R5, 0x1, PT ;  /* 0x000000010500780c */ /* 0x000fe40003f24270 */
[----:B------:R-:W-:-:S02]  /*12c90*/  ISETP.NE.U32.AND P2, PT, R8, RZ, PT ;  /* 0x000000ff0800720c */ /* 0x000fc40003f45070 */
[----:B------:R-:W-:Y:S02]  /*12ca0*/  SEL R8, RZ, 0x4, !P1 ;  /* 0x00000004ff087807 */ /* 0x000fe40004800000 */
[----:B--2---:R-:W-:Y:S02]  /*12cb0*/  IADD3 R9, P3, R9, R4, RZ ;  /* 0x0000000409097210 */ /* 0x004fe40007f7e0ff */
[----:B------:R-:W-:-:S03]  /*12cc0*/  SEL R8, R8, RZ, !P0 ;  /* 0x000000ff08087207 */ /* 0x000fc60004000000 */
[----:B------:R-:W-:Y:S01]  /*12cd0*/  IMAD.X R13, R13, 0x1, R3, P3 ;  /* 0x000000010d0d7824 */ /* 0x000fe200018e0603 */
[----:B------:R-:W-:Y:S01]  /*12ce0*/  ISETP.NE.U32.AND P1, PT, R8, RZ, PT ;  /* 0x000000ff0800720c */ /* 0x000fe20003f25070 */
[----:B------:R-:W-:Y:S01]  /*12cf0*/  VIADD R8, R7, UR5 ;  /* 0x0000000507087c36 */ /* 0x000fe20008000000 */
[----:B------:R1:W-:Y:S01]  /*12d00*/  STL [R1+0x63c], R9 ;  /* 0x00063c0901007387 */ /* 0x0003e20000100800 */
[----:B------:R-:W-:Y:S02]  /*12d10*/  IMAD.MOV.U32 R10, RZ, RZ, R9 ;  /* 0x000000ffff0a7224 */ /* 0x000fe400078e0009 */
[----:B------:R-:W-:Y:S01]  /*12d20*/  IMAD.MOV.U32 R11, RZ, RZ, R13 ;  /* 0x000000ffff0b7224 */ /* 0x000fe200078e000d */
[----:B------:R-:W-:Y:S02]  /*12d30*/  WARPGROUP.DEPBAR.LE gsb0, 0x0 ;  /* 0x00008000000079c5 */ /* 0x000fe40000010000 */
[----:B------:R-:W-:-:S06]  /*12d40*/  WARPGROUP.ARRIVE ;  /* 0x00000000000079c5 */ /* 0x000fcc0000000000 */
        /* <DEDUP_REMOVED lines=20> */
[----:B------:R-:W-:Y:S01]  /*12e90*/  HGMMA.64x256x8.F32.TF32 R24, gdesc[UR24], R24, gsb0 ;  /* 0x07e00000181879f0 */ /* 0x000fe20008002818 */
[-C--:B------:R-:W-:Y:S02]  /*12ea0*/  IADD3 R17, P3, R17, R4.reuse, RZ ;  /* 0x0000000411117210 */ /* 0x080fe40007f7e0ff */
[----:B------:R-:W-:-:S03]  /*12eb0*/  IADD3 R19, P4, R19, R4, RZ ;  /* 0x0000000413137210 */ /* 0x000fc60007f9e0ff */
[--C-:B------:R-:W-:Y:S02]  /*12ec0*/  IMAD.X R16, R16, 0x1, R3.reuse, P3 ;  /* 0x0000000110107824 */ /* 0x100fe400018e0603 */
[----:B------:R-:W-:Y:S01]  /*12ed0*/  IMAD.X R18, R18, 0x1, R3, P4 ;  /* 0x0000000112127824 */ /* 0x000fe200020e0603 */
[----:B------:R-:W-:Y:S02]  /*12ee0*/  WARPGROUP.DEPBAR.LE gsb0, 0x0 ;  /* 0x00008000000079c5 */ /* 0x000fe40000010000 */
[----:B------:R-:W-:-:S15]  /*12ef0*/  WARPGROUP.ARRIVE ;  /* 0x00000000000079c5 */ /* 0x000fde0000000000 */
[----:B------:R-:W-:-:S02]  /*12f00*/  NOP ;  /* 0x0000000000007918 */ /* 0x000fc40000000000 */
[----:B------:R-:W-:Y:S01]  /*12f10*/  HGMMA.64x256x8.F32.TF32 R24, gdesc[UR12], R24, gsb0 ;  /* 0x07e000000c1879f0 */ /* 0x000fe20008002818 */
[-C--:B------:R-:W-:Y:S02]  /*12f20*/  IADD3 R205, P3, R205, R4.reuse, RZ ;  /* 0x00000004cdcd7210 */ /* 0x080fe40007f7e0ff */
[----:B------:R-:W-:-:S03]  /*12f30*/  IADD3 R207, P4, R207, R4, RZ ;  /* 0x00000004cfcf7210 */ /* 0x000fc60007f9e0ff */
[--C-:B------:R-:W-:Y:S02]  /*12f40*/  IMAD.X R204, R204, 0x1, R3.reuse, P3 ;  /* 0x00000001cccc7824 */ /* 0x100fe400018e0603 */
[----:B------:R-:W-:Y:S01]  /*12f50*/  IMAD.X R206, R206, 0x1, R3, P4 ;  /* 0x00000001cece7824 */ /* 0x000fe200020e0603 */
[-C--:B------:R-:W-:Y:S02]  /*12f60*/  IADD3 R209, P3, R209, R4.reuse, RZ ;  /* 0x00000004d1d17210 */ /* 0x080fe40007f7e0ff */
[----:B------:R-:W-:-:S03]  /*12f70*/  IADD3 R211, P4, R211, R4, RZ ;  /* 0x00000004d3d37210 */ /* 0x000fc60007f9e0ff */
[--C-:B------:R-:W-:Y:S02]  /*12f80*/  IMAD.X R208, R208, 0x1, R3.reuse, P3 ;  /* 0x00000001d0d07824 */ /* 0x100fe400018e0603 */
[----:B------:R-:W-:Y:S01]  /*12f90*/  IMAD.X R210, R210, 0x1, R3, P4 ;  /* 0x00000001d2d27824 */ /* 0x000fe200020e0603 */
[----:B------:R-:W-:-:S05]  /*12fa0*/  IADD3 R21, P3, R21, R4, RZ ;  /* 0x0000000415157210 */ /* 0x000fca0007f7e0ff */
[----:B------:R-:W-:Y:S01]  /*12fb0*/  IMAD.X R20, R20, 0x1, R3, P3 ;  /* 0x0000000114147824 */ /* 0x000fe200018e0603 */
[----:B------:R-:W-:-:S05]  /*12fc0*/  IADD3 R23, P4, R23, R4, RZ ;  /* 0x0000000417177210 */ /* 0x000fca0007f9e0ff */
[----:B------:R-:W-:Y:S01]  /*12fd0*/  IMAD.X R22, R22, 0x1, R3, P4 ;  /* 0x0000000116167824 */ /* 0x000fe200020e0603 */
[-C--:B------:R-:W-:Y:S02]  /*12fe0*/  IADD3 R153, P3, R153, R4.reuse, RZ ;  /* 0x0000000499997210 */ /* 0x080fe40007f7e0ff */
[----:B------:R-:W-:-:S03]  /*12ff0*/  IADD3 R155, P4, R155, R4, RZ ;  /* 0x000000049b9b7210 */ /* 0x000fc60007f9e0ff */
[--C-:B------:R-:W-:Y:S02]  /*13000*/  IMAD.X R152, R152, 0x1, R3.reuse, P3 ;  /* 0x0000000198987824 */ /* 0x100fe400018e0603 */
[----:B------:R-:W-:Y:S01]  /*13010*/  IMAD.X R154, R154, 0x1, R3, P4 ;  /* 0x000000019a9a7824 */ /* 0x000fe200020e0603 */
[-C--:B------:R-:W-:Y:S02]  /*13020*/  IADD3 R213, P3, R213, R4.reuse, RZ ;  /* 0x00000004d5d57210 */ /* 0x080fe40007f7e0ff */
[----:B------:R-:W-:-:S03]  /*13030*/  IADD3 R215, P4, R215, R4, RZ ;  /* 0x00000004d7d77210 */ /* 0x000fc60007f9e0ff */
[--C-:B------:R-:W-:Y:S01]  /*13040*/  IMAD.X R212, R212, 0x1, R3.reuse, P3 ;  /* 0x00000001d4d47824 */ /* 0x100fe200018e0603 */
[----:B------:R-:W-:Y:S02]  /*13050*/  WARPGROUP.DEPBAR.LE gsb0, 0x0 ;  /* 0x00008000000079c5 */ /* 0x000fe40000010000 */
[----:B------:R-:W-:Y:S01]  /*13060*/  BAR.SYNC.DEFER_BLOCKING 0x0 ;  /* 0x0000000000007b1d */ /* 0x000fe20000010000 */
[----:B------:R-:W-:Y:S01]  /*13070*/  IMAD.X R214, R214, 0x1, R3, P4 ;  /* 0x00000001d6d67824 */ /* 0x000fe200020e0603 */
[----:B------:R-:W-:-:S04]  /*13080*/  IADD3 R217, P3, R217, R4, RZ ;  /* 0x00000004d9d97210 */ /* 0x000fc80007f7e0ff */
[----:B------:R-:W-:Y:S04]  /*13090*/  STL [R1+0x678], R147 ;  /* 0x0006789301007387 */ /* 0x000fe80000100800 */
[----:B------:R-:W-:Y:S01]  /*130a0*/  @!PT LDS RZ, [RZ] ;  /* 0x00000000fffff984 */ /* 0x000fe20000000800 */
[----:B------:R-:W-:Y:S01]  /*130b0*/  @!PT LDS RZ, [RZ] ;  /* 0x00000000fffff984 */ /* 0x000fe20000000800 */
[----:B------:R-:W-:Y:S01]  /*130c0*/  @!PT LDS RZ, [RZ] ;  /* 0x00000000fffff984 */ /* 0x000fe20000000800 */
[----:B------:R2:W-:Y:S01]  /*130d0*/  LDGSTS.E [R8+0x20000], desc[UR18][R10.64], P2 ;  /* 0x200000000a087fae */ /* 0x0005e20009121852 */
[----:B------:R-:W-:Y:S01]  /*130e0*/  IMAD.X R216, R216, 0x1, R3, P3 ;  /* 0x00000001d8d87824 */ /* 0x000fe200018e0603 */
[----:B------:R-:W-:Y:S02]  /*130f0*/  IADD3 R219, P4, R219, R4, RZ ;  /* 0x00000004dbdb7210 */ /* 0x000fe40007f9e0ff */
[----:B------:R-:W-:Y:S01]  /*13100*/  STL [R1+0x674], R148 ;  /* 0x0006749401007387 */ /* 0x000fe20000100800 */
[----:B--2---:R-:W-:Y:S01]  /*13110*/  IMAD.MOV.U32 R10, RZ, RZ, R15 ;  /* 0x000000ffff0a7224 */ /* 0x004fe200078e000f */
[----:B------:R-:W-:Y:S01]  /*13120*/  MOV R11, R14 ;  /* 0x0000000e000b7202 */ /* 0x000fe20000000f00 */
[--C-:B------:R-:W-:Y:S01]  /*13130*/  IMAD.X R218, R218, 0x1, R3.reuse, P4 ;  /* 0x00000001dada7824 */ /* 0x100fe200020e0603 */
[-C--:B------:R-:W-:Y:S01]  /*13140*/  IADD3 R157, P3, R157, R4.reuse, RZ ;  /* 0x000000049d9d7210 */ /* 0x080fe20007f7e0ff */
[----:B------:R-:W-:Y:S04]  /*13150*/  STL [R1+0x670], R149 ;  /* 0x0006709501007387 */ /* 0x000fe80000100800 */
[----:B------:R2:W-:Y:S01]  /*13160*/  LDGSTS.E [R8+0x20004], desc[UR18][R10.64], P1 ;  /* 0x200040000a087fae */ /* 0x0005e20008921852 */
[----:B------:R-:W-:Y:S01]  /*13170*/  ISETP.GT.AND P1, PT, R5, 0x2, PT ;  /* 0x000000020500780c */ /* 0x000fe20003f24270 */
[----:B------:R-:W-:Y:S01]  /*13180*/  IMAD.X R156, R156, 0x1, R3, P3 ;  /* 0x000000019c9c7824 */ /* 0x000fe200018e0603 */
[----:B------:R-:W-:Y:S01]  /*13190*/  IADD3 R159, P4, R159, R4, RZ ;  /* 0x000000049f9f7210 */ /* 0x000fe20007f9e0ff */
[----:B------:R-:W-:Y:S01]  /*131a0*/  STL [R1+0x66c], R150 ;  /* 0x00066c9601007387 */ /* 0x000fe20000100800 */
[----:B-1----:R-:W-:-:S02]  /*131b0*/  SEL R9, RZ, 0x4, !P1 ;  /* 0x00000004ff097807 */ /* 0x002fc40004800000 */
[----:B------:R-:W-:Y:S01]  /*131c0*/  ISETP.GT.AND P1, PT, R5, 0x3, PT ;  /* 0x000000030500780c */ /* 0x000fe20003f24270 */
[----:B--2---:R-:W-:Y:S01]  /*131d0*/  IMAD.MOV.U32 R10, RZ, RZ, R17 ;  /* 0x000000ffff0a7224 */ /* 0x004fe200078e0011 */
[----:B------:R-:W-:Y:S01]  /*131e0*/  SEL R9, R9, RZ, !P0 ;  /* 0x000000ff09097207 */ /* 0x000fe20004000000 */
[----:B------:R-:W-:Y:S01]  /*131f0*/  IMAD.MOV.U32 R11, RZ, RZ, R16 ;  /* 0x000000ffff0b7224 */ /* 0x000fe200078e0010 */
[----:B------:R-:W-:Y:S01]  /*13200*/  IADD3 R161, P3, R161, R4, RZ ;  /* 0x00000004a1a17210 */ /* 0x000fe20007f7e0ff */
[----:B------:R-:W-:Y:S01]  /*13210*/  IMAD.X R158, R158, 0x1, R3, P4 ;  /* 0x000000019e9e7824 */ /* 0x000fe200020e0603 */
[----:B------:R-:W-:Y:S01]  /*13220*/  ISETP.NE.U32.AND P2, PT, R9, RZ, PT ;  /* 0x000000ff0900720c */ /* 0x000fe20003f45070 */
[----:B------:R1:W-:Y:S01]  /*13230*/  STL [R1+0x664], R151 ;  /* 0x0006649701007387 */ /* 0x0003e20000100800 */
[----:B------:R-:W-:-:S04]  /*13240*/  SEL R9, RZ, 0x4, !P1 ;  /* 0x00000004ff097807 */ /* 0x000fc80004800000 */
[----:B------:R-:W-:-:S04]  /*13250*/  SEL R9, R9, RZ, !P0 ;  /* 0x000000ff09097207 */ /* 0x000fc80004000000 */
[----:B------:R-:W-:Y:S01]  /*13260*/  ISETP.NE.U32.AND P1, PT, R9, RZ, PT ;  /* 0x000000ff0900720c */ /* 0x000fe20003f25070 */
[----:B------:R-:W-:Y:S02]  /*13270*/  IMAD.X R160, R160, 0x1, R3, P3 ;  /* 0x00000001a0a07824 */ /* 0x000fe400018e0603 */
[----:B------:R2:W-:Y:S01]  /*13280*/  LDGSTS.E [R8+0x20008], desc[UR18][R10.64], P2 ;  /* 0x200080000a087fae */ /* 0x0005e20009121852 */
[----:B------:R-:W-:-:S03]  /*13290*/  IADD3 R163, P4, R163, R4, RZ ;  /* 0x00000004a3a37210 */ /* 0x000fc60007f9e0ff */
[----:B-1----:R-:W3:Y:S01]  /*132a0*/  LDL.LU R151, [R1+0x204] ;  /* 0x0002040001977983 */ /* 0x002ee20000300800 */
[----:B--2---:R-:W-:Y:S01]  /*132b0*/  IMAD.MOV.U32 R10, RZ, RZ, R19 ;  /* 0x000000ffff0a7224 */ /* 0x004fe200078e0013 */
[----:B------:R-:W-:Y:S01]  /*132c0*/  IADD3 R221, P3, R221, R4, RZ ;  /* 0x00000004dddd7210 */ /* 0x000fe20007f7e0ff */
[----:B------:R-:W-:Y:S01]  /*132d0*/  IMAD.MOV.U32 R11, RZ, RZ, R18 ;  /* 0x000000ffff0b7224 */ /* 0x000fe200078e0012 */
[----:B------:R-:W2:Y:S04]  /*132e0*/  LDL.LU R150, [R1+0x208] ;  /* 0x0002080001967983 */ /* 0x000ea80000300800 */
[----:B------:R1:W-:Y:S01]  /*132f0*/  LDGSTS.E [R8+0x2000c], desc[UR18][R10.64], P1 ;  /* 0x2000c0000a087fae */ /* 0x0003e20008921852 */
[----:B------:R-:W-:Y:S01]  /*13300*/  ISETP.GT.AND P1, PT, R5, 0x20, PT ;  /* 0x000000200500780c */ /* 0x000fe20003f24270 */
[----:B------:R-:W-:-:S02]  /*13310*/  IMAD.X R162, R162, 0x1, R3, P4 ;  /* 0x00000001a2a27824 */ /* 0x000fc400020e0603 */
[----:B------:R-:W-:Y:S01]  /*13320*/  IMAD.X R220, R220, 0x1, R3, P3 ;  /* 0x00000001dcdc7824 */ /* 0x000fe200018e0603 */
[----:B------:R-:W-:Y:S01]  /*13330*/  SEL R9, RZ, 0x4, !P1 ;  /* 0x00000004ff097807 */ /* 0x000fe20004800000 */
[----:B------:R-:W4:Y:S01]  /*13340*/  LDL.LU R149, [R1+0x20c] ;  /* 0x00020c0001957983 */ /* 0x000f220000300800 */
[----:B------:R-:W-:Y:S02]  /*13350*/  ISETP.GT.AND P1, PT, R5, 0x21, PT ;  /* 0x000000210500780c */ /* 0x000fe40003f24270 */
[----:B------:R-:W-:Y:S01]  /*13360*/  SEL R9, R9, RZ, !P0 ;  /* 0x000000ff09097207 */ /* 0x000fe20004000000 */
[----:B------:R-:W4:Y:S03]  /*13370*/  LDL.LU R148, [R1+0x210] ;  /* 0x0002100001947983 */ /* 0x000f260000300800 */
[----:B------:R-:W-:Y:S01]  /*13380*/  ISETP.NE.U32.AND P2, PT, R9, RZ, PT ;  /* 0x000000ff0900720c */ /* 0x000fe20003f45070 */
[----:B-1----:R-:W-:Y:S01]  /*13390*/  IMAD.MOV.U32 R10, RZ, RZ, R205 ;  /* 0x000000ffff0a7224 */ /* 0x002fe200078e00cd */
[----:B------:R-:W-:Y:S01]  /*133a0*/  SEL R9, RZ, 0x4, !P1 ;  /* 0x00000004ff097807 */ /* 0x000fe20004800000 */
[----:B------:R-:W-:Y:S01]  /*133b0*/  IMAD.MOV.U32 R11, RZ, RZ, R204 ;  /* 0x000000ffff0b7224 */ /* 0x000fe200078e00cc */
[----:B------:R-:W-:Y:S01]  /*133c0*/  IADD3 R223, P4, R223, R4, RZ ;  /* 0x00000004dfdf7210 */ /* 0x000fe20007f9e0ff */
[----:B------:R-:W4:Y:S01]  /*133d0*/  LDL.LU R147, [R1+0x214] ;  /* 0x0002140001937983 */ /* 0x000f220000300800 */
[----:B------:R-:W-:-:S07]  /*133e0*/  SEL R9, R9, RZ, !P0 ;  /* 0x000000ff09097207 */ /* 0x000fce0004000000 */
[----:B------:R1:W-:Y:S01]  /*133f0*/  LDGSTS.E [R8+0x24000], desc[UR18][R10.64], P2 ;  /* 0x240000000a087fae */ /* 0x0003e20009121852 */
[----:B------:R-:W-:Y:S01]  /*13400*/  ISETP.NE.U32.AND P1, PT, R9, RZ, PT ;  /* 0x000000ff0900720c */ /* 0x000fe20003f25070 */
[----:B------:R-:W-:Y:S01]  /*13410*/  IMAD.X R222, R222, 0x1, R3, P4 ;  /* 0x00000001dede7824 */ /* 0x000fe200020e0603 */
[-C--:B------:R-:W-:Y:S01]  /*13420*/  IADD3 R225, P3, R225, R4.reuse, RZ ;  /* 0x00000004e1e17210 */ /* 0x080fe20007f7e0ff */
[----:B------:R-:W4:Y:S01]  /*13430*/  LDL.LU R6, [R1+0x218] ;  /* 0x0002180001067983 */ /* 0x000f220000300800 */
[----:B------:R-:W-:-:S03]  /*13440*/  IADD3 R227, P4, R227, R4, RZ ;  /* 0x00000004e3e37210 */ /* 0x000fc60007f9e0ff */
[--C-:B------:R-:W-:Y:S01]  /*13450*/  IMAD.X R224, R224, 0x1, R3.reuse, P3 ;  /* 0x00000001e0e07824 */ /* 0x100fe200018e0603 */
[-C--:B------:R-:W-:Y:S01]  /*13460*/  IADD3 R165, P3, R165, R4.reuse, RZ ;  /* 0x00000004a5a57210 */ /* 0x080fe20007f7e0ff */
[----:B------:R-:W-:Y:S01]  /*13470*/  IMAD.X R226, R226, 0x1, R3, P4 ;  /* 0x00000001e2e27824 */ /* 0x000fe200020e0603 */
[-C--:B------:R-:W-:Y:S01]  /*13480*/  IADD3 R167, P4, R167, R4.reuse, RZ ;  /* 0x00000004a7a77210 */ /* 0x080fe20007f9e0ff */
[----:B-1----:R-:W-:Y:S02]  /*13490*/  IMAD.MOV.U32 R10, RZ, RZ, R207 ;  /* 0x000000ffff0a7224 */ /* 0x002fe400078e00cf */
[----:B------:R-:W-:Y:S02]  /*134a0*/  IMAD.MOV.U32 R11, RZ, RZ, R206 ;  /* 0x000000ffff0b7224 */ /* 0x000fe400078e00ce */
[--C-:B------:R-:W-:Y:S01]  /*134b0*/  IMAD.X R164, R164, 0x1, R3.reuse, P3 ;  /* 0x00000001a4a47824 */ /* 0x100fe200018e0603 */
[----:B------:R-:W-:Y:S01]  /*134c0*/  IADD3 R169, P3, R169, R4, RZ ;  /* 0x00000004a9a97210 */ /* 0x000fe20007f7e0ff */
[----:B------:R-:W-:Y:S01]  /*134d0*/  IMAD.X R166, R166, 0x1, R3, P4 ;  /* 0x00000001a6a67824 */ /* 0x000fe200020e0603 */
[----:B------:R1:W-:Y:S01]  /*134e0*/  LDGSTS.E [R8+0x24004], desc[UR18][R10.64], P1 ;  /* 0x240040000a087fae */ /* 0x0003e20008921852 */
[----:B------:R-:W-:-:S02]  /*134f0*/  ISETP.GT.AND P1, PT, R5, 0x22, PT ;  /* 0x000000220500780c */ /* 0x000fc40003f24270 */
[--C-:B------:R-:W-:Y:S01]  /*13500*/  IMAD.X R168, R168, 0x1, R3.reuse, P3 ;  /* 0x00000001a8a87824 */ /* 0x100fe200018e0603 */
[-C--:B------:R-:W-:Y:S02]  /*13510*/  IADD3 R171, P4, R171, R4.reuse, RZ ;  /* 0x00000004abab7210 */ /* 0x080fe40007f9e0ff */
[----:B------:R-:W-:Y:S02]  /*13520*/  SEL R9, RZ, 0x4, !P1 ;  /* 0x00000004ff097807 */ /* 0x000fe40004800000 */
[----:B------:R-:W-:Y:S01]  /*13530*/  ISETP.GT.AND P1, PT, R5, 0x23, PT ;  /* 0x000000230500780c */ /* 0x000fe20003f24270 */
[----:B------:R-:W-:Y:S01]  /*13540*/  IMAD.X R170, R170, 0x1, R3, P4 ;  /* 0x00000001aaaa7824 */ /* 0x000fe200020e0603 */
[----:B------:R-:W-:Y:S01]  /*13550*/  SEL R9, R9, RZ, !P0 ;  /* 0x000000ff09097207 */ /* 0x000fe20004000000 */
[----:B-1----:R-:W-:Y:S01]  /*13560*/  IMAD.MOV.U32 R10, RZ, RZ, R209 ;  /* 0x000000ffff0a7224 */ /* 0x002fe200078e00d1 */
[----:B------:R-:W-:Y:S01]  /*13570*/  IADD3 R229, P3, R229, R4, RZ ;  /* 0x00000004e5e57210 */ /* 0x000fe20007f7e0ff */
[----:B------:R-:W-:Y:S01]  /*13580*/  IMAD.MOV.U32 R11, RZ, RZ, R208 ;  /* 0x000000ffff0b7224 */ /* 0x000fe200078e00d0 */
[----:B------:R-:W-:-:S02]  /*13590*/  ISETP.NE.U32.AND P2, PT, R9, RZ, PT ;  /* 0x000000ff0900720c */ /* 0x000fc40003f45070 */
[----:B------:R-:W-:Y:S01]  /*135a0*/  SEL R9, RZ, 0x4, !P1 ;  /* 0x00000004ff097807 */ /* 0x000fe20004800000 */
[--C-:B------:R-:W-:Y:S01]  /*135b0*/  IMAD.X R228, R228, 0x1, R3.reuse, P3 ;  /* 0x00000001e4e47824 */ /* 0x100fe200018e0603 */
[-C--:B------:R-:W-:Y:S02]  /*135c0*/  IADD3 R231, P4, R231, R4.reuse, RZ ;  /* 0x00000004e7e77210 */ /* 0x080fe40007f9e0ff */
[----:B------:R-:W-:Y:S02]  /*135d0*/  SEL R9, R9, RZ, !P0 ;  /* 0x000000ff09097207 */ /* 0x000fe40004000000 */
[-C--:B------:R-:W-:Y:S01]  /*135e0*/  IADD3 R233, P3, R233, R4.reuse, RZ ;  /* 0x00000004e9e97210 */ /* 0x080fe20007f7e0ff */
[--C-:B------:R-:W-:Y:S01]  /*135f0*/  IMAD.X R230, R230, 0x1, R3.reuse, P4 ;  /* 0x00000001e6e67824 */ /* 0x100fe200020e0603 */
[----:B------:R-:W-:Y:S02]  /*13600*/  ISETP.NE.U32.AND P1, PT, R9, RZ, PT ;  /* 0x000000ff0900720c */ /* 0x000fe40003f25070 */
[-C--:B------:R-:W-:Y:S01]  /*13610*/  IADD3 R235, P4, R235, R4.reuse, RZ ;  /* 0x00000004ebeb7210 */ /* 0x080fe20007f9e0ff */
[----:B------:R1:W-:Y:S01]  /*13620*/  LDGSTS.E [R8+0x24008], desc[UR18][R10.64], P2 ;  /* 0x240080000a087fae */ /* 0x0003e20009121852 */
[----:B------:R-:W-:Y:S01]  /*13630*/  ISETP.GT.AND P2, PT, R5, 0x5, PT ;  /* 0x000000050500780c */ /* 0x000fe20003f44270 */
[--C-:B------:R-:W-:Y:S01]  /*13640*/  IMAD.X R232, R232, 0x1, R3.reuse, P3 ;  /* 0x00000001e8e87824 */ /* 0x100fe200018e0603 */
[-C--:B------:R-:W-:Y:S01]  /*13650*/  IADD3 R173, P3, R173, R4.reuse, RZ ;  /* 0x00000004adad7210 */ /* 0x080fe20007f7e0ff */
[----:B------:R-:W-:Y:S01]  /*13660*/  IMAD.X R234, R234, 0x1, R3, P4 ;  /* 0x00000001eaea7824 */ /* 0x000fe200020e0603 */
        /* <DEDUP_REMOVED lines=15> */
[-C--:B------:R-:W-:Y:S01]  /*13760*/  IADD3 R241, P3, R241, R4.reuse, RZ ;  /* 0x00000004f1f17210 */ /* 0x080fe20007f7e0ff */
[----:B------:R-:W-:Y:S01]  /*13770*/  IMAD.X R238, R238, 0x1, R3, P4 ;  /* 0x00000001eeee7824 */ /* 0x000fe200020e0603 */
[----:B------:R-:W-:Y:S02]  /*13780*/  SEL R9, R9, RZ, !P0 ;  /* 0x000000ff09097207 */ /* 0x000fe40004000000 */
[----:B-1----:R-:W-:Y:S01]  /*13790*/  SEL R8, RZ, 0x4, !P2 ;  /* 0x00000004ff087807 */ /* 0x002fe20005000000 */
[----:B------:R-:W-:Y:S01]  /*137a0*/  IMAD.MOV.U32 R10, RZ, RZ, R21 ;  /* 0x000000ffff0a7224 */ /* 0x000fe200078e0015 */
[----:B------:R-:W-:Y:S01]  /*137b0*/  ISETP.NE.U32.AND P1, PT, R9, RZ, PT ;  /* 0x000000ff0900720c */ /* 0x000fe20003f25070 */
[----:B------:R-:W-:Y:S01]  /*137c0*/  IMAD.MOV.U32 R11, RZ, RZ, R20 ;  /* 0x000000ffff0b7224 */ /* 0x000fe200078e0014 */
[----:B------:R-:W-:Y:S01]  /*137d0*/  SEL R8, R8, RZ, !P0 ;  /* 0x000000ff08087207 */ /* 0x000fe20004000000 */
[----:B------:R-:W-:Y:S01]  /*137e0*/  IMAD.X R240, R240, 0x1, R3, P3 ;  /* 0x00000001f0f07824 */ /* 0x000fe200018e0603 */
[----:B------:R-:W-:-:S02]  /*137f0*/  IADD3 R243, P4, R243, R4, RZ ;  /* 0x00000004f3f37210 */ /* 0x000fc40007f9e0ff */
[----:B------:R-:W-:Y:S02]  /*13800*/  ISETP.NE.U32.AND P2, PT, R8, RZ, PT ;  /* 0x000000ff0800720c */ /* 0x000fe40003f45070 */
[----:B------:R-:W-:Y:S01]  /*13810*/  LOP3.LUT R8, R7, 0x10, RZ, 0x3c, !PT ;  /* 0x0000001007087812 */ /* 0x000fe200078e3cff */
[--C-:B------:R-:W-:Y:S01]  /*13820*/  IMAD.X R242, R242, 0x1, R3.reuse, P4 ;  /* 0x00000001f2f27824 */ /* 0x100fe200020e0603 */
[-C--:B------:R-:W-:Y:S02]  /*13830*/  IADD3 R181, P3, R181, R4.reuse, RZ ;  /* 0x00000004b5b57210 */ /* 0x080fe40007f7e0ff */
[-C--:B------:R-:W-:Y:S01]  /*13840*/  IADD3 R183, P4, R183, R4.reuse, RZ ;  /* 0x00000004b7b77210 */ /* 0x080fe20007f9e0ff */
[----:B------:R-:W-:Y:S02]  /*13850*/  VIADD R8, R8, UR5 ;  /* 0x0000000508087c36 */ /* 0x000fe40008000000 */
        /* <DEDUP_REMOVED lines=12> */
[-C--:B------:R-:W-:Y:S01]  /*13920*/  IADD3 R245, P3, R245, R4.reuse, RZ ;  /* 0x00000004f5f57210 */ /* 0x080fe20007f7e0ff */
[----:B------:R-:W-:Y:S01]  /*13930*/  IMAD.MOV.U32 R11, RZ, RZ, R22 ;  /* 0x000000ffff0b7224 */ /* 0x000fe200078e0016 */
[----:B------:R-:W-:-:S03]  /*13940*/  IADD3 R247, P4, R247, R4, RZ ;  /* 0x00000004f7f77210 */ /* 0x000fc60007f9e0ff */
[--C-:B------:R-:W-:Y:S01]  /*13950*/  IMAD.X R244, R244, 0x1, R3.reuse, P3 ;  /* 0x00000001f4f47824 */ /* 0x100fe200018e0603 */
[----:B------:R1:W-:Y:S01]  /*13960*/  LDGSTS.E [R8+0x20004], desc[UR18][R10.64], P2 ;  /* 0x200040000a087fae */ /* 0x0003e20009121852 */
[----:B------:R-:W-:Y:S01]  /*13970*/  ISETP.NE.U32.AND P2, PT, R9, RZ, PT ;  /* 0x000000ff0900720c */ /* 0x000fe20003f45070 */
[--C-:B------:R-:W-:Y:S01]  /*13980*/  IMAD.X R246, R246, 0x1, R3.reuse, P4 ;  /* 0x00000001f6f67824 */ /* 0x100fe200020e0603 */
[----:B------:R-:W-:Y:S02]  /*13990*/  SEL R9, RZ, 0x4, !P1 ;  /* 0x00000004ff097807 */ /* 0x000fe40004800000 */
[-C--:B------:R-:W-:Y:S02]  /*139a0*/  IADD3 R249, P3, R249, R4.reuse, RZ ;  /* 0x00000004f9f97210 */ /* 0x080fe40007f7e0ff */
[----:B------:R-:W-:Y:S02]  /*139b0*/  SEL R9, R9, RZ, !P0 ;  /* 0x000000ff09097207 */ /* 0x000fe40004000000 */
[-C--:B------:R-:W-:Y:S01]  /*139c0*/  IADD3 R251, P4, R251, R4.reuse, RZ ;  /* 0x00000004fbfb7210 */ /* 0x080fe20007f9e0ff */
[----:B------:R-:W-:Y:S01]  /*139d0*/  IMAD.X R248, R248, 0x1, R3, P3 ;  /* 0x00000001f8f87824 */ /* 0x000fe200018e0603 */
[----:B------:R-:W-:Y:S01]  /*139e0*/  ISETP.NE.U32.AND P1, PT, R9, RZ, PT ;  /* 0x000000ff0900720c */ /* 0x000fe20003f25070 */
[----:B-1----:R-:W-:Y:S01]  /*139f0*/  IMAD.MOV.U32 R10, RZ, RZ, R153 ;  /* 0x000000ffff0a7224 */ /* 0x002fe200078e0099 */
[----:B------:R-:W-:Y:S01]  /*13a00*/  IADD3 R189, P3, R189, R4, RZ ;  /* 0x00000004bdbd7210 */ /* 0x000fe20007f7e0ff */
[----:B------:R-:W-:-:S02]  /*13a10*/  IMAD.MOV.U32 R11, RZ, RZ, R152 ;  /* 0x000000ffff0b7224 */ /* 0x000fc400078e0098 */
[--C-:B------:R-:W-:Y:S01]  /*13a20*/  IMAD.X R250, R250, 0x1, R3.reuse, P4 ;  /* 0x00000001fafa7824 */ /* 0x100fe200020e0603 */
[-C--:B------:R-:W-:Y:S01]  /*13a30*/  IADD3 R191, P4, R191, R4.reuse, RZ ;  /* 0x00000004bfbf7210 */ /* 0x080fe20007f9e0ff */
[--C-:B------:R-:W-:Y:S01]  /*13a40*/  IMAD.X R188, R188, 0x1, R3.reuse, P3 ;  /* 0x00000001bcbc7824 */ /* 0x100fe200018e0603 */
[----:B------:R1:W-:Y:S01]  /*13a50*/  LDGSTS.E [R8+0x20008], desc[UR18][R10.64], P2 ;  /* 0x200080000a087fae */ /* 0x0003e20009121852 */
[-C--:B------:R-:W-:Y:S02]  /*13a60*/  IADD3 R193, P3, R193, R4.reuse, RZ ;  /* 0x00000004c1c17210 */ /* 0x080fe40007f7e0ff */
[--C-:B------:R-:W-:Y:S01]  /*13a70*/  IMAD.X R190, R190, 0x1, R3.reuse, P4 ;  /* 0x00000001bebe7824 */ /* 0x100fe200020e0603 */
[----:B------:R-:W-:Y:S02]  /*13a80*/  IADD3 R195, P4, R195, R4, RZ ;  /* 0x00000004c3c37210 */ /* 0x000fe40007f9e0ff */
[----:B------:R-:W-:-:S03]  /*13a90*/  IMAD.X R192, R192, 0x1, R3, P3 ;  /* 0x00000001c0c07824 */ /* 0x000fc600018e0603 */
[----:B------:R-:W-:Y:S02]  /*13aa0*/  IMAD.X R194, R194, 0x1, R3, P4 ;  /* 0x00000001c2c27824 */ /* 0x000fe400020e0603 */
[----:B-1----:R-:W-:Y:S02]  /*13ab0*/  IMAD.MOV.U32 R10, RZ, RZ, R155 ;  /* 0x000000ffff0a7224 */ /* 0x002fe400078e009b */
[----:B------:R-:W-:-:S05]  /*13ac0*/  IMAD.MOV.U32 R11, RZ, RZ, R154 ;  /* 0x000000ffff0b7224 */ /* 0x000fca00078e009a */
[----:B------:R1:W-:Y:S01]  /*13ad0*/  LDGSTS.E [R8+0x2000c], desc[UR18][R10.64], P1 ;  /* 0x2000c0000a087fae */ /* 0x0003e20008921852 */
[----:B------:R-:W-:-:S04]  /*13ae0*/  ISETP.GT.AND P1, PT, R5, 0x24, PT ;  /* 0x000000240500780c */ /* 0x000fc80003f24270 */
[----:B------:R-:W-:Y:S02]  /*13af0*/  SEL R9, RZ, 0x4, !P1 ;  /* 0x00000004ff097807 */ /* 0x000fe40004800000 */
[----:B------:R-:W-:Y:S02]  /*13b00*/  ISETP.GT.AND P1, PT, R5, 0x25, PT ;  /* 0x000000250500780c */ /* 0x000fe40003f24270 */
[----:B------:R-:W-:Y:S01]  /*13b10*/  SEL R9, R9, RZ, !P0 ;  /* 0x000000ff09097207 */ /* 0x000fe20004000000 */
[----:B-1----:R-:W-:-:S03]  /*13b20*/  IMAD.MOV.U32 R10, RZ, RZ, R213 ;  /* 0x000000ffff0a7224 */ /* 0x002fc600078e00d5 */
[----:B------:R-:W-:Y:S01]  /*13b30*/  ISETP.NE.U32.AND P2, PT, R9, RZ, PT ;  /* 0x000000ff0900720c */ /* 0x000fe20003f45070 */
[----:B------:R-:W-:Y:S01]  /*13b40*/  IMAD.MOV.U32 R11, RZ, RZ, R212 ;  /* 0x000000ffff0b7224 */ /* 0x000fe200078e00d4 */
[----:B------:R-:W-:-:S04]  /*13b50*/  SEL R9, RZ, 0x4, !P1 ;  /* 0x00000004ff097807 */ /* 0x000fc80004800000 */
[----:B------:R-:W-:-:S04]  /*13b60*/  SEL R9, R9, RZ, !P0 ;  /* 0x000000ff09097207 */ /* 0x000fc80004000000 */
[----:B------:R-:W-:-:S03]  /*13b70*/  ISETP.NE.U32.AND P1, PT, R9, RZ, PT ;  /* 0x000000ff0900720c */ /* 0x000fc60003f25070 */
[----:B------:R1:W-:Y:S02]  /*13b80*/  LDGSTS.E [R8+0x24000], desc[UR18][R10.64], P2 ;  /* 0x240000000a087fae */ /* 0x0003e40009121852 */
[----:B-1----:R-:W-:Y:S02]  /*13b90*/  IMAD.MOV.U32 R10, RZ, RZ, R215 ;  /* 0x000000ffff0a7224 */ /* 0x002fe400078e00d7 */
[----:B------:R-:W-:-:S06]  /*13ba0*/  IMAD.MOV.U32 R11, RZ, RZ, R214 ;  /* 0x000000ffff0b7224 */ /* 0x000fcc00078e00d6 */
        /* <DEDUP_REMOVED lines=11> */
[----:B------:R1:W-:Y:S01]  /*13c60*/  LDGSTS.E [R8+0x24008], desc[UR18][R10.64], P2 ;  /* 0x240080000a087fae */ /* 0x0003e20009121852 */
[----:B------:R-:W-:Y:S01]  /*13c70*/  ISETP.GT.AND P2, PT, R5, 0x9, PT ;  /* 0x000000090500780c */ /* 0x000fe20003f44270 */
[----:B-1----:R-:W-:Y:S02]  /*13c80*/  IMAD.MOV.U32 R10, RZ, RZ, R219 ;  /* 0x000000ffff0a7224 */ /* 0x002fe400078e00db */
[----:B------:R-:W-:-:S06]  /*13c90*/  IMAD.MOV.U32 R11, RZ, RZ, R218 ;  /* 0x000000ffff0b7224 */ /* 0x000fcc00078e00da */
[----:B------:R1:W-:Y:S01]  /*13ca0*/  LDGSTS.E [R8+0x2400c], desc[UR18][R10.64], P1 ;  /* 0x2400c0000a087fae */ /* 0x0003e20008921852 */
[----:B------:R-:W-:-:S04]  /*13cb0*/  ISETP.GT.AND P1, PT, R5, 0x8, PT ;  /* 0x000000080500780c */ /* 0x000fc80003f24270 */
[----:B------:R-:W-:-:S04]  /*13cc0*/  SEL R9, RZ, 0x4, !P1 ;  /* 0x00000004ff097807 */ /* 0x000fc80004800000 */
[----:B------:R-:W-:Y:S02]  /*13cd0*/  SEL R9, R9, RZ, !P0 ;  /* 0x000000ff09097207 */ /* 0x000fe40004000000 */
[----:B-1----:R-:W-:Y:S01]  /*13ce0*/  SEL R8, RZ, 0x4, !P2 ;  /* 0x00000004ff087807 */ /* 0x002fe20005000000 */
[----:B------:R-:W-:Y:S01]  /*13cf0*/  IMAD.MOV.U32 R10, RZ, RZ, R157 ;  /* 0x000000ffff0a7224 */ /* 0x000fe200078e009d */
[----:B------:R-:W-:Y:S01]  /*13d00*/  ISETP.NE.U32.AND P1, PT, R9, RZ, PT ;  /* 0x000000ff0900720c */ /* 0x000fe20003f25070 */
[----:B------:R-:W-:Y:S01]  /*13d10*/  IMAD.MOV.U32 R11, RZ, RZ, R156 ;  /* 0x000000ffff0b7224 */ /* 0x000fe200078e009c */
[----:B------:R-:W-:-:S04]  /*13d20*/  SEL R8, R8, RZ, !P0 ;  /* 0x000000ff08087207 */ /* 0x000fc80004000000 */
[----:B------:R-:W-:Y:S02]  /*13d30*/  ISETP.NE.U32.AND P2, PT, R8, RZ, PT ;  /* 0x000000ff0800720c */ /* 0x000fe40003f45070 */
[----:B------:R-:W-:-:S05]  /*13d40*/  LOP3.LUT R8, R7, 0x20, RZ, 0x3c, !PT ;  /* 0x0000002007087812 */ /* 0x000fca00078e3cff */
[----:B------:R-:W-:-:S05]  /*13d50*/  VIADD R8, R8, UR5 ;  /* 0x0000000508087c36 */ /* 0x000fca0008000000 */
[----:B------:R1:W-:Y:S01]  /*13d60*/  LDGSTS.E [R8+0x20000], desc[UR18][R10.64], P1 ;  /* 0x200000000a087fae */ /* 0x0003e20008921852 */
[----:B------:R-:W-:-:S04]  /*13d70*/  ISETP.GT.AND P1, PT, R5, 0xa, PT ;  /* 0x0000000a0500780c */ /* 0x000fc80003f24270 */
[----:B------:R-:W-:Y:S02]  /*13d80*/  SEL R9, RZ, 0x4, !P1 ;  /* 0x00000004ff097807 */ /* 0x000fe40004800000 */
[----:B------:R-:W-:Y:S02]  /*13d90*/  ISETP.GT.AND P1, PT, R5, 0xb, PT ;  /* 0x0000000b0500780c */ /* 0x000fe40003f24270 */
[----:B------:R-:W-:Y:S01]  /*13da0*/  SEL R9, R9, RZ, !P0 ;  /* 0x000000ff09097207 */ /* 0x000fe20004000000 */
[----:B-1----:R-:W-:Y:S02]  /*13db0*/  IMAD.MOV.U32 R10, RZ, RZ, R159 ;  /* 0x000000ffff0a7224 */ /* 0x002fe400078e009f */
[----:B------:R-:W-:-:S05]  /*13dc0*/  IMAD.MOV.U32 R11, RZ, RZ, R158 ;  /* 0x000000ffff0b7224 */ /* 0x000fca00078e009e */
[----:B------:R1:W-:Y:S01]  /*13dd0*/  LDGSTS.E [R8+0x20004], desc[UR18][R10.64], P2 ;  /* 0x200040000a087fae */ /* 0x0003e20009121852 */
[----:B------:R-:W-:Y:S02]  /*13de0*/  ISETP.NE.U32.AND P2, PT, R9, RZ, PT ;  /* 0x000000ff0900720c */ /* 0x000fe40003f45070 */
[----:B------:R-:W-:-:S04]  /*13df0*/  SEL R9, RZ, 0x4, !P1 ;  /* 0x00000004ff097807 */ /* 0x000fc80004800000 */
[----:B------:R-:W-:-:S04]  /*13e00*/  SEL R9, R9, RZ, !P0 ;  /* 0x000000ff09097207 */ /* 0x000fc80004000000 */
[----:B------:R-:W-:Y:S01]  /*13e10*/  ISETP.NE.U32.AND P1, PT, R9, RZ, PT ;  /* 0x000000ff0900720c */ /* 0x000fe20003f25070 */
[----:B-1----:R-:W-:Y:S01]  /*13e20*/  IMAD.MOV.U32 R11, RZ, RZ, R160 ;  /* 0x000000ffff0b7224 */ /* 0x002fe200078e00a0 */
[----:B------:R-:W-:-:S05]  /*13e30*/  MOV R10, R161 ;  /* 0x000000a1000a7202 */ /* 0x000fca0000000f00 */
[----:B------:R1:W-:Y:S02]  /*13e40*/  LDGSTS.E [R8+0x20008], desc[UR18][R10.64], P2 ;  /* 0x200080000a087fae */ /* 0x0003e40009121852 */
        /* <DEDUP_REMOVED lines=55> */
[----:B-1----:R-:W-:Y:S02]  /*141c0*/  IMAD.MOV.U32 R10, RZ, RZ, R169 ;  /* 0x000000ffff0a7224 */ /* 0x002fe400078e00a9 */
[----:B------:R-:W-:-:S05]  /*141d0*/  IMAD.MOV.U32 R11, RZ, RZ, R168 ;  /* 0x000000ffff0b7224 */ /* 0x000fca00078e00a8 */
        /* <DEDUP_REMOVED lines=59> */
[----:B-1----:R-:W-:Y:S01]  /*14590*/  IMAD.MOV.U32 R10, RZ, RZ, R179 ;  /* 0x000000ffff0a7224 */ /* 0x002fe200078e00b3 */
[----:B------:R-:W-:-:S05]  /*145a0*/  MOV R11, R178 ;  /* 0x000000b2000b7202 */ /* 0x000fca0000000f00 */
        /* <DEDUP_REMOVED lines=116> */
[----:B------:R1:W-:Y:S04]  /*14cf0*/  LDGSTS.E [R8+0x2000c], desc[UR18][R10.64], P1 ;  /* 0x2000c0000a087fae */ /* 0x0003e80008921852 */
[----:B------:R-:W1:Y:S01]  /*14d00*/  LDL.LU R11, [R1+0x200] ;  /* 0x00020000010b7983 */ /* 0x000e620000300800 */
[C---:B------:R-:W-:Y:S02]  /*14d10*/  ISETP.GT.AND P1, PT, R5.reuse, 0x38, PT ;  /* 0x000000380500780c */ /* 0x040fe40003f24270 */
[----:B--2---:R-:W-:Y:S02]  /*14d20*/  IADD3 R150, P4, R150, R4, RZ ;  /* 0x0000000496967210 */ /* 0x004fe40007f9e0ff */
[----:B------:R-:W-:Y:S02]  /*14d30*/  SEL R9, RZ, 0x4, !P1 ;  /* 0x00000004ff097807 */ /* 0x000fe40004800000 */
[----:B------:R-:W-:Y:S01]  /*14d40*/  ISETP.GT.AND P1, PT, R5, 0x39, PT ;  /* 0x000000390500780c */ /* 0x000fe20003f24270 */
[----:B---3--:R-:W-:Y:S01]  /*14d50*/  IMAD.X R151, R151, 0x1, R3, P4 ;  /* 0x0000000197977824 */ /* 0x008fe200020e0603 */
[----:B------:R-:W-:-:S02]  /*14d60*/  SEL R9, R9, RZ, !P0 ;  /* 0x000000ff09097207 */ /* 0x000fc40004000000 */
[----:B----4-:R-:W-:Y:S02]  /*14d70*/  IADD3 R6, P4, R6, R4, RZ ;  /* 0x0000000406067210 */ /* 0x010fe40007f9e0ff */
[----:B------:R-:W-:Y:S02]  /*14d80*/  ISETP.NE.U32.AND P2, PT, R9, RZ, PT ;  /* 0x000000ff0900720c */ /* 0x000fe40003f45070 */
[----:B------:R-:W-:Y:S01]  /*14d90*/  SEL R9, RZ, 0x4, !P1 ;  /* 0x00000004ff097807 */ /* 0x000fe20004800000 */
[----:B------:R-:W-:-:S03]  /*14da0*/  IMAD.X R147, R147, 0x1, R3, P4 ;  /* 0x0000000193937824 */ /* 0x000fc600020e0603 */
[----:B------:R-:W-:-:S04]  /*14db0*/  SEL R9, R9, RZ, !P0 ;  /* 0x000000ff09097207 */ /* 0x000fc80004000000 */
[----:B------:R-:W-:Y:S02]  /*14dc0*/  ISETP.NE.U32.AND P1, PT, R9, RZ, PT ;  /* 0x000000ff0900720c */ /* 0x000fe40003f25070 */
[----:B-1----:R-:W-:-:S04]  /*14dd0*/  IADD3 R11, P3, R11, R4, RZ ;  /* 0x000000040b0b7210 */ /* 0x002fc80007f7e0ff */
[----:B------:R-:W-:Y:S01]  /*14de0*/  MOV R10, R11 ;  /* 0x0000000b000a7202 */ /* 0x000fe20000000f00 */
[----:B------:R-:W-:Y:S01]  /*14df0*/  IMAD.X R252, R252, 0x1, R3, P3 ;  /* 0x00000001fcfc7824 */ /* 0x000fe200018e0603 */
[----:B------:R1:W-:Y:S01]  /*14e00*/  STL [R1+0x200], R11 ;  /* 0x0002000b01007387 */ /* 0x0003e20000100800 */
[----:B------:R-:W-:-:S03]  /*14e10*/  IADD3 R148, P3, R148, R4, RZ ;  /* 0x0000000494947210 */ /* 0x000fc60007f7e0ff */
[----:B------:R-:W-:Y:S02]  /*14e20*/  STL [R1+0x208], R150 ;  /* 0x0002089601007387 */ /* 0x000fe40000100800 */
[----:B------:R-:W-:Y:S02]  /*14e30*/  IMAD.X R149, R149, 0x1, R3, P3 ;  /* 0x0000000195957824 */ /* 0x000fe400018e0603 */
[----:B------:R-:W-:Y:S01]  /*14e40*/  STL [R1+0x204], R151 ;  /* 0x0002049701007387 */ /* 0x000fe20000100800 */
[----:B-1----:R-:W-:-:S03]  /*14e50*/  IMAD.MOV.U32 R11, RZ, RZ, R252 ;  /* 0x000000ffff0b7224 */ /* 0x002fc600078e00fc */
[----:B------:R-:W-:Y:S04]  /*14e60*/  STL [R1+0x210], R148 ;  /* 0x0002109401007387 */ /* 0x000fe80000100800 */
[----:B------:R1:W-:Y:S04]  /*14e70*/  LDGSTS.E [R8+0x24000], desc[UR18][R10.64], P2 ;  /* 0x240000000a087fae */ /* 0x0003e80009121852 */
[----:B------:R2:W-:Y:S04]  /*14e80*/  STL [R1+0x20c], R149 ;  /* 0x00020c9501007387 */ /* 0x0005e80000100800 */
[----:B------:R-:W-:Y:S01]  /*14e90*/  STL [R1+0x218], R6 ;  /* 0x0002180601007387 */ /* 0x000fe20000100800 */
[----:B-1----:R-:W-:-:S03]  /*14ea0*/  IMAD.MOV.U32 R10, RZ, RZ, R150 ;  /* 0x000000ffff0a7224 */ /* 0x002fc600078e0096 */
[----:B------:R1:W-:Y:S01]  /*14eb0*/  STL [R1+0x214], R147 ;  /* 0x0002149301007387 */ /* 0x0003e20000100800 */
[----:B------:R-:W-:-:S05]  /*14ec0*/  IMAD.MOV.U32 R11, RZ, RZ, R151 ;  /* 0x000000ffff0b7224 */ /* 0x000fca00078e0097 */
[----:B------:R3:W-:Y:S01]  /*14ed0*/  LDGSTS.E [R8+0x24004], desc[UR18][R10.64], P1 ;  /* 0x240040000a087fae */ /* 0x0007e20008921852 */
[----:B------:R-:W-:-:S04]  /*14ee0*/  ISETP.GT.AND P1, PT, R5, 0x3a, PT ;  /* 0x0000003a0500780c */ /* 0x000fc80003f24270 */
[----:B------:R-:W-:Y:S02]  /*14ef0*/  SEL R9, RZ, 0x4, !P1 ;  /* 0x00000004ff097807 */ /* 0x000fe40004800000 */
[----:B------:R-:W-:Y:S02]  /*14f00*/  ISETP.GT.AND P1, PT, R5, 0x3b, PT ;  /* 0x0000003b0500780c */ /* 0x000fe40003f24270 */
[----:B------:R-:W-:Y:S01]  /*14f10*/  SEL R9, R9, RZ, !P0 ;  /* 0x000000ff09097207 */ /* 0x000fe20004000000 */
[----:B---3--:R-:W-:-:S03]  /*14f20*/  IMAD.MOV.U32 R10, RZ, RZ, R148 ;  /* 0x000000ffff0a7224 */ /* 0x008fc600078e0094 */
[----:B------:R-:W-:Y:S01]  /*14f30*/  ISETP.NE.U32.AND P2, PT, R9, RZ, PT ;  /* 0x000000ff0900720c */ /* 0x000fe20003f45070 */
[----:B------:R-:W-:Y:S01]  /*14f40*/  IMAD.MOV.U32 R11, RZ, RZ, R149 ;  /* 0x000000ffff0b7224 */ /* 0x000fe200078e0095 */
[----:B------:R-:W-:Y:S01]  /*14f50*/  SEL R9, RZ, 0x4, !P1 ;  /* 0x00000004ff097807 */ /* 0x000fe20004800000 */
[----:B--2---:R-:W2:Y:S03]  /*14f60*/  LDL.LU R149, [R1+0x21c] ;  /* 0x00021c0001957983 */ /* 0x004ea60000300800 */
[----:B------:R-:W-:Y:S01]  /*14f70*/  SEL R9, R9, RZ, !P0 ;  /* 0x000000ff09097207 */ /* 0x000fe20004000000 */
[----:B------:R-:W3:Y:S03]  /*14f80*/  LDL.LU R148, [R1+0x220] ;  /* 0x0002200001947983 */ /* 0x000ee60000300800 */
[----:B------:R-:W-:-:S03]  /*14f90*/  ISETP.NE.U32.AND P1, PT, R9, RZ, PT ;  /* 0x000000ff0900720c */ /* 0x000fc60003f25070 */
[----:B------:R4:W-:Y:S02]  /*14fa0*/  LDGSTS.E [R8+0x24008], desc[UR18][R10.64], P2 ;  /* 0x240080000a087fae */ /* 0x0009e40009121852 */
[----:B----4-:R-:W-:Y:S02]  /*14fb0*/  IMAD.MOV.U32 R11, RZ, RZ, R147 ;  /* 0x000000ffff0b7224 */ /* 0x010fe400078e0093 */
[----:B------:R-:W-:Y:S01]  /*14fc0*/  IMAD.MOV.U32 R10, RZ, RZ, R6 ;  /* 0x000000ffff0a7224 */ /* 0x000fe200078e0006 */
[----:B-1----:R-:W4:Y:S04]  /*14fd0*/  LDL.LU R147, [R1+0x224] ;  /* 0x0002240001937983 */ /* 0x002f280000300800 */
[----:B------:R-:W4:Y:S01]  /*14fe0*/  LDL.LU R6, [R1+0x228] ;  /* 0x0002280001067983 */ /* 0x000f220000300800 */
[----:B------:R-:W-:-:S03]  /*14ff0*/  ISETP.GT.AND P2, PT, R5, 0x1d, PT ;  /* 0x0000001d0500780c */ /* 0x000fc60003f44270 */
[----:B------:R1:W-:Y:S01]  /*15000*/  LDGSTS.E [R8+0x2400c], desc[UR18][R10.64], P1 ;  /* 0x2400c0000a087fae */ /* 0x0003e20008921852 */
[----:B------:R-:W-:-:S04]  /*15010*/  ISETP.GT.AND P1, PT, R5, 0x1c, PT ;  /* 0x0000001c0500780c */ /* 0x000fc80003f24270 */
[----:B------:R-:W-:-:S04]  /*15020*/  SEL R9, RZ, 0x4, !P1 ;  /* 0x00000004ff097807 */ /* 0x000fc80004800000 */
[----:B------:R-:W-:Y:S02]  /*15030*/  SEL R9, R9, RZ, !P0 ;  /* 0x000000ff09097207 */ /* 0x000fe40004000000 */
[----:B-1----:R-:W-:Y:S02]  /*15040*/  SEL R8, RZ, 0x4, !P2 ;  /* 0x00000004ff087807 */ /* 0x002fe40005000000 */
[----:B------:R-:W-:Y:S02]  /*15050*/  IADD3 R197, P3, R197, R4, RZ ;  /* 0x00000004c5c57210 */ /* 0x000fe40007f7e0ff */
[----:B------:R-:W-:Y:S02]  /*15060*/  SEL R8, R8, RZ, !P0 ;  /* 0x000000ff08087207 */ /* 0x000fe40004000000 */
[----:B------:R-:W-:Y:S02]  /*15070*/  ISETP.NE.U32.AND P1, PT, R9, RZ, PT ;  /* 0x000000ff0900720c */ /* 0x000fe40003f25070 */
[----:B------:R-:W-:Y:S01]  /*15080*/  ISETP.NE.U32.AND P2, PT, R8, RZ, PT ;  /* 0x000000ff0800720c */ /* 0x000fe20003f45070 */
[----:B------:R-:W-:Y:S01]  /*15090*/  IMAD.X R196, R196, 0x1, R3, P3 ;  /* 0x00000001c4c47824 */ /* 0x000fe200018e0603 */
[----:B------:R-:W-:Y:S01]  /*150a0*/  LOP3.LUT R8, R7, 0x70, RZ, 0x3c, !PT ;  /* 0x0000007007087812 */ /* 0x000fe200078e3cff */
[----:B------:R-:W-:-:S02]  /*150b0*/  IMAD.MOV.U32 R10, RZ, RZ, R197 ;  /* 0x000000ffff0a7224 */ /* 0x000fc400078e00c5 */
[----:B------:R-:W-:Y:S02]  /*150c0*/  IMAD.MOV.U32 R11, RZ, RZ, R196 ;  /* 0x000000ffff0b7224 */ /* 0x000fe400078e00c4 */
[----:B------:R-:W-:Y:S01]  /*150d0*/  VIADD R8, R8, UR5 ;  /* 0x0000000508087c36 */ /* 0x000fe20008000000 */
[----:B------:R-:W-:-:S04]  /*150e0*/  IADD3 R199, P4, R199, R4, RZ ;  /* 0x00000004c7c77210 */ /* 0x000fc80007f9e0ff */
[----:B------:R1:W-:Y:S01]  /*150f0*/  LDGSTS.E [R8+0x20000], desc[UR18][R10.64], P1 ;  /* 0x200000000a087fae */ /* 0x0003e20008921852 */
[----:B------:R-:W-:Y:S01]  /*15100*/  ISETP.GT.AND P1, PT, R5, 0x1e, PT ;  /* 0x0000001e0500780c */ /* 0x000fe20003f24270 */
[----:B------:R-:W-:-:S03]  /*15110*/  IMAD.X R198, R198, 0x1, R3, P4 ;  /* 0x00000001c6c67824 */ /* 0x000fc600020e0603 */
[----:B------:R-:W-:Y:S02]  /*15120*/  SEL R9, RZ, 0x4, !P1 ;  /* 0x00000004ff097807 */ /* 0x000fe40004800000 */
[----:B------:R-:W-:Y:S02]  /*15130*/  ISETP.GT.AND P1, PT, R5, 0x1f, PT ;  /* 0x0000001f0500780c */ /* 0x000fe40003f24270 */
[----:B------:R-:W-:Y:S01]  /*15140*/  SEL R9, R9, RZ, !P0 ;  /* 0x000000ff09097207 */ /* 0x000fe20004000000 */
[----:B-1----:R-:W-:Y:S02]  /*15150*/  IMAD.MOV.U32 R10, RZ, RZ, R199 ;  /* 0x000000ffff0a7224 */ /* 0x002fe400078e00c7 */
[----:B------:R-:W-:Y:S01]  /*15160*/  IMAD.MOV.U32 R11, RZ, RZ, R198 ;  /* 0x000000ffff0b7224 */ /* 0x000fe200078e00c6 */
[----:B------:R-:W-:-:S04]  /*15170*/  IADD3 R201, P3, R201, R4, RZ ;  /* 0x00000004c9c97210 */ /* 0x000fc80007f7e0ff */
[----:B------:R1:W-:Y:S01]  /*15180*/  LDGSTS.E [R8+0x20004], desc[UR18][R10.64], P2 ;  /* 0x200040000a087fae */ /* 0x0003e20009121852 */
[----:B------:R-:W-:Y:S02]  /*15190*/  ISETP.NE.U32.AND P2, PT, R9, RZ, PT ;  /* 0x000000ff0900720c */ /* 0x000fe40003f45070 */
[----:B------:R-:W-:Y:S01]  /*151a0*/  SEL R9, RZ, 0x4, !P1 ;  /* 0x00000004ff097807 */ /* 0x000fe20004800000 */
[----:B------:R-:W-:-:S03]  /*151b0*/  IMAD.X R200, R200, 0x1, R3, P3 ;  /* 0x00000001c8c87824 */ /* 0x000fc600018e0603 */
[----:B------:R-:W-:Y:S02]  /*151c0*/  SEL R9, R9, RZ, !P0 ;  /* 0x000000ff09097207 */ /* 0x000fe40004000000 */
[----:B------:R-:W-:Y:S02]  /*151d0*/  IADD3 R203, P4, R203, R4, RZ ;  /* 0x00000004cbcb7210 */ /* 0x000fe40007f9e0ff */
[----:B------:R-:W-:Y:S01]  /*151e0*/  ISETP.NE.U32.AND P1, PT, R9, RZ, PT ;  /* 0x000000ff0900720c */ /* 0x000fe20003f25070 */
[----:B-1----:R-:W-:Y:S02]  /*151f0*/  IMAD.MOV.U32 R10, RZ, RZ, R201 ;  /* 0x000000ffff0a7224 */ /* 0x002fe400078e00c9 */
[----:B------:R-:W-:Y:S02]  /*15200*/  IMAD.MOV.U32 R11, RZ, RZ, R200 ;  /* 0x000000ffff0b7224 */ /* 0x000fe400078e00c8 */
[----:B------:R-:W-:-:S03]  /*15210*/  IMAD.X R202, R202, 0x1, R3, P4 ;  /* 0x00000001caca7824 */ /* 0x000fc600020e0603 */
[----:B------:R1:W-:Y:S02]  /*15220*/  LDGSTS.E [R8+0x20008], desc[UR18][R10.64], P2 ;  /* 0x200080000a087fae */ /* 0x0003e40009121852 */
[----:B-1----:R-:W-:Y:S02]  /*15230*/  IMAD.MOV.U32 R10, RZ, RZ, R203 ;  /* 0x000000ffff0a7224 */ /* 0x002fe400078e00cb */
[----:B------:R-:W-:-:S05]  /*15240*/  IMAD.MOV.U32 R11, RZ, RZ, R202 ;  /* 0x000000ffff0b7224 */ /* 0x000fca00078e00ca */
[----:B------:R1:W-:Y:S01]  /*15250*/  LDGSTS.E [R8+0x2000c], desc[UR18][R10.64], P1 ;  /* 0x2000c0000a087fae */ /* 0x0003e20008921852 */
[----:B------:R-:W-:-:S04]  /*15260*/  ISETP.GT.AND P1, PT, R5, 0x3c, PT ;  /* 0x0000003c0500780c */ /* 0x000fc80003f24270 */
[----:B------:R-:W-:Y:S02]  /*15270*/  SEL R9, RZ, 0x4, !P1 ;  /* 0x00000004ff097807 */ /* 0x000fe40004800000 */
[----:B------:R-:W-:Y:S02]  /*15280*/  ISETP.GT.AND P1, PT, R5, 0x3d, PT ;  /* 0x0000003d0500780c */ /* 0x000fe40003f24270 */
[----:B------:R-:W-:-:S04]  /*15290*/  SEL R9, R9, RZ, !P0 ;  /* 0x000000ff09097207 */ /* 0x000fc80004000000 */
[----:B------:R-:W-:Y:S02]  /*152a0*/  ISETP.NE.U32.AND P2, PT, R9, RZ, PT ;  /* 0x000000ff0900720c */ /* 0x000fe40003f45070 */
[----:B------:R-:W-:-:S04]  /*152b0*/  SEL R9, RZ, 0x4, !P1 ;  /* 0x00000004ff097807 */ /* 0x000fc80004800000 */
[----:B------:R-:W-:-:S04]  /*152c0*/  SEL R9, R9, RZ, !P0 ;  /* 0x000000ff09097207 */ /* 0x000fc80004000000 */
[----:B------:R-:W-:Y:S02]  /*152d0*/  ISETP.NE.U32.AND P1, PT, R9, RZ, PT ;  /* 0x000000ff0900720c */ /* 0x000fe40003f25070 */
[----:B---3--:R-:W-:-:S05]  /*152e0*/  IADD3 R148, P3, R148, R4, RZ ;  /* 0x0000000494947210 */ /* 0x008fca0007f7e0ff */
[----:B--2---:R-:W-:Y:S02]  /*152f0*/  IMAD.X R149, R149, 0x1, R3, P3 ;  /* 0x0000000195957824 */ /* 0x004fe400018e0603 */
[----:B-1----:R-:W-:Y:S02]  /*15300*/  IMAD.MOV.U32 R10, RZ, RZ, R148 ;  /* 0x000000ffff0a7224 */ /* 0x002fe400078e0094 */
[----:B------:R-:W-:Y:S01]  /*15310*/  IMAD.MOV.U32 R11, RZ, RZ, R149 ;  /* 0x000000ffff0b7224 */ /* 0x000fe200078e0095 */
[----:B------:R1:W-:Y:S04]  /*15320*/  STL [R1+0x220], R148 ;  /* 0x0002209401007387 */ /* 0x0003e80000100800 */
[----:B------:R2:W-:Y:S04]  /*15330*/  STL [R1+0x21c], R149 ;  /* 0x00021c9501007387 */ /* 0x0005e80000100800 */
[----:B------:R3:W-:Y:S01]  /*15340*/  LDGSTS.E [R8+0x24000], desc[UR18][R10.64], P2 ;  /* 0x240000000a087fae */ /* 0x0007e20009121852 */
[----:B----4-:R-:W-:-:S05]  /*15350*/  IADD3 R6, P4, R6, R4, RZ ;  /* 0x0000000406067210 */ /* 0x010fca0007f9e0ff */
[----:B------:R-:W-:Y:S01]  /*15360*/  IMAD.X R147, R147, 0x1, R3, P4 ;  /* 0x0000000193937824 */ /* 0x000fe200020e0603 */
[----:B------:R4:W-:Y:S01]  /*15370*/  STL [R1+0x228], R6 ;  /* 0x0002280601007387 */ /* 0x0009e20000100800 */
[----:B---3--:R-:W-:Y:S02]  /*15380*/  IMAD.MOV.U32 R10, RZ, RZ, R6 ;  /* 0x000000ffff0a7224 */ /* 0x008fe400078e0006 */
[----:B------:R-:W-:Y:S01]  /*15390*/  IMAD.MOV.U32 R11, RZ, RZ, R147 ;  /* 0x000000ffff0b7224 */ /* 0x000fe200078e0093 */
[----:B------:R3:W-:Y:S04]  /*153a0*/  STL [R1+0x224], R147 ;  /* 0x0002249301007387 */ /* 0x0007e80000100800 */
[----:B------:R-:W3:Y:S04]  /*153b0*/  LDL.LU R151, [R1+0x230] ;  /* 0x0002300001977983 */ /* 0x000ee80000300800 */
[----:B-1----:R-:W3:Y:S04]  /*153c0*/  LDL.LU R148, [R1+0x238] ;  /* 0x0002380001947983 */ /* 0x002ee80000300800 */
[----:B------:R1:W-:Y:S04]  /*153d0*/  LDGSTS.E [R8+0x24004], desc[UR18][R10.64], P1 ;  /* 0x240040000a087fae */ /* 0x0003e80008921852 */
[----:B------:R-:W3:Y:S04]  /*153e0*/  LDL.LU R11, [R1+0x22c] ;  /* 0x00022c00010b7983 */ /* 0x000ee80000300800 */
[----:B--2---:R-:W2:Y:S01]  /*153f0*/  LDL.LU R149, [R1+0x234] ;  /* 0x0002340001957983 */ /* 0x004ea20000300800 */
[----:B----4-:R-:W4:Y:S01]  /*15400*/  S2R R6, SR_TID.X ;  /* 0x0000000000067919 */ /* 0x010f220000002100 */
[----:B------:R-:W-:-:S02]  /*15410*/  ISETP.GT.AND P2, PT, R5, 0x3e, PT ;  /* 0x0000003e0500780c */ /* 0x000fc40003f44270 */
[----:B------:R-:W-:Y:S01]  /*15420*/  ISETP.GT.AND P3, PT, R5, 0x3f, PT ;  /* 0x0000003f0500780c */ /* 0x000fe20003f64270 */
[----:B---3--:R-:W3:Y:S01]  /*15430*/  LDL.LU R147, [R1+0x23c] ;  /* 0x00023c0001937983 */ /* 0x008ee20000300800 */
[----:B----4-:R-:W-:-:S03]  /*15440*/  LOP3.LUT R9, R6, 0x3f, RZ, 0xc0, !PT ;  /* 0x0000003f06097812 */ /* 0x010fc600078ec0ff */
[----:B------:R-:W4:Y:S01]  /*15450*/  LDL.LU R6, [R1+0x240] ;  /* 0x0002400001067983 */ /* 0x000f220000300800 */
[----:B------:R-:W-:Y:S02]  /*15460*/  ISETP.GE.AND P1, PT, R9, R5, PT ;  /* 0x000000050900720c */ /* 0x000fe40003f26270 */
[----:B------:R-:W-:Y:S01]  /*15470*/  SEL R5, RZ, 0x4, !P2 ;  /* 0x00000004ff057807 */ /* 0x000fe20005000000 */
[----:B------:R-:W3:Y:S03]  /*15480*/  LDL.LU R150, [R1+0x260] ;  /* 0x0002600001967983 */ /* 0x000ee60000300800 */
[----:B------:R-:W-:-:S04]  /*15490*/  SEL R5, R5, RZ, !P0 ;  /* 0x000000ff05057207 */ /* 0x000fc80004000000 */
[----:B------:R-:W-:Y:S02]  /*154a0*/  ISETP.NE.U32.AND P2, PT, R5, RZ, PT ;  /* 0x000000ff0500720c */ /* 0x000fe40003f45070 */
[----:B------:R-:W-:-:S04]  /*154b0*/  SEL R5, RZ, 0x4, !P3 ;  /* 0x00000004ff057807 */ /* 0x000fc80005800000 */
[----:B------:R-:W-:-:S04]  /*154c0*/  SEL R5, R5, RZ, !P0 ;  /* 0x000000ff05057207 */ /* 0x000fc80004000000 */
[----:B------:R-:W-:Y:S02]  /*154d0*/  ISETP.NE.U32.AND P3, PT, R5, RZ, PT ;  /* 0x000000ff0500720c */ /* 0x000fe40003f65070 */
[-C--:B------:R-:W-:Y:S02]  /*154e0*/  IADD3 R151, P4, R151, R4.reuse, RZ ;  /* 0x0000000497977210 */ /* 0x080fe40007f9e0ff */
[----:B------:R-:W-:-:S03]  /*154f0*/  IADD3 R148, P5, R148, R4, RZ ;  /* 0x0000000494947210 */ /* 0x000fc60007fbe0ff */
[----:B-1----:R-:W-:Y:S01]  /*15500*/  IMAD.MOV.U32 R10, RZ, RZ, R151 ;  /* 0x000000ffff0a7224 */ /* 0x002fe200078e0097 */
[----:B------:R-:W-:Y:S01]  /*15510*/  STL [R1+0x230], R151 ;  /* 0x0002309701007387 */ /* 0x000fe20000100800 */
[--C-:B------:R-:W-:Y:S02]  /*15520*/  IMAD.X R11, R11, 0x1, R3.reuse, P4 ;  /* 0x000000010b0b7824 */ /* 0x100fe400020e0603 */
[----:B--2---:R-:W-:-:S03]  /*15530*/  IMAD.X R149, R149, 0x1, R3, P5 ;  /* 0x0000000195957824 */ /* 0x004fc600028e0603 */
[----:B------:R1:W-:Y:S04]  /*15540*/  STL [R1+0x22c], R11 ;  /* 0x00022c0b01007387 */ /* 0x0003e80000100800 */
[----:B------:R2:W-:Y:S04]  /*15550*/  LDGSTS.E [R8+0x24008], desc[UR18][R10.64], P2 ;  /* 0x240080000a087fae */ /* 0x0005e80009121852 */
[----:B------:R-:W-:Y:S04]  /*15560*/  STL [R1+0x238], R148 ;  /* 0x0002389401007387 */ /* 0x000fe80000100800 */
[----:B------:R1:W-:Y:S01]  /*15570*/  STL [R1+0x234], R149 ;  /* 0x0002349501007387 */ /* 0x0003e20000100800 */
[----:B--2---:R-:W-:-:S02]  /*15580*/  IMAD.MOV.U32 R10, RZ, RZ, R148 ;  /* 0x000000ffff0a7224 */ /* 0x004fc400078e0094 */
[----:B-1----:R-:W-:Y:S02]  /*15590*/  IMAD.MOV.U32 R11, RZ, RZ, R149 ;  /* 0x000000ffff0b7224 */ /* 0x002fe400078e0095 */
[----:B------:R-:W2:Y:S04]  /*155a0*/  LDL.LU R149, [R1+0x280] ;  /* 0x0002800001957983 */ /* 0x000ea80000300800 */
[----:B------:R-:W2:Y:S04]  /*155b0*/  LDL.LU R151, [R1+0x29c] ;  /* 0x00029c0001977983 */ /* 0x000ea80000300800 */
[----:B------:R-:W2:Y:S04]  /*155c0*/  LDL.LU R148, [R1+0x2a0] ;  /* 0x0002a00001947983 */ /* 0x000ea80000300800 */
[----:B------:R1:W-:Y:S01]  /*155d0*/  LDGSTS.E [R8+0x2400c], desc[UR18][R10.64], P3 ;  /* 0x2400c0000a087fae */ /* 0x0003e20009921852 */
[----:B------:R-:W-:-:S03]  /*155e0*/  SEL R5, RZ, 0x4, P1 ;  /* 0x00000004ff057807 */ /* 0x000fc60000800000 */
[----:B------:R-:W2:Y:S04]  /*155f0*/  LDL.LU R11, [R1+0x25c] ;  /* 0x00025c00010b7983 */ /* 0x000ea80000300800 */
[----:B------:R-:W2:Y:S01]  /*15600*/  LDL.LU R10, [R1+0x27c] ;  /* 0x00027c00010a7983 */ /* 0x000ea20000300800 */
[----:B------:R-:W-:Y:S02]  /*15610*/  SEL R5, R5, RZ, !P0 ;  /* 0x000000ff05057207 */ /* 0x000fe40004000000 */
[-C--:B----4-:R-:W-:Y:S01]  /*15620*/  IADD3 R6, P1, R6, R2.reuse, RZ ;  /* 0x0000000206067210 */ /* 0x090fe20007f3e0ff */
[----:B------:R-:W-:Y:S01]  /*15630*/  ULEA UR5, UR4, UR7, 0x10 ;  /* 0x0000000704057291 */ /* 0x000fe2000f8e803f */
[----:B---3--:R-:W-:Y:S01]  /*15640*/  IADD3 R150, P2, R150, R2, RZ ;  /* 0x0000000296967210 */ /* 0x008fe20007f5e0ff */
[----:B------:R-:W0:Y:S01]  /*15650*/  LDGDEPBAR ;  /* 0x00000000000079af */ /* 0x000e220000000000 */
[----:B------:R-:W-:Y:S01]  /*15660*/  ISETP.NE.U32.AND P0, PT, R5, RZ, PT ;  /* 0x000000ff0500720c */ /* 0x000fe20003f05070 */
[----:B------:R-:W-:-:S02]  /*15670*/  IMAD.X R147, R147, 0x1, R0, P1 ;  /* 0x0000000193937824 */ /* 0x000fc400008e0600 */
[----:B------:R3:W-:Y:S01]  /*15680*/  STL [R1+0x240], R6 ;  /* 0x0002400601007387 */ /* 0x0007e20000100800 */
[----:B------:R-:W-:Y:S02]  /*15690*/  VIADD R5, R12, UR5 ;  /* 0x000000050c057c36 */ /* 0x000fe40008000000 */
[----:B-1----:R-:W-:Y:S01]  /*156a0*/  IMAD.MOV.U32 R8, RZ, RZ, R6 ;  /* 0x000000ffff087224 */ /* 0x002fe200078e0006 */
[----:B------:R1:W-:Y:S01]  /*156b0*/  STL [R1+0x23c], R147 ;  /* 0x00023c9301007387 */ /* 0x0003e20000100800 */
[----:B------:R-:W-:-:S03]  /*156c0*/  IMAD.MOV.U32 R9, RZ, RZ, R147 ;  /* 0x000000ffff097224 */ /* 0x000fc600078e0093 */
[----:B------:R-:W-:Y:S04]  /*156d0*/  STL [R1+0x260], R150 ;  /* 0x0002609601007387 */ /* 0x000fe80000100800 */
[----:B------:R4:W-:Y:S02]  /*156e0*/  LDGSTS.E [R5], desc[UR18][R8.64], P0 ;  /* 0x0000000008057fae */ /* 0x0009e40008121852 */
[----:B----4-:R-:W-:Y:S01]  /*156f0*/  IMAD.MOV.U32 R8, RZ, RZ, R150 ;  /* 0x000000ffff087224 */ /* 0x010fe200078e0096 */
[----:B--2---:R-:W-:Y:S01]  /*15700*/  IADD3 R149, P1, R149, R2, RZ ;  /* 0x0000000295957210 */ /* 0x004fe20007f3e0ff */
[----:B------:R-:W-:-:S05]  /*15710*/  IMAD.X R11, R11, 0x1, R0, P2 ;  /* 0x000000010b0b7824 */ /* 0x000fca00010e0600 */
[----:B------:R2:W-:Y:S04]  /*15720*/  STL [R1+0x25c], R11 ;  /* 0x00025c0b01007387 */ /* 0x0005e80000100800 */
[----:B---3--:R-:W3:Y:S01]  /*15730*/  LDL.LU R6, [R1+0x2c0] ;  /* 0x0002c00001067983 */ /* 0x008ee20000300800 */
[----:B------:R-:W-:Y:S01]  /*15740*/  IMAD.MOV.U32 R9, RZ, RZ, R11 ;  /* 0x000000ffff097224 */ /* 0x000fe200078e000b */
[----:B------:R-:W-:Y:S02]  /*15750*/  IADD3 R148, P2, R148, R2, RZ ;  /* 0x0000000294947210 */ /* 0x000fe40007f5e0ff */
[----:B-1----:R-:W4:Y:S01]  /*15760*/  LDL.LU R147, [R1+0x2e0] ;  /* 0x0002e00001937983 */ /* 0x002f220000300800 */
[----:B------:R-:W-:-:S03]  /*15770*/  IMAD.X R10, R10, 0x1, R0, P1 ;  /* 0x000000010a0a7824 */ /* 0x000fc600008e0600 */
[----:B--2---:R-:W2:Y:S01]  /*15780*/  LDL.LU R11, [R1+0x2bc] ;  /* 0x0002bc00010b7983 */ /* 0x004ea20000300800 */
[----:B------:R-:W-:-:S03]  /*15790*/  IMAD.X R151, R151, 0x1, R0, P2 ;  /* 0x0000000197977824 */ /* 0x000fc600010e0600 */
[----:B------:R-:W2:Y:S04]  /*157a0*/  LDL.LU R150, [R1+0x2dc] ;  /* 0x0002dc0001967983 */ /* 0x000ea80000300800 */
[----:B------:R1:W-:Y:S04]  /*157b0*/  LDGSTS.E [R5+0x400], desc[UR18][R8.64], P0 ;  /* 0x0040000008057fae */ /* 0x0003e80008121852 */
[----:B------:R-:W-:Y:S04]  /*157c0*/  STL [R1+0x280], R149 ;  /* 0x0002809501007387 */ /* 0x000fe80000100800 */
[----:B------:R1:W-:Y:S02]  /*157d0*/  STL [R1+0x27c], R10 ;  /* 0x00027c0a01007387 */ /* 0x0003e40000100800 */
[----:B-1----:R-:W-:-:S02]  /*157e0*/  IMAD.MOV.U32 R8, RZ, RZ, R149 ;  /* 0x000000ffff087224 */ /* 0x002fc400078e0095 */
[----:B------:R-:W-:Y:S01]  /*157f0*/  IMAD.MOV.U32 R9, RZ, RZ, R10 ;  /* 0x000000ffff097224 */ /* 0x000fe200078e000a */
[----:B------:R1:W-:Y:S04]  /*15800*/  STL [R1+0x2a0], R148 ;  /* 0x0002a09401007387 */ /* 0x0003e80000100800 */
[----:B------:R-:W2:Y:S04]  /*15810*/  LDL.LU R10, [R1+0x300] ;  /* 0x00030000010a7983 */ /* 0x000ea80000300800 */
[----:B------:R1:W-:Y:S04]  /*15820*/  STL [R1+0x29c], R151 ;  /* 0x00029c9701007387 */ /* 0x0003e80000100800 */
[----:B------:R1:W-:Y:S04]  /*15830*/  LDGSTS.E [R5+0x800], desc[UR18][R8.64], P0 ;  /* 0x0080000008057fae */ /* 0x0003e80008121852 */
[----:B------:R-:W2:Y:S01]  /*15840*/  LDL.LU R149, [R1+0x320] ;  /* 0x0003200001957983 */ /* 0x000ea20000300800 */
[----:B-1----:R-:W-:-:S03]  /*15850*/  IMAD.MOV.U32 R8, RZ, RZ, R148 ;  /* 0x000000ffff087224 */ /* 0x002fc600078e0094 */
[----:B------:R-:W2:Y:S01]  /*15860*/  LDL.LU R148, [R1+0x2fc] ;  /* 0x0002fc0001947983 */ /* 0x000ea20000300800 */
[----:B------:R-:W-:-:S03]  /*15870*/  IMAD.MOV.U32 R9, RZ, RZ, R151 ;  /* 0x000000ffff097224 */ /* 0x000fc600078e0097 */
[----:B------:R-:W2:Y:S04]  /*15880*/  LDL.LU R151, [R1+0x31c] ;  /* 0x00031c0001977983 */ /* 0x000ea80000300800 */
[----:B------:R1:W-:Y:S01]  /*15890*/  LDGSTS.E [R5+0xc00], desc[UR18][R8.64], P0 ;  /* 0x00c0000008057fae */ /* 0x0003e20008121852 */
[-C--:B---3--:R-:W-:Y:S02]  /*158a0*/  IADD3 R6, P1, R6, R2.reuse, RZ ;  /* 0x0000000206067210 */ /* 0x088fe40007f3e0ff */
[----:B----4-:R-:W-:-:S03]  /*158b0*/  IADD3 R147, P2, R147, R2, RZ ;  /* 0x0000000293937210 */ /* 0x010fc60007f5e0ff */
[----:B--2---:R-:W-:Y:S01]  /*158c0*/  IMAD.X R11, R11, 0x1, R0, P1 ;  /* 0x000000010b0b7824 */ /* 0x004fe200008e0600 */
[----:B------:R2:W-:Y:S01]  /*158d0*/  STL [R1+0x2c0], R6 ;  /* 0x0002c00601007387 */ /* 0x0005e20000100800 */
[----:B-1----:R-:W-:Y:S02]  /*158e0*/  IMAD.MOV.U32 R8, RZ, RZ, R6 ;  /* 0x000000ffff087224 */ /* 0x002fe400078e0006 */
[----:B------:R-:W-:Y:S01]  /*158f0*/  IMAD.X R150, R150, 0x1, R0, P2 ;  /* 0x0000000196967824 */ /* 0x000fe200010e0600 */
[----:B------:R1:W-:Y:S01]  /*15900*/  STL [R1+0x2bc], R11 ;  /* 0x0002bc0b01007387 */ /* 0x0003e20000100800 */
[----:B------:R-:W-:-:S03]  /*15910*/  IMAD.MOV.U32 R9, RZ, RZ, R11 ;  /* 0x000000ffff097224 */ /* 0x000fc600078e000b */
[----:B------:R3:W-:Y:S04]  /*15920*/  STL [R1+0x2e0], R147 ;  /* 0x0002e09301007387 */ /* 0x0007e80000100800 */
[----:B--2---:R-:W2:Y:S04]  /*15930*/  LDL.LU R6, [R1+0x340] ;  /* 0x0003400001067983 */ /* 0x004ea80000300800 */
[----:B------:R4:W-:Y:S04]  /*15940*/  STL [R1+0x2dc], R150 ;  /* 0x0002dc9601007387 */ /* 0x0009e80000100800 */
[----:B------:R3:W-:Y:S04]  /*15950*/  LDGSTS.E [R5+0x1000], desc[UR18][R8.64], P0 ;  /* 0x0100000008057fae */ /* 0x0007e80008121852 */
[----:B-1----:R-:W2:Y:S01]  /*15960*/  LDL.LU R11, [R1+0x360] ;  /* 0x00036000010b7983 */ /* 0x002ea20000300800 */
[----:B------:R-:W-:Y:S01]  /*15970*/  IADD3 R10, P1, R10, R2, RZ ;  /* 0x000000020a0a7210 */ /* 0x000fe20007f3e0ff */
[----:B---3--:R-:W-:-:S02]  /*15980*/  IMAD.MOV.U32 R8, RZ, RZ, R147 ;  /* 0x000000ffff087224 */ /* 0x008fc400078e0093 */
[----:B------:R-:W-:Y:S01]  /*15990*/  IMAD.MOV.U32 R9, RZ, RZ, R150 ;  /* 0x000000ffff097224 */ /* 0x000fe200078e0096 */
[----:B------:R-:W3:Y:S01]  /*159a0*/  LDL.LU R147, [R1+0x33c] ;  /* 0x00033c0001937983 */ /* 0x000ee20000300800 */
[----:B------:R-:W-:-:S03]  /*159b0*/  IADD3 R149, P2, R149, R2, RZ ;  /* 0x0000000295957210 */ /* 0x000fc60007f5e0ff */
[----:B----4-:R-:W4:Y:S04]  /*159c0*/  LDL.LU R150, [R1+0x35c] ;  /* 0x00035c0001967983 */ /* 0x010f280000300800 */
[----:B------:R1:W-:Y:S01]  /*159d0*/  LDGSTS.E [R5+0x1400], desc[UR18][R8.64], P0 ;  /* 0x0140000008057fae */ /* 0x0003e20008121852 */
[----:B------:R-:W-:-:S03]  /*159e0*/  IADD3.X R148, R148, R0, RZ, P1, !PT ;  /* 0x0000000094947210 */ /* 0x000fc60000ffe4ff */
[----:B------:R1:W-:Y:S01]  /*159f0*/  STL [R1+0x300], R10 ;  /* 0x0003000a01007387 */ /* 0x0003e20000100800 */
[----:B------:R-:W-:-:S03]  /*15a00*/  IMAD.X R151, R151, 0x1, R0, P2 ;  /* 0x0000000197977824 */ /* 0x000fc600010e0600 */
[----:B------:R1:W-:Y:S02]  /*15a10*/  STL [R1+0x2fc], R148 ;  /* 0x0002fc9401007387 */ /* 0x0003e40000100800 */
[----:B-1----:R-:W-:Y:S02]  /*15a20*/  IMAD.MOV.U32 R8, RZ, RZ, R10 ;  /* 0x000000ffff087224 */ /* 0x002fe400078e000a */
[----:B------:R-:W-:Y:S01]  /*15a30*/  IMAD.MOV.U32 R9, RZ, RZ, R148 ;  /* 0x000000ffff097224 */ /* 0x000fe200078e0094 */
[----:B------:R1:W-:Y:S04]  /*15a40*/  STL [R1+0x320], R149 ;  /* 0x0003209501007387 */ /* 0x0003e80000100800 */
[----:B------:R-:W4:Y:S04]  /*15a50*/  LDL.LU R10, [R1+0x380] ;  /* 0x00038000010a7983 */ /* 0x000f280000300800 */
[----:B------:R1:W-:Y:S04]  /*15a60*/  STL [R1+0x31c], R151 ;  /* 0x00031c9701007387 */ /* 0x0003e80000100800 */
[----:B------:R1:W-:Y:S04]  /*15a70*/  LDGSTS.E [R5+0x1800], desc[UR18][R8.64], P0 ;  /* 0x0180000008057fae */ /* 0x0003e80008121852 */
[----:B------:R-:W4:Y:S01]  /*15a80*/  LDL.LU R148, [R1+0x3a0] ;  /* 0x0003a00001947983 */ /* 0x000f220000300800 */
[----:B-1----:R-:W-:-:S03]  /*15a90*/  IMAD.MOV.U32 R8, RZ, RZ, R149 ;  /* 0x000000ffff087224 */ /* 0x002fc600078e0095 */
[----:B------:R-:W4:Y:S01]  /*15aa0*/  LDL.LU R149, [R1+0x37c] ;  /* 0x00037c0001957983 */ /* 0x000f220000300800 */
[----:B------:R-:W-:-:S03]  /*15ab0*/  IMAD.MOV.U32 R9, RZ, RZ, R151 ;  /* 0x000000ffff097224 */ /* 0x000fc600078e0097 */
[----:B------:R-:W4:Y:S04]  /*15ac0*/  LDL.LU R151, [R1+0x39c] ;  /* 0x00039c0001977983 */ /* 0x000f280000300800 */
[----:B------:R1:W-:Y:S01]  /*15ad0*/  LDGSTS.E [R5+0x1c00], desc[UR18][R8.64], P0 ;  /* 0x01c0000008057fae */ /* 0x0003e20008121852 */
[----:B--2---:R-:W-:-:S05]  /*15ae0*/  IADD3 R6, P1, R6, R2, RZ ;  /* 0x0000000206067210 */ /* 0x004fca0007f3e0ff */
[----:B------:R2:W-:Y:S01]  /*15af0*/  STL [R1+0x340], R6 ;  /* 0x0003400601007387 */ /* 0x0005e20000100800 */
[----:B-1----:R-:W-:Y:S01]  /*15b00*/  IMAD.MOV.U32 R8, RZ, RZ, R6 ;  /* 0x000000ffff087224 */ /* 0x002fe200078e0006 */
[----:B------:R-:W-:Y:S01]  /*15b10*/  IADD3 R11, P2, R11, R2, RZ ;  /* 0x000000020b0b7210 */ /* 0x000fe20007f5e0ff */
[----:B---3--:R-:W-:-:S04]  /*15b20*/  IMAD.X R147, R147, 0x1, R0, P1 ;  /* 0x0000000193937824 */ /* 0x008fc800008e0600 */
[----:B----4-:R-:W-:Y:S01]  /*15b30*/  IMAD.X R150, R150, 0x1, R0, P2 ;  /* 0x0000000196967824 */ /* 0x010fe200010e0600 */
        /* <DEDUP_REMOVED lines=14> */
[----:B------:R-:W-:-:S03]  /*15c20*/  IMAD.X R149, R149, 0x1, R0, P1 ;  /* 0x0000000195957824 */ /* 0x000fc600008e0600 */
        /* <DEDUP_REMOVED lines=120> */
[----:B------:R-:W-:-:S03]  /*163b0*/  MOV R9, R151 ;  /* 0x0000009700097202 */ /* 0x000fc60000000f00 */
        /* <DEDUP_REMOVED lines=23> */
[----:B------:R-:W-:Y:S01]  /*16530*/  STL [R1+0x580], R10 ;  /* 0x0005800a01007387 */ /* 0x000fe20000100800 */
[----:B------:R-:W-:-:S03]  /*16540*/  IMAD.X R151, R151, 0x1, R0, P2 ;  /* 0x0000000197977824 */ /* 0x000fc600010e0600 */
[----:B------:R1:W-:Y:S02]  /*16550*/  STL [R1+0x57c], R149 ;  /* 0x00057c9501007387 */ /* 0x0003e40000100800 */
[----:B-1----:R-:W-:Y:S02]  /*16560*/  IMAD.MOV.U32 R8, RZ, RZ, R10 ;  /* 0x000000ffff087224 */ /* 0x002fe400078e000a */
[----:B------:R-:W-:Y:S01]  /*16570*/  IMAD.MOV.U32 R9, RZ, RZ, R149 ;  /* 0x000000ffff097224 */ /* 0x000fe200078e0095 */
[----:B------:R-:W-:Y:S04]  /*16580*/  STL [R1+0x5a0], R148 ;  /* 0x0005a09401007387 */ /* 0x000fe80000100800 */
[----:B------:R1:W-:Y:S04]  /*16590*/  LDGSTS.E [R5+0x6800], desc[UR18][R8.64], P0 ;  /* 0x0680000008057fae */ /* 0x0003e80008121852 */
[----:B------:R-:W4:Y:S04]  /*165a0*/  LDL.LU R149, [R1+0x600] ;  /* 0x0006000001957983 */ /* 0x000f280000300800 */
[----:B------:R1:W-:Y:S04]  /*165b0*/  STL [R1+0x59c], R151 ;  /* 0x00059c9701007387 */ /* 0x0003e80000100800 */
[----:B------:R-:W4:Y:S01]  /*165c0*/  LDL.LU R10, [R1+0x620] ;  /* 0x00062000010a7983 */ /* 0x000f220000300800 */
[----:B-1----:R-:W-:-:S02]  /*165d0*/  IMAD.MOV.U32 R9, RZ, RZ, R151 ;  /* 0x000000ffff097224 */ /* 0x002fc400078e0097 */
[----:B------:R-:W-:Y:S01]  /*165e0*/  IMAD.MOV.U32 R8, RZ, RZ, R148 ;  /* 0x000000ffff087224 */ /* 0x000fe200078e0094 */
[----:B------:R-:W4:Y:S04]  /*165f0*/  LDL.LU R151, [R1+0x5fc] ;  /* 0x0005fc0001977983 */ /* 0x000f280000300800 */
[----:B------:R-:W4:Y:S04]  /*16600*/  LDL.LU R148, [R1+0x61c] ;  /* 0x00061c0001947983 */ /* 0x000f280000300800 */
[----:B------:R1:W-:Y:S01]  /*16610*/  LDGSTS.E [R5+0x6c00], desc[UR18][R8.64], P0 ;  /* 0x06c0000008057fae */ /* 0x0003e20008121852 */
[----:B--2---:R-:W-:-:S05]  /*16620*/  IADD3 R6, P1, R6, R2, RZ ;  /* 0x0000000206067210 */ /* 0x004fca0007f3e0ff */
[----:B-1----:R-:W-:Y:S01]  /*16630*/  IMAD.MOV.U32 R8, RZ, RZ, R6 ;  /* 0x000000ffff087224 */ /* 0x002fe200078e0006 */
[----:B------:R-:W-:Y:S01]  /*16640*/  IADD3 R147, P2, R147, R2, RZ ;  /* 0x0000000293937210 */ /* 0x000fe20007f5e0ff */
[----:B------:R1:W-:Y:S01]  /*16650*/  STL [R1+0x5c0], R6 ;  /* 0x0005c00601007387 */ /* 0x0003e20000100800 */
[----:B---3--:R-:W-:-:S04]  /*16660*/  IMAD.X R11, R11, 0x1, R0, P1 ;  /* 0x000000010b0b7824 */ /* 0x008fc800008e0600 */
[----:B------:R-:W-:Y:S02]  /*16670*/  IMAD.MOV.U32 R9, RZ, RZ, R11 ;  /* 0x000000ffff097224 */ /* 0x000fe400078e000b */
[----:B----4-:R-:W-:Y:S01]  /*16680*/  IMAD.X R150, R150, 0x1, R0, P2 ;  /* 0x0000000196967824 */ /* 0x010fe200010e0600 */
[----:B------:R2:W-:Y:S04]  /*16690*/  STL [R1+0x5bc], R11 ;  /* 0x0005bc0b01007387 */ /* 0x0005e80000100800 */
[----:B------:R3:W-:Y:S04]  /*166a0*/  LDGSTS.E [R5+0x7000], desc[UR18][R8.64], P0 ;  /* 0x0700000008057fae */ /* 0x0007e80008121852 */
[----:B------:R4:W-:Y:S04]  /*166b0*/  STL [R1+0x5e0], R147 ;  /* 0x0005e09301007387 */ /* 0x0009e80000100800 */
[----:B-1----:R-:W4:Y:S01]  /*166c0*/  LDL.LU R6, [R1+0x248] ;  /* 0x0002480001067983 */ /* 0x002f220000300800 */
[----:B---3--:R-:W-:-:S02]  /*166d0*/  IMAD.MOV.U32 R8, RZ, RZ, R147 ;  /* 0x000000ffff087224 */ /* 0x008fc400078e0093 */
[----:B------:R-:W-:Y:S01]  /*166e0*/  IMAD.MOV.U32 R9, RZ, RZ, R150 ;  /* 0x000000ffff097224 */ /* 0x000fe200078e0096 */
[-C--:B------:R-:W-:Y:S01]  /*166f0*/  IADD3 R149, P1, R149, R2.reuse, RZ ;  /* 0x0000000295957210 */ /* 0x080fe20007f3e0ff */
[----:B------:R1:W-:Y:S04]  /*16700*/  STL [R1+0x5dc], R150 ;  /* 0x0005dc9601007387 */ /* 0x0003e80000100800 */
[----:B--2---:R-:W2:Y:S01]  /*16710*/  LDL.LU R11, [R1+0x268] ;  /* 0x00026800010b7983 */ /* 0x004ea20000300800 */
[----:B------:R-:W-:-:S03]  /*16720*/  IADD3 R10, P2, R10, R2, RZ ;  /* 0x000000020a0a7210 */ /* 0x000fc60007f5e0ff */
[----:B------:R3:W-:Y:S04]  /*16730*/  LDGSTS.E [R5+0x7400], desc[UR18][R8.64], P0 ;  /* 0x0740000008057fae */ /* 0x0007e80008121852 */
[----:B----4-:R-:W4:Y:S01]  /*16740*/  LDL.LU R147, [R1+0x244] ;  /* 0x0002440001937983 */ /* 0x010f220000300800 */
[----:B------:R-:W-:-:S03]  /*16750*/  IMAD.X R151, R151, 0x1, R0, P1 ;  /* 0x0000000197977824 */ /* 0x000fc600008e0600 */
[----:B-1----:R-:W4:Y:S01]  /*16760*/  LDL.LU R150, [R1+0x264] ;  /* 0x0002640001967983 */ /* 0x002f220000300800 */
[----:B------:R-:W-:Y:S02]  /*16770*/  IMAD.X R148, R148, 0x1, R0, P2 ;  /* 0x0000000194947824 */ /* 0x000fe400010e0600 */
[----:B---3--:R-:W-:Y:S02]  /*16780*/  IMAD.MOV.U32 R8, RZ, RZ, R149 ;  /* 0x000000ffff087224 */ /* 0x008fe400078e0095 */
[----:B------:R-:W-:Y:S01]  /*16790*/  IMAD.MOV.U32 R9, RZ, RZ, R151 ;  /* 0x000000ffff097224 */ /* 0x000fe200078e0097 */
[----:B------:R1:W-:Y:S04]  /*167a0*/  STL [R1+0x600], R149 ;  /* 0x0006009501007387 */ /* 0x0003e80000100800 */
[----:B------:R-:W-:Y:S04]  /*167b0*/  STL [R1+0x5fc], R151 ;  /* 0x0005fc9701007387 */ /* 0x000fe80000100800 */
[----:B------:R3:W-:Y:S04]  /*167c0*/  STL [R1+0x620], R10 ;  /* 0x0006200a01007387 */ /* 0x0007e80000100800 */
[----:B------:R3:W-:Y:S04]  /*167d0*/  LDGSTS.E [R5+0x7800], desc[UR18][R8.64], P0 ;  /* 0x0780000008057fae */ /* 0x0007e80008121852 */
[----:B------:R3:W-:Y:S04]  /*167e0*/  STL [R1+0x61c], R148 ;  /* 0x00061c9401007387 */ /* 0x0007e80000100800 */
[----:B-1----:R-:W4:Y:S01]  /*167f0*/  LDL.LU R149, [R1+0x284] ;  /* 0x0002840001957983 */ /* 0x002f220000300800 */
[----:B---3--:R-:W-:-:S03]  /*16800*/  IMAD.MOV.U32 R8, RZ, RZ, R10 ;  /* 0x000000ffff087224 */ /* 0x008fc600078e000a */
[----:B------:R-:W3:Y:S01]  /*16810*/  LDL.LU R10, [R1+0x288] ;  /* 0x00028800010a7983 */ /* 0x000ee20000300800 */
[----:B------:R-:W-:-:S03]  /*16820*/  IMAD.MOV.U32 R9, RZ, RZ, R148 ;  /* 0x000000ffff097224 */ /* 0x000fc600078e0094 */
[----:B------:R-:W3:Y:S04]  /*16830*/  LDL.LU R151, [R1+0x2a4] ;  /* 0x0002a40001977983 */ /* 0x000ee80000300800 */
[----:B------:R-:W3:Y:S04]  /*16840*/  LDL.LU R148, [R1+0x2a8] ;  /* 0x0002a80001947983 */ /* 0x000ee80000300800 */
[----:B------:R1:W-:Y:S02]  /*16850*/  LDGSTS.E [R5+0x7c00], desc[UR18][R8.64], P0 ;  /* 0x07c0000008057fae */ /* 0x0003e40008121852 */
[----:B-1----:R-:W-:-:S05]  /*16860*/  LOP3.LUT R5, R12, 0x20, RZ, 0x3c, !PT ;  /* 0x000000200c057812 */ /* 0x002fca00078e3cff */
[----:B------:R-:W-:Y:S01]  /*16870*/  VIADD R5, R5, UR5 ;  /* 0x0000000505057c36 */ /* 0x000fe20008000000 */
[----:B------:R-:W-:-:S05]  /*16880*/  IADD3 R6, P1, R6, R2, RZ ;  /* 0x0000000206067210 */ /* 0x000fca0007f3e0ff */
[----:B------:R1:W-:Y:S01]  /*16890*/  STL [R1+0x248], R6 ;  /* 0x0002480601007387 */ /* 0x0003e20000100800 */
[----:B------:R-:W-:Y:S01]  /*168a0*/  IMAD.MOV.U32 R8, RZ, RZ, R6 ;  /* 0x000000ffff087224 */ /* 0x000fe200078e0006 */
[----:B--2---:R-:W-:Y:S01]  /*168b0*/  IADD3 R11, P2, R11, R2, RZ ;  /* 0x000000020b0b7210 */ /* 0x004fe20007f5e0ff */
[----:B----4-:R-:W-:-:S04]  /*168c0*/  IMAD.X R147, R147, 0x1, R0, P1 ;  /* 0x0000000193937824 */ /* 0x010fc800008e0600 */
[----:B------:R-:W-:Y:S01]  /*168d0*/  STL [R1+0x268], R11 ;  /* 0x0002680b01007387 */ /* 0x000fe20000100800 */
[----:B------:R-:W-:-:S03]  /*168e0*/  IMAD.MOV.U32 R9, RZ, RZ, R147 ;  /* 0x000000ffff097224 */ /* 0x000fc600078e0093 */
[----:B------:R2:W-:Y:S01]  /*168f0*/  STL [R1+0x244], R147 ;  /* 0x0002449301007387 */ /* 0x0005e20000100800 */
[----:B------:R-:W-:-:S03]  /*16900*/  IMAD.X R150, R150, 0x1, R0, P2 ;  /* 0x0000000196967824 */ /* 0x000fc600010e0600 */
[----:B-1----:R-:W4:Y:S04]  /*16910*/  LDL.LU R6, [R1+0x2c8] ;  /* 0x0002c80001067983 */ /* 0x002f280000300800 */
[----:B------:R1:W-:Y:S04]  /*16920*/  LDGSTS.E [R5+0x100], desc[UR18][R8.64], P0 ;  /* 0x0010000008057fae */ /* 0x0003e80008121852 */
[----:B--2---:R-:W2:Y:S04]  /*16930*/  LDL.LU R147, [R1+0x2e8] ;  /* 0x0002e80001937983 */ /* 0x004ea80000300800 */
[----:B------:R3:W-:Y:S01]  /*16940*/  STL [R1+0x264], R150 ;  /* 0x0002649601007387 */ /* 0x0007e20000100800 */
[----:B-1----:R-:W-:-:S02]  /*16950*/  IMAD.MOV.U32 R8, RZ, RZ, R11 ;  /* 0x000000ffff087224 */ /* 0x002fc400078e000b */
[----:B------:R-:W-:Y:S01]  /*16960*/  IMAD.MOV.U32 R9, RZ, RZ, R150 ;  /* 0x000000ffff097224 */ /* 0x000fe200078e0096 */
[----:B------:R-:W2:Y:S04]  /*16970*/  LDL.LU R11, [R1+0x2c4] ;  /* 0x0002c400010b7983 */ /* 0x000ea80000300800 */
[----:B---3--:R-:W3:Y:S04]  /*16980*/  LDL.LU R150, [R1+0x2e4] ;  /* 0x0002e40001967983 */ /* 0x008ee80000300800 */
[----:B------:R1:W-:Y:S01]  /*16990*/  LDGSTS.E [R5+0x500], desc[UR18][R8.64], P0 ;  /* 0x0050000008057fae */ /* 0x0003e20008121852 */
[----:B------:R-:W-:-:S05]  /*169a0*/  IADD3 R10, P1, R10, R2, RZ ;  /* 0x000000020a0a7210 */ /* 0x000fca0007f3e0ff */
[----:B------:R-:W-:Y:S01]  /*169b0*/  IMAD.X R149, R149, 0x1, R0, P1 ;  /* 0x0000000195957824 */ /* 0x000fe200008e0600 */
[----:B------:R-:W-:Y:S01]  /*169c0*/  IADD3 R148, P2, R148, R2, RZ ;  /* 0x0000000294947210 */ /* 0x000fe20007f5e0ff */
[----:B------:R1:W-:Y:S02]  /*169d0*/  STL [R1+0x288], R10 ;  /* 0x0002880a01007387 */ /* 0x0003e40000100800 */
[----:B-1----:R-:W-:Y:S02]  /*169e0*/  IMAD.MOV.U32 R8, RZ, RZ, R10 ;  /* 0x000000ffff087224 */ /* 0x002fe400078e000a */
[----:B------:R-:W-:Y:S01]  /*169f0*/  IMAD.X R151, R151, 0x1, R0, P2 ;  /* 0x0000000197977824 */ /* 0x000fe200010e0600 */
[----:B------:R1:W-:Y:S01]  /*16a00*/  STL [R1+0x284], R149 ;  /* 0x0002849501007387 */ /* 0x0003e20000100800 */
[----:B------:R-:W-:-:S03]  /*16a10*/  IMAD.MOV.U32 R9, RZ, RZ, R149 ;  /* 0x000000ffff097224 */ /* 0x000fc600078e0095 */
[----:B------:R1:W-:Y:S04]  /*16a20*/  STL [R1+0x2a8], R148 ;  /* 0x0002a89401007387 */ /* 0x0003e80000100800 */
[----:B------:R-:W3:Y:S04]  /*16a30*/  LDL.LU R10, [R1+0x308] ;  /* 0x00030800010a7983 */ /* 0x000ee80000300800 */
[----:B------:R1:W-:Y:S04]  /*16a40*/  STL [R1+0x2a4], R151 ;  /* 0x0002a49701007387 */ /* 0x0003e80000100800 */
[----:B------:R1:W-:Y:S04]  /*16a50*/  LDGSTS.E [R5+0x900], desc[UR18][R8.64], P0 ;  /* 0x0090000008057fae */ /* 0x0003e80008121852 */
[----:B-1----:R-:W3:Y:S01]  /*16a60*/  LDL.LU R149, [R1+0x328] ;  /* 0x0003280001957983 */ /* 0x002ee20000300800 */
[----:B------:R-:W-:-:S03]  /*16a70*/  IMAD.MOV.U32 R8, RZ, RZ, R148 ;  /* 0x000000ffff087224 */ /* 0x000fc600078e0094 */
[----:B------:R-:W3:Y:S01]  /*16a80*/  LDL.LU R148, [R1+0x304] ;  /* 0x0003040001947983 */ /* 0x000ee20000300800 */
[----:B------:R-:W-:-:S03]  /*16a90*/  IMAD.MOV.U32 R9, RZ, RZ, R151 ;  /* 0x000000ffff097224 */ /* 0x000fc600078e0097 */
[----:B------:R-:W3:Y:S04]  /*16aa0*/  LDL.LU R151, [R1+0x324] ;  /* 0x0003240001977983 */ /* 0x000ee80000300800 */
[----:B------:R1:W-:Y:S01]  /*16ab0*/  LDGSTS.E [R5+0xd00], desc[UR18][R8.64], P0 ;  /* 0x00d0000008057fae */ /* 0x0003e20008121852 */
[-C--:B----4-:R-:W-:Y:S02]  /*16ac0*/  IADD3 R6, P1, R6, R2.reuse, RZ ;  /* 0x0000000206067210 */ /* 0x090fe40007f3e0ff */
[----:B--2---:R-:W-:-:S03]  /*16ad0*/  IADD3 R147, P2, R147, R2, RZ ;  /* 0x0000000293937210 */ /* 0x004fc60007f5e0ff */
[----:B------:R2:W-:Y:S01]  /*16ae0*/  STL [R1+0x2c8], R6 ;  /* 0x0002c80601007387 */ /* 0x0005e20000100800 */
[----:B-1----:R-:W-:Y:S02]  /*16af0*/  IMAD.MOV.U32 R8, RZ, RZ, R6 ;  /* 0x000000ffff087224 */ /* 0x002fe400078e0006 */
[--C-:B------:R-:W-:Y:S02]  /*16b00*/  IMAD.X R11, R11, 0x1, R0.reuse, P1 ;  /* 0x000000010b0b7824 */ /* 0x100fe400008e0600 */
[----:B---3--:R-:W-:-:S03]  /*16b10*/  IMAD.X R150, R150, 0x1, R0, P2 ;  /* 0x0000000196967824 */ /* 0x008fc600010e0600 */
        /* <DEDUP_REMOVED lines=8> */
[----:B----4-:R-:W-:-:S02]  /*16ba0*/  IMAD.MOV.U32 R8, RZ, RZ, R147 ;  /* 0x000000ffff087224 */ /* 0x010fc400078e0093 */
[----:B------:R-:W-:Y:S01]  /*16bb0*/  IMAD.MOV.U32 R9, RZ, RZ, R150 ;  /* 0x000000ffff097224 */ /* 0x000fe200078e0096 */
[----:B---3--:R-:W3:Y:S04]  /*16bc0*/  LDL.LU R147, [R1+0x344] ;  /* 0x0003440001937983 */ /* 0x008ee80000300800 */
[----:B------:R-:W4:Y:S01]  /*16bd0*/  LDL.LU R150, [R1+0x364] ;  /* 0x0003640001967983 */ /* 0x000f220000300800 */
[----:B------:R-:W-:-:S03]  /*16be0*/  IADD3 R149, P2, R149, R2, RZ ;  /* 0x0000000295957210 */ /* 0x000fc60007f5e0ff */
[----:B------:R1:W-:Y:S04]  /*16bf0*/  LDGSTS.E [R5+0x1500], desc[UR18][R8.64], P0 ;  /* 0x0150000008057fae */ /* 0x0003e80008121852 */
[----:B------:R1:W-:Y:S01]  /*16c00*/  STL [R1+0x308], R10 ;  /* 0x0003080a01007387 */ /* 0x0003e20000100800 */
[----:B------:R-:W-:Y:S02]  /*16c10*/  IMAD.X R148, R148, 0x1, R0, P1 ;  /* 0x0000000194947824 */ /* 0x000fe400008e0600 */
[----:B-1----:R-:W-:Y:S02]  /*16c20*/  IMAD.MOV.U32 R8, RZ, RZ, R10 ;  /* 0x000000ffff087224 */ /* 0x002fe400078e000a */
[----:B------:R-:W-:Y:S01]  /*16c30*/  IMAD.X R151, R151, 0x1, R0, P2 ;  /* 0x0000000197977824 */ /* 0x000fe200010e0600 */
[----:B------:R1:W-:Y:S01]  /*16c40*/  STL [R1+0x304], R148 ;  /* 0x0003049401007387 */ /* 0x0003e20000100800 */
[----:B------:R-:W-:-:S03]  /*16c50*/  IMAD.MOV.U32 R9, RZ, RZ, R148 ;  /* 0x000000ffff097224 */ /* 0x000fc600078e0094 */
[----:B------:R1:W-:Y:S04]  /*16c60*/  STL [R1+0x328], R149 ;  /* 0x0003289501007387 */ /* 0x0003e80000100800 */
[----:B------:R-:W4:Y:S04]  /*16c70*/  LDL.LU R10, [R1+0x388] ;  /* 0x00038800010a7983 */ /* 0x000f280000300800 */
[----:B------:R1:W-:Y:S04]  /*16c80*/  STL [R1+0x324], R151 ;  /* 0x0003249701007387 */ /* 0x0003e80000100800 */
[----:B------:R1:W-:Y:S04]  /*16c90*/  LDGSTS.E [R5+0x1900], desc[UR18][R8.64], P0 ;  /* 0x0190000008057fae */ /* 0x0003e80008121852 */
[----:B-1----:R-:W4:Y:S01]  /*16ca0*/  LDL.LU R148, [R1+0x3a8] ;  /* 0x0003a80001947983 */ /* 0x002f220000300800 */
[----:B------:R-:W-:-:S03]  /*16cb0*/  IMAD.MOV.U32 R8, RZ, RZ, R149 ;  /* 0x000000ffff087224 */ /* 0x000fc600078e0095 */
        /* <DEDUP_REMOVED lines=11> */
[----:B------:R-:W-:-:S03]  /*16d70*/  MOV R9, R147 ;  /* 0x0000009300097202 */ /* 0x000fc60000000f00 */
        /* <DEDUP_REMOVED lines=8> */
[----:B------:R-:W3:Y:S04]  /*16e00*/  LDL.LU R11, [R1+0x3c4] ;  /* 0x0003c400010b7983 */ /* 0x000ee80000300800 */
[----:B----4-:R-:W4:Y:S01]  /*16e10*/  LDL.LU R150, [R1+0x3e4] ;  /* 0x0003e40001967983 */ /* 0x010f220000300800 */
        /* <DEDUP_REMOVED lines=146> */
[----:B------:R-:W-:Y:S01]  /*17740*/  STL [R1+0x588], R10 ;  /* 0x0005880a01007387 */ /* 0x000fe20000100800 */
[--C-:B------:R-:W-:Y:S01]  /*17750*/  IMAD.X R149, R149, 0x1, R0.reuse, P1 ;  /* 0x0000000195957824 */ /* 0x100fe200008e0600 */
[----:B-1----:R-:W-:Y:S01]  /*17760*/  MOV R8, R10 ;  /* 0x0000000a00087202 */ /* 0x002fe20000000f00 */
[----:B------:R-:W-:-:S03]  /*17770*/  IMAD.X R151, R151, 0x1, R0, P2 ;  /* 0x0000000197977824 */ /* 0x000fc600010e0600 */
[----:B------:R1:W-:Y:S01]  /*17780*/  STL [R1+0x584], R149 ;  /* 0x0005849501007387 */ /* 0x0003e20000100800 */
[----:B------:R-:W-:-:S03]  /*17790*/  IMAD.MOV.U32 R9, RZ, RZ, R149 ;  /* 0x000000ffff097224 */ /* 0x000fc600078e0095 */
[----:B------:R-:W-:Y:S04]  /*177a0*/  STL [R1+0x5a8], R148 ;  /* 0x0005a89401007387 */ /* 0x000fe80000100800 */
[----:B------:R1:W-:Y:S04]  /*177b0*/  LDGSTS.E [R5+0x6900], desc[UR18][R8.64], P0 ;  /* 0x0690000008057fae */ /* 0x0003e80008121852 */
[----:B-1----:R-:W4:Y:S04]  /*177c0*/  LDL.LU R149, [R1+0x608] ;  /* 0x0006080001957983 */ /* 0x002f280000300800 */
[----:B------:R1:W-:Y:S04]  /*177d0*/  STL [R1+0x5a4], R151 ;  /* 0x0005a49701007387 */ /* 0x0003e80000100800 */
[----:B------:R-:W4:Y:S01]  /*177e0*/  LDL.LU R10, [R1+0x628] ;  /* 0x00062800010a7983 */ /* 0x000f220000300800 */
[----:B------:R-:W-:-:S02]  /*177f0*/  IMAD.MOV.U32 R9, RZ, RZ, R151 ;  /* 0x000000ffff097224 */ /* 0x000fc400078e0097 */
[----:B------:R-:W-:Y:S01]  /*17800*/  IMAD.MOV.U32 R8, RZ, RZ, R148 ;  /* 0x000000ffff087224 */ /* 0x000fe200078e0094 */
[----:B-1----:R-:W4:Y:S04]  /*17810*/  LDL.LU R151, [R1+0x604] ;  /* 0x0006040001977983 */ /* 0x002f280000300800 */
        /* <DEDUP_REMOVED lines=15> */
[----:B------:R1:W-:Y:S04]  /*17910*/  STL [R1+0x5e4], R150 ;  /* 0x0005e49601007387 */ /* 0x0003e80000100800 */
[----:B--2---:R-:W2:Y:S01]  /*17920*/  LDL.LU R11, [R1+0x270] ;  /* 0x00027000010b7983 */ /* 0x004ea20000300800 */
[----:B------:R-:W-:-:S03]  /*17930*/  IADD3 R149, P1, R149, R2, RZ ;  /* 0x0000000295957210 */ /* 0x000fc60007f3e0ff */
[----:B------:R3:W-:Y:S04]  /*17940*/  LDGSTS.E [R5+0x7500], desc[UR18][R8.64], P0 ;  /* 0x0750000008057fae */ /* 0x0007e80008121852 */
[----:B----4-:R-:W4:Y:S01]  /*17950*/  LDL.LU R147, [R1+0x24c] ;  /* 0x00024c0001937983 */ /* 0x010f220000300800 */
[----:B------:R-:W-:-:S03]  /*17960*/  IADD3 R10, P2, R10, R2, RZ ;  /* 0x000000020a0a7210 */ /* 0x000fc60007f5e0ff */
[----:B-1----:R-:W4:Y:S01]  /*17970*/  LDL.LU R150, [R1+0x26c] ;  /* 0x00026c0001967983 */ /* 0x002f220000300800 */
[--C-:B------:R-:W-:Y:S02]  /*17980*/  IMAD.X R151, R151, 0x1, R0.reuse, P1 ;  /* 0x0000000197977824 */ /* 0x100fe400008e0600 */
[----:B---3--:R-:W-:Y:S02]  /*17990*/  IMAD.MOV.U32 R8, RZ, RZ, R149 ;  /* 0x000000ffff087224 */ /* 0x008fe400078e0095 */
[----:B------:R-:W-:Y:S02]  /*179a0*/  IMAD.X R148, R148, 0x1, R0, P2 ;  /* 0x0000000194947824 */ /* 0x000fe400010e0600 */
        /* <DEDUP_REMOVED lines=27> */
[----:B------:R1:W-:Y:S02]  /*17b60*/  STL [R1+0x26c], R150 ;  /* 0x00026c9601007387 */ /* 0x0003e40000100800 */
[----:B-1----:R-:W-:-:S02]  /*17b70*/  IMAD.MOV.U32 R8, RZ, RZ, R11 ;  /* 0x000000ffff087224 */ /* 0x002fc400078e000b */
[----:B------:R-:W-:Y:S01]  /*17b80*/  IMAD.MOV.U32 R9, RZ, RZ, R150 ;  /* 0x000000ffff097224 */ /* 0x000fe200078e0096 */
[----:B------:R-:W2:Y:S04]  /*17b90*/  LDL.LU R11, [R1+0x2cc] ;  /* 0x0002cc00010b7983 */ /* 0x000ea80000300800 */
[----:B------:R-:W2:Y:S04]  /*17ba0*/  LDL.LU R150, [R1+0x2ec] ;  /* 0x0002ec0001967983 */ /* 0x000ea80000300800 */
[----:B------:R1:W-:Y:S01]  /*17bb0*/  LDGSTS.E [R5+0x600], desc[UR18][R8.64], P0 ;  /* 0x0060000008057fae */ /* 0x0003e20008121852 */
[----:B---3--:R-:W-:-:S05]  /*17bc0*/  IADD3 R10, P1, R10, R2, RZ ;  /* 0x000000020a0a7210 */ /* 0x008fca0007f3e0ff */
[----:B------:R-:W-:Y:S01]  /*17bd0*/  IMAD.X R149, R149, 0x1, R0, P1 ;  /* 0x0000000195957824 */ /* 0x000fe200008e0600 */
[----:B------:R-:W-:Y:S01]  /*17be0*/  IADD3 R148, P2, R148, R2, RZ ;  /* 0x0000000294947210 */ /* 0x000fe20007f5e0ff */
[----:B------:R3:W-:Y:S01]  /*17bf0*/  STL [R1+0x290], R10 ;  /* 0x0002900a01007387 */ /* 0x0007e20000100800 */
[----:B-1----:R-:W-:Y:S02]  /*17c00*/  IMAD.MOV.U32 R8, RZ, RZ, R10 ;  /* 0x000000ffff087224 */ /* 0x002fe400078e000a */
[----:B------:R-:W-:Y:S01]  /*17c10*/  IMAD.MOV.U32 R9, RZ, RZ, R149 ;  /* 0x000000ffff097224 */ /* 0x000fe200078e0095 */
[----:B------:R1:W-:Y:S01]  /*17c20*/  STL [R1+0x28c], R149 ;  /* 0x00028c9501007387 */ /* 0x0003e20000100800 */
[----:B------:R-:W-:-:S03]  /*17c30*/  IMAD.X R151, R151, 0x1, R0, P2 ;  /* 0x0000000197977824 */ /* 0x000fc600010e0600 */
[----:B------:R1:W-:Y:S04]  /*17c40*/  STL [R1+0x2b0], R148 ;  /* 0x0002b09401007387 */ /* 0x0003e80000100800 */
[----:B---3--:R-:W3:Y:S04]  /*17c50*/  LDL.LU R10, [R1+0x310] ;  /* 0x00031000010a7983 */ /* 0x008ee80000300800 */
        /* <DEDUP_REMOVED lines=12> */
[----:B------:R-:W-:-:S04]  /*17d20*/  IMAD.X R11, R11, 0x1, R0, P1 ;  /* 0x000000010b0b7824 */ /* 0x000fc800008e0600 */
[----:B------:R-:W-:Y:S01]  /*17d30*/  IMAD.MOV.U32 R9, RZ, RZ, R11 ;  /* 0x000000ffff097224 */ /* 0x000fe200078e000b */
[----:B------:R1:W-:Y:S01]  /*17d40*/  STL [R1+0x2cc], R11 ;  /* 0x0002cc0b01007387 */ /* 0x0003e20000100800 */
[----:B------:R-:W-:-:S03]  /*17d50*/  IMAD.X R150, R150, 0x1, R0, P2 ;  /* 0x0000000196967824 */ /* 0x000fc600010e0600 */
[----:B------:R4:W-:Y:S04]  /*17d60*/  STL [R1+0x2f0], R147 ;  /* 0x0002f09301007387 */ /* 0x0009e80000100800 */
[----:B--2---:R-:W2:Y:S04]  /*17d70*/  LDL.LU R6, [R1+0x350] ;  /* 0x0003500001067983 */ /* 0x004ea80000300800 */
[----:B------:R4:W-:Y:S04]  /*17d80*/  LDGSTS.E [R5+0x1200], desc[UR18][R8.64], P0 ;  /* 0x0120000008057fae */ /* 0x0009e80008121852 */
[----:B------:R3:W-:Y:S04]  /*17d90*/  STL [R1+0x2ec], R150 ;  /* 0x0002ec9601007387 */ /* 0x0007e80000100800 */
[----:B-1----:R-:W2:Y:S01]  /*17da0*/  LDL.LU R11, [R1+0x370] ;  /* 0x00037000010b7983 */ /* 0x002ea20000300800 */
[----:B----4-:R-:W-:-:S02]  /*17db0*/  IMAD.MOV.U32 R8, RZ, RZ, R147 ;  /* 0x000000ffff087224 */ /* 0x010fc400078e0093 */
[----:B------:R-:W-:Y:S01]  /*17dc0*/  IMAD.MOV.U32 R9, RZ, RZ, R150 ;  /* 0x000000ffff097224 */ /* 0x000fe200078e0096 */
[----:B------:R-:W4:Y:S01]  /*17dd0*/  LDL.LU R147, [R1+0x34c] ;  /* 0x00034c0001937983 */ /* 0x000f220000300800 */
[----:B---3--:R-:W-:-:S03]  /*17de0*/  IADD3 R10, P1, R10, R2, RZ ;  /* 0x000000020a0a7210 */ /* 0x008fc60007f3e0ff */
[----:B------:R-:W3:Y:S04]  /*17df0*/  LDL.LU R150, [R1+0x36c] ;  /* 0x00036c0001967983 */ /* 0x000ee80000300800 */
[----:B------:R1:W-:Y:S01]  /*17e00*/  LDGSTS.E [R5+0x1600], desc[UR18][R8.64], P0 ;  /* 0x0160000008057fae */ /* 0x0003e20008121852 */
[----:B------:R-:W-:-:S03]  /*17e10*/  IADD3 R149, P2, R149, R2, RZ ;  /* 0x0000000295957210 */ /* 0x000fc60007f5e0ff */
[----:B------:R1:W-:Y:S02]  /*17e20*/  STL [R1+0x310], R10 ;  /* 0x0003100a01007387 */ /* 0x0003e40000100800 */
[----:B-1----:R-:W-:Y:S02]  /*17e30*/  IMAD.MOV.U32 R8, RZ, RZ, R10 ;  /* 0x000000ffff087224 */ /* 0x002fe400078e000a */
[--C-:B------:R-:W-:Y:S02]  /*17e40*/  IMAD.X R148, R148, 0x1, R0.reuse, P1 ;  /* 0x0000000194947824 */ /* 0x100fe400008e0600 */
[----:B------:R-:W-:-:S03]  /*17e50*/  IMAD.X R151, R151, 0x1, R0, P2 ;  /* 0x0000000197977824 */ /* 0x000fc600010e0600 */
        /* <DEDUP_REMOVED lines=12> */
[----:B--2---:R-:W-:-:S05]  /*17f20*/  IADD3 R6, P1, R6, R2, RZ ;  /* 0x0000000206067210 */ /* 0x004fca0007f3e0ff */
[----:B------:R2:W-:Y:S01]  /*17f30*/  STL [R1+0x350], R6 ;  /* 0x0003500601007387 */ /* 0x0005e20000100800 */
[----:B-1----:R-:W-:Y:S01]  /*17f40*/  IMAD.MOV.U32 R8, RZ, RZ, R6 ;  /* 0x000000ffff087224 */ /* 0x002fe200078e0006 */
[----:B------:R-:W-:Y:S01]  /*17f50*/  IADD3 R11, P2, R11, R2, RZ ;  /* 0x000000020b0b7210 */ /* 0x000fe20007f5e0ff */
[----:B----4-:R-:W-:-:S04]  /*17f60*/  IMAD.X R147, R147, 0x1, R0, P1 ;  /* 0x0000000193937824 */ /* 0x010fc800008e0600 */
[----:B---3--:R-:W-:Y:S01]  /*17f70*/  IMAD.X R150, R150, 0x1, R0, P2 ;  /* 0x0000000196967824 */ /* 0x008fe200010e0600 */
[----:B------:R1:W-:Y:S01]  /*17f80*/  STL [R1+0x34c], R147 ;  /* 0x00034c9301007387 */ /* 0x0003e20000100800 */
[----:B------:R-:W-:-:S03]  /*17f90*/  IMAD.MOV.U32 R9, RZ, RZ, R147 ;  /* 0x000000ffff097224 */ /* 0x000fc600078e0093 */
[----:B------:R3:W-:Y:S04]  /*17fa0*/  STL [R1+0x370], R11 ;  /* 0x0003700b01007387 */ /* 0x0007e80000100800 */
[----:B--2---:R-:W2:Y:S04]  /*17fb0*/  LDL.LU R6, [R1+0x3d0] ;  /* 0x0003d00001067983 */ /* 0x004ea80000300800 */
[----:B------:R4:W-:Y:S04]  /*17fc0*/  STL [R1+0x36c], R150 ;  /* 0x00036c9601007387 */ /* 0x0009e80000100800 */
[----:B------:R4:W-:Y:S04]  /*17fd0*/  LDGSTS.E [R5+0x2200], desc[UR18][R8.64], P0 ;  /* 0x0220000008057fae */ /* 0x0009e80008121852 */
[----:B-1----:R-:W2:Y:S01]  /*17fe0*/  LDL.LU R147, [R1+0x3f0] ;  /* 0x0003f00001937983 */ /* 0x002ea20000300800 */
[----:B----4-:R-:W-:Y:S01]  /*17ff0*/  IMAD.MOV.U32 R8, RZ, RZ, R11 ;  /* 0x000000ffff087224 */ /* 0x010fe200078e000b */
[-C--:B------:R-:W-:Y:S01]  /*18000*/  IADD3 R10, P1, R10, R2.reuse, RZ ;  /* 0x000000020a0a7210 */ /* 0x080fe20007f3e0ff */
[----:B------:R-:W-:Y:S01]  /*18010*/  IMAD.MOV.U32 R9, RZ, RZ, R150 ;  /* 0x000000ffff097224 */ /* 0x000fe200078e0096 */
[----:B---3--:R-:W3:Y:S04]  /*18020*/  LDL.LU R11, [R1+0x3cc] ;  /* 0x0003cc00010b7983 */ /* 0x008ee80000300800 */
[----:B------:R-:W4:Y:S04]  /*18030*/  LDL.LU R150, [R1+0x3ec] ;  /* 0x0003ec0001967983 */ /* 0x000f280000300800 */
[----:B------:R1:W-:Y:S01]  /*18040*/  LDGSTS.E [R5+0x2600], desc[UR18][R8.64], P0 ;  /* 0x0260000008057fae */ /* 0x0003e20008121852 */
[----:B------:R-:W-:-:S03]  /*18050*/  IADD3 R148, P2, R148, R2, RZ ;  /* 0x0000000294947210 */ /* 0x000fc60007f5e0ff */
        /* <DEDUP_REMOVED lines=19> */
[----:B------:R-:W-:Y:S02]  /*18190*/  IADD3 R147, P2, R147, R2, RZ ;  /* 0x0000000293937210 */ /* 0x000fe40007f5e0ff */
[----:B---3--:R-:W-:-:S03]  /*181a0*/  IADD3.X R11, R11, R0, RZ, P1, !PT ;  /* 0x000000000b0b7210 */ /* 0x008fc60000ffe4ff */
[----:B----4-:R-:W-:Y:S02]  /*181b0*/  IMAD.X R150, R150, 0x1, R0, P2 ;  /* 0x0000000196967824 */ /* 0x010fe400010e0600 */
        /* <DEDUP_REMOVED lines=123> */
[----:B------:R-:W-:Y:S02]  /*18970*/  IMAD.X R149, R149, 0x1, R0, P1 ;  /* 0x0000000195957824 */ /* 0x000fe400008e0600 */
[----:B-1----:R-:W-:Y:S02]  /*18980*/  IMAD.MOV.U32 R8, RZ, RZ, R10 ;  /* 0x000000ffff087224 */ /* 0x002fe400078e000a */
[----:B------:R-:W-:Y:S01]  /*18990*/  IMAD.X R151, R151, 0x1, R0, P2 ;  /* 0x0000000197977824 */ /* 0x000fe200010e0600 */
        /* <DEDUP_REMOVED lines=20> */
[----:B------:R3:W-:Y:S04]  /*18ae0*/  STL [R1+0x5f0], R147 ;  /* 0x0005f09301007387 */ /* 0x0007e80000100800 */
[----:B------:R4:W-:Y:S04]  /*18af0*/  LDGSTS.E [R5+0x7200], desc[UR18][R8.64], P0 ;  /* 0x0720000008057fae */ /* 0x0009e80008121852 */
[----:B-1----:R-:W3:Y:S04]  /*18b00*/  LDL.LU R6, [R1+0x258] ;  /* 0x0002580001067983 */ /* 0x002ee80000300800 */
[----:B------:R1:W-:Y:S01]  /*18b10*/  STL [R1+0x5ec], R150 ;  /* 0x0005ec9601007387 */ /* 0x0003e20000100800 */
[----:B----4-:R-:W-:Y:S01]  /*18b20*/  IMAD.MOV.U32 R8, RZ, RZ, R147 ;  /* 0x000000ffff087224 */ /* 0x010fe200078e0093 */
[----:B------:R-:W-:-:S02]  /*18b30*/  MOV R9, R150 ;  /* 0x0000009600097202 */ /* 0x000fc40000000f00 */
[----:B--2---:R-:W2:Y:S04]  /*18b40*/  LDL.LU R11, [R1+0x278] ;  /* 0x00027800010b7983 */ /* 0x004ea80000300800 */
[----:B---3--:R-:W3:Y:S01]  /*18b50*/  LDL.LU R147, [R1+0x254] ;  /* 0x0002540001937983 */ /* 0x008ee20000300800 */
[----:B------:R-:W-:-:S03]  /*18b60*/  IADD3 R149, P1, R149, R2, RZ ;  /* 0x0000000295957210 */ /* 0x000fc60007f3e0ff */
[----:B------:R4:W-:Y:S04]  /*18b70*/  LDGSTS.E [R5+0x7600], desc[UR18][R8.64], P0 ;  /* 0x0760000008057fae */ /* 0x0009e80008121852 */
[----:B-1----:R-:W3:Y:S01]  /*18b80*/  LDL.LU R150, [R1+0x274] ;  /* 0x0002740001967983 */ /* 0x002ee20000300800 */
[----:B------:R-:W-:Y:S01]  /*18b90*/  IADD3 R10, P2, R10, R2, RZ ;  /* 0x000000020a0a7210 */ /* 0x000fe20007f5e0ff */
[--C-:B------:R-:W-:Y:S02]  /*18ba0*/  IMAD.X R151, R151, 0x1, R0.reuse, P1 ;  /* 0x0000000197977824 */ /* 0x100fe400008e0600 */
[----:B----4-:R-:W-:Y:S02]  /*18bb0*/  IMAD.MOV.U32 R8, RZ, RZ, R149 ;  /* 0x000000ffff087224 */ /* 0x010fe400078e0095 */
[----:B------:R-:W-:-:S02]  /*18bc0*/  IMAD.X R148, R148, 0x1, R0, P2 ;  /* 0x0000000194947824 */ /* 0x000fc400010e0600 */
[----:B------:R-:W-:Y:S01]  /*18bd0*/  IMAD.MOV.U32 R9, RZ, RZ, R151 ;  /* 0x000000ffff097224 */ /* 0x000fe200078e0097 */
[----:B------:R1:W-:Y:S04]  /*18be0*/  STL [R1+0x610], R149 ;  /* 0x0006109501007387 */ /* 0x0003e80000100800 */
[----:B------:R-:W-:Y:S04]  /*18bf0*/  STL [R1+0x60c], R151 ;  /* 0x00060c9701007387 */ /* 0x000fe80000100800 */
[----:B------:R4:W-:Y:S04]  /*18c00*/  STL [R1+0x630], R10 ;  /* 0x0006300a01007387 */ /* 0x0009e80000100800 */
[----:B------:R4:W-:Y:S04]  /*18c10*/  LDGSTS.E [R5+0x7a00], desc[UR18][R8.64], P0 ;  /* 0x07a0000008057fae */ /* 0x0009e80008121852 */
[----:B------:R4:W-:Y:S04]  /*18c20*/  STL [R1+0x62c], R148 ;  /* 0x00062c9401007387 */ /* 0x0009e80000100800 */
[----:B-1----:R-:W3:Y:S01]  /*18c30*/  LDL.LU R149, [R1+0x294] ;  /* 0x0002940001957983 */ /* 0x002ee20000300800 */
[----:B----4-:R-:W-:-:S03]  /*18c40*/  IMAD.MOV.U32 R8, RZ, RZ, R10 ;  /* 0x000000ffff087224 */ /* 0x010fc600078e000a */
[----:B------:R-:W4:Y:S01]  /*18c50*/  LDL.LU R10, [R1+0x298] ;  /* 0x00029800010a7983 */ /* 0x000f220000300800 */
[----:B------:R-:W-:-:S03]  /*18c60*/  IMAD.MOV.U32 R9, RZ, RZ, R148 ;  /* 0x000000ffff097224 */ /* 0x000fc600078e0094 */
[----:B------:R-:W4:Y:S04]  /*18c70*/  LDL.LU R151, [R1+0x2b4] ;  /* 0x0002b40001977983 */ /* 0x000f280000300800 */
[----:B------:R-:W4:Y:S04]  /*18c80*/  LDL.LU R148, [R1+0x2b8] ;  /* 0x0002b80001947983 */ /* 0x000f280000300800 */
[----:B------:R1:W-:Y:S02]  /*18c90*/  LDGSTS.E [R5+0x7e00], desc[UR18][R8.64], P0 ;  /* 0x07e0000008057fae */ /* 0x0003e40008121852 */
[----:B-1----:R-:W-:-:S05]  /*18ca0*/  LOP3.LUT R9, R12, 0x60, RZ, 0x3c, !PT ;  /* 0x000000600c097812 */ /* 0x002fca00078e3cff */
[----:B------:R-:W-:Y:S01]  /*18cb0*/  VIADD R5, R9, UR5 ;  /* 0x0000000509057c36 */ /* 0x000fe20008000000 */
[-C--:B------:R-:W-:Y:S02]  /*18cc0*/  IADD3 R6, P1, R6, R2.reuse, RZ ;  /* 0x0000000206067210 */ /* 0x080fe40007f3e0ff */
[----:B--2---:R-:W-:-:S03]  /*18cd0*/  IADD3 R11, P2, R11, R2, RZ ;  /* 0x000000020b0b7210 */ /* 0x004fc60007f5e0ff */
[----:B---3--:R-:W-:Y:S01]  /*18ce0*/  IMAD.X R147, R147, 0x1, R0, P1 ;  /* 0x0000000193937824 */ /* 0x008fe200008e0600 */
[----:B------:R1:W-:Y:S01]  /*18cf0*/  STL [R1+0x258], R6 ;  /* 0x0002580601007387 */ /* 0x0003e20000100800 */
[----:B------:R-:W-:Y:S02]  /*18d00*/  IMAD.MOV.U32 R8, RZ, RZ, R6 ;  /* 0x000000ffff087224 */ /* 0x000fe400078e0006 */
[----:B------:R-:W-:Y:S01]  /*18d10*/  IMAD.MOV.U32 R9, RZ, RZ, R147 ;  /* 0x000000ffff097224 */ /* 0x000fe200078e0093 */
[----:B------:R2:W-:Y:S01]  /*18d20*/  STL [R1+0x254], R147 ;  /* 0x0002549301007387 */ /* 0x0005e20000100800 */
[----:B------:R-:W-:-:S03]  /*18d30*/  IMAD.X R150, R150, 0x1, R0, P2 ;  /* 0x0000000196967824 */ /* 0x000fc600010e0600 */
[----:B------:R3:W-:Y:S04]  /*18d40*/  STL [R1+0x278], R11 ;  /* 0x0002780b01007387 */ /* 0x0007e80000100800 */
[----:B------:R3:W-:Y:S04]  /*18d50*/  STL [R1+0x274], R150 ;  /* 0x0002749601007387 */ /* 0x0007e80000100800 */
[----:B-1----:R-:W4:Y:S04]  /*18d60*/  LDL.LU R6, [R1+0x2d8] ;  /* 0x0002d80001067983 */ /* 0x002f280000300800 */
[----:B------:R1:W-:Y:S04]  /*18d70*/  LDGSTS.E [R5+0x300], desc[UR18][R8.64], P0 ;  /* 0x0030000008057fae */ /* 0x0003e80008121852 */
[----:B--2---:R-:W2:Y:S01]  /*18d80*/  LDL.LU R147, [R1+0x2f8] ;  /* 0x0002f80001937983 */ /* 0x004ea20000300800 */
[----:B-1----:R-:W-:-:S02]  /*18d90*/  IMAD.MOV.U32 R8, RZ, RZ, R11 ;  /* 0x000000ffff087224 */ /* 0x002fc400078e000b */
[----:B------:R-:W-:Y:S01]  /*18da0*/  IMAD.MOV.U32 R9, RZ, RZ, R150 ;  /* 0x000000ffff097224 */ /* 0x000fe200078e0096 */
[----:B---3--:R-:W3:Y:S04]  /*18db0*/  LDL.LU R11, [R1+0x2d4] ;  /* 0x0002d400010b7983 */ /* 0x008ee80000300800 */
[----:B------:R-:W3:Y:S04]  /*18dc0*/  LDL.LU R150, [R1+0x2f4] ;  /* 0x0002f40001967983 */ /* 0x000ee80000300800 */
[----:B------:R1:W-:Y:S01]  /*18dd0*/  LDGSTS.E [R5+0x700], desc[UR18][R8.64], P0 ;  /* 0x0070000008057fae */ /* 0x0003e20008121852 */
[----:B----4-:R-:W-:-:S05]  /*18de0*/  IADD3 R10, P1, R10, R2, RZ ;  /* 0x000000020a0a7210 */ /* 0x010fca0007f3e0ff */
        /* <DEDUP_REMOVED lines=8> */
[----:B----4-:R-:W4:Y:S04]  /*18e70*/  LDL.LU R10, [R1+0x318] ;  /* 0x00031800010a7983 */ /* 0x010f280000300800 */
        /* <DEDUP_REMOVED lines=8> */
[-C--:B------:R-:W-:Y:S02]  /*18f00*/  IADD3 R6, P1, R6, R2.reuse, RZ ;  /* 0x0000000206067210 */ /* 0x080fe40007f3e0ff */
[----:B--2---:R-:W-:-:S03]  /*18f10*/  IADD3 R147, P2, R147, R2, RZ ;  /* 0x0000000293937210 */ /* 0x004fc60007f5e0ff */
[----:B------:R2:W-:Y:S01]  /*18f20*/  STL [R1+0x2d8], R6 ;  /* 0x0002d80601007387 */ /* 0x0005e20000100800 */
[----:B-1----:R-:W-:Y:S02]  /*18f30*/  IMAD.MOV.U32 R8, RZ, RZ, R6 ;  /* 0x000000ffff087224 */ /* 0x002fe400078e0006 */
[--C-:B---3--:R-:W-:Y:S02]  /*18f40*/  IMAD.X R11, R11, 0x1, R0.reuse, P1 ;  /* 0x000000010b0b7824 */ /* 0x108fe400008e0600 */
[----:B------:R-:W-:-:S03]  /*18f50*/  IMAD.X R150, R150, 0x1, R0, P2 ;  /* 0x0000000196967824 */ /* 0x000fc600010e0600 */
[----:B------:R1:W-:Y:S01]  /*18f60*/  STL [R1+0x2d4], R11 ;  /* 0x0002d40b01007387 */ /* 0x0003e20000100800 */
[----:B------:R-:W-:-:S03]  /*18f70*/  IMAD.MOV.U32 R9, RZ, RZ, R11 ;  /* 0x000000ffff097224 */ /* 0x000fc600078e000b */
[----:B------:R3:W-:Y:S04]  /*18f80*/  STL [R1+0x2f8], R147 ;  /* 0x0002f89301007387 */ /* 0x0007e80000100800 */
[----:B--2---:R-:W2:Y:S04]  /*18f90*/  LDL.LU R6, [R1+0x358] ;  /* 0x0003580001067983 */ /* 0x004ea80000300800 */
[----:B------:R3:W-:Y:S04]  /*18fa0*/  STL [R1+0x2f4], R150 ;  /* 0x0002f49601007387 */ /* 0x0007e80000100800 */
[----:B------:R3:W-:Y:S04]  /*18fb0*/  LDGSTS.E [R5+0x1300], desc[UR18][R8.64], P0 ;  /* 0x0130000008057fae */ /* 0x0007e80008121852 */
[----:B-1----:R-:W2:Y:S01]  /*18fc0*/  LDL.LU R11, [R1+0x378] ;  /* 0x00037800010b7983 */ /* 0x002ea20000300800 */
[----:B----4-:R-:W-:Y:S01]  /*18fd0*/  IADD3 R10, P1, R10, R2, RZ ;  /* 0x000000020a0a7210 */ /* 0x010fe20007f3e0ff */
[----:B---3--:R-:W-:-:S02]  /*18fe0*/  IMAD.MOV.U32 R8, RZ, RZ, R147 ;  /* 0x000000ffff087224 */ /* 0x008fc400078e0093 */
[----:B------:R-:W-:Y:S01]  /*18ff0*/  IMAD.MOV.U32 R9, RZ, RZ, R150 ;  /* 0x000000ffff097224 */ /* 0x000fe200078e0096 */
[----:B------:R-:W3:Y:S04]  /*19000*/  LDL.LU R147, [R1+0x354] ;  /* 0x0003540001937983 */ /* 0x000ee80000300800 */
        /* <DEDUP_REMOVED lines=63> */
[----:B------:R-:W-:Y:S04]  /*19400*/  STL [R1+0x3f8], R147 ;  /* 0x0003f89301007387 */ /* 0x000fe80000100800 */
[----:B--2---:R-:W2:Y:S04]  /*19410*/  LDL.LU R6, [R1+0x458] ;  /* 0x0004580001067983 */ /* 0x004ea80000300800 */
[----:B------:R3:W-:Y:S04]  /*19420*/  STL [R1+0x3f4], R150 ;  /* 0x0003f49601007387 */ /* 0x0007e80000100800 */
[----:B------:R4:W-:Y:S04]  /*19430*/  LDGSTS.E [R5+0x3300], desc[UR18][R8.64], P0 ;  /* 0x0330000008057fae */ /* 0x0009e80008121852 */
[----:B-1----:R-:W2:Y:S01]  /*19440*/  LDL.LU R11, [R1+0x478] ;  /* 0x00047800010b7983 */ /* 0x002ea20000300800 */
[----:B------:R-:W-:Y:S01]  /*19450*/  IADD3 R10, P1, R10, R2, RZ ;  /* 0x000000020a0a7210 */ /* 0x000fe20007f3e0ff */
[----:B----4-:R-:W-:-:S02]  /*19460*/  IMAD.MOV.U32 R8, RZ, RZ, R147 ;  /* 0x000000ffff087224 */ /* 0x010fc400078e0093 */
[----:B------:R-:W-:Y:S02]  /*19470*/  IMAD.MOV.U32 R9, RZ, RZ, R150 ;  /* 0x000000ffff097224 */ /* 0x000fe400078e0096 */
        /* <DEDUP_REMOVED lines=9> */
[----:B------:R-:W-:-:S03]  /*19510*/  MOV R9, R148 ;  /* 0x0000009400097202 */ /* 0x000fc60000000f00 */
        /* <DEDUP_REMOVED lines=36> */
[----:B------:R-:W-:Y:S04]  /*19760*/  STL [R1+0x4b8], R148 ;  /* 0x0004b89401007387 */ /* 0x000fe80000100800 */
        /* <DEDUP_REMOVED lines=10> */
[----:B-1----:R-:W-:Y:S01]  /*19810*/  IMAD.MOV.U32 R8, RZ, RZ, R6 ;  /* 0x000000ffff087224 */ /* 0x002fe200078e0006 */
[----:B------:R-:W-:Y:S01]  /*19820*/  IADD3 R150, P2, R150, R2, RZ ;  /* 0x0000000296967210 */ /* 0x000fe20007f5e0ff */
[----:B---3--:R-:W-:-:S04]  /*19830*/  IMAD.X R11, R11, 0x1, R0, P1 ;  /* 0x000000010b0b7824 */ /* 0x008fc800008e0600 */
[----:B------:R-:W-:Y:S02]  /*19840*/  IMAD.MOV.U32 R9, RZ, RZ, R11 ;  /* 0x000000ffff097224 */ /* 0x000fe400078e000b */
[----:B----4-:R-:W-:-:S03]  /*19850*/  IMAD.X R147, R147, 0x1, R0, P2 ;  /* 0x0000000193937824 */ /* 0x010fc600010e0600 */
[----:B------:R1:W-:Y:S04]  /*19860*/  LDGSTS.E [R5+0x5300], desc[UR18][R8.64], P0 ;  /* 0x0530000008057fae */ /* 0x0003e80008121852 */
[----:B------:R2:W-:Y:S04]  /*19870*/  STL [R1+0x4d8], R6 ;  /* 0x0004d80601007387 */ /* 0x0005e80000100800 */
[----:B------:R3:W-:Y:S01]  /*19880*/  STL [R1+0x4d4], R11 ;  /* 0x0004d40b01007387 */ /* 0x0007e20000100800 */
[----:B-1----:R-:W-:Y:S02]  /*19890*/  IMAD.MOV.U32 R8, RZ, RZ, R150 ;  /* 0x000000ffff087224 */ /* 0x002fe400078e0096 */
[----:B------:R-:W-:Y:S01]  /*198a0*/  IMAD.MOV.U32 R9, RZ, RZ, R147 ;  /* 0x000000ffff097224 */ /* 0x000fe200078e0093 */
[----:B------:R-:W-:Y:S04]  /*198b0*/  STL [R1+0x4f8], R150 ;  /* 0x0004f89601007387 */ /* 0x000fe80000100800 */
[----:B--2---:R-:W2:Y:S01]  /*198c0*/  LDL.LU R6, [R1+0x558] ;  /* 0x0005580001067983 */ /* 0x004ea20000300800 */
[----:B------:R-:W-:-:S03]  /*198d0*/  IADD3 R10, P1, R10, R2, RZ ;  /* 0x000000020a0a7210 */ /* 0x000fc60007f3e0ff */
[----:B------:R1:W-:Y:S04]  /*198e0*/  LDGSTS.E [R5+0x5700], desc[UR18][R8.64], P0 ;  /* 0x0570000008057fae */ /* 0x0003e80008121852 */
[----:B------:R4:W-:Y:S04]  /*198f0*/  STL [R1+0x4f4], R147 ;  /* 0x0004f49301007387 */ /* 0x0009e80000100800 */
[----:B---3--:R-:W3:Y:S01]  /*19900*/  LDL.LU R11, [R1+0x578] ;  /* 0x00057800010b7983 */ /* 0x008ee20000300800 */
[----:B------:R-:W-:Y:S01]  /*19910*/  IADD3 R149, P2, R149, R2, RZ ;  /* 0x0000000295957210 */ /* 0x000fe20007f5e0ff */
[----:B-1----:R-:W-:-:S02]  /*19920*/  IMAD.MOV.U32 R8, RZ, RZ, R10 ;  /* 0x000000ffff087224 */ /* 0x002fc400078e000a */
[----:B----4-:R-:W5:Y:S04]  /*19930*/  LDL.LU R147, [R1+0x678] ;  /* 0x0006780001937983 */ /* 0x010f680000300800 */
[----:B------:R-:W4:Y:S01]  /*19940*/  LDL.LU R150, [R1+0x574] ;  /* 0x0005740001967983 */ /* 0x000f220000300800 */
[----:B------:R-:W-:-:S04]  /*19950*/  IMAD.X R151, R151, 0x1, R0, P1 ;  /* 0x0000000197977824 */ /* 0x000fc800008e0600 */
[----:B------:R-:W-:Y:S02]  /*19960*/  IMAD.MOV.U32 R9, RZ, RZ, R151 ;  /* 0x000000ffff097224 */ /* 0x000fe400078e0097 */
[----:B------:R-:W-:Y:S01]  /*19970*/  IMAD.X R148, R148, 0x1, R0, P2 ;  /* 0x0000000194947824 */ /* 0x000fe200010e0600 */
[----:B------:R-:W-:Y:S04]  /*19980*/  STL [R1+0x518], R10 ;  /* 0x0005180a01007387 */ /* 0x000fe80000100800 */
[----:B------:R1:W-:Y:S04]  /*19990*/  STL [R1+0x514], R151 ;  /* 0x0005149701007387 */ /* 0x0003e80000100800 */
[----:B------:R1:W-:Y:S04]  /*199a0*/  LDGSTS.E [R5+0x5b00], desc[UR18][R8.64], P0 ;  /* 0x05b0000008057fae */ /* 0x0003e80008121852 */
[----:B------:R-:W-:Y:S04]  /*199b0*/  STL [R1+0x538], R149 ;  /* 0x0005389501007387 */ /* 0x000fe80000100800 */
[----:B-1----:R-:W4:Y:S01]  /*199c0*/  LDL.LU R151, [R1+0x598] ;  /* 0x0005980001977983 */ /* 0x002f220000300800 */
[----:B------:R-:W-:-:S02]  /*199d0*/  IMAD.MOV.U32 R8, RZ, RZ, R149 ;  /* 0x000000ffff087224 */ /* 0x000fc400078e0095 */
[----:B------:R-:W-:Y:S01]  /*199e0*/  IMAD.MOV.U32 R9, RZ, RZ, R148 ;  /* 0x000000ffff097224 */ /* 0x000fe200078e0094 */
[----:B------:R1:W-:Y:S04]  /*199f0*/  STL [R1+0x534], R148 ;  /* 0x0005349401007387 */ /* 0x0003e80000100800 */
[----:B------:R-:W4:Y:S04]  /*19a00*/  LDL.LU R10, [R1+0x5b8] ;  /* 0x0005b800010a7983 */ /* 0x000f280000300800 */
[----:B------:R2:W-:Y:S04]  /*19a10*/  LDGSTS.E [R5+0x5f00], desc[UR18][R8.64], P0 ;  /* 0x05f0000008057fae */ /* 0x0005e80008121852 */
[----:B-1----:R-:W5:Y:S04]  /*19a20*/  LDL.LU R148, [R1+0x674] ;  /* 0x0006740001947983 */ /* 0x002f680000300800 */
[----:B------:R-:W4:Y:S04]  /*19a30*/  LDL.LU R149, [R1+0x5b4] ;  /* 0x0005b40001957983 */ /* 0x000f280000300800 */
[----:B------:R-:W4:Y:S01]  /*19a40*/  LDL.LU R9, [R1+0x554] ;  /* 0x0005540001097983 */ /* 0x000f220000300800 */
[----:B--2---:R-:W-:-:S05]  /*19a50*/  IADD3 R6, P1, R6, R2, RZ ;  /* 0x0000000206067210 */ /* 0x004fca0007f3e0ff */
[----:B------:R-:W-:Y:S01]  /*19a60*/  IMAD.MOV.U32 R8, RZ, RZ, R6 ;  /* 0x000000ffff087224 */ /* 0x000fe200078e0006 */
[----:B---3--:R-:W-:Y:S01]  /*19a70*/  IADD3 R11, P2, R11, R2, RZ ;  /* 0x000000020b0b7210 */ /* 0x008fe20007f5e0ff */
[----:B------:R1:W-:Y:S04]  /*19a80*/  STL [R1+0x558], R6 ;  /* 0x0005580601007387 */ /* 0x0003e80000100800 */
[--C-:B----4-:R-:W-:Y:S02]  /*19a90*/  IMAD.X R150, R150, 0x1, R0.reuse, P2 ;  /* 0x0000000196967824 */ /* 0x110fe400010e0600 */
[----:B------:R-:W-:-:S05]  /*19aa0*/  IMAD.X R9, R9, 0x1, R0, P1 ;  /* 0x0000000109097824 */ /* 0x000fca00008e0600 */
[----:B------:R2:W-:Y:S04]  /*19ab0*/  STL [R1+0x554], R9 ;  /* 0x0005540901007387 */ /* 0x0005e80000100800 */
[----:B------:R3:W-:Y:S04]  /*19ac0*/  LDGSTS.E [R5+0x6300], desc[UR18][R8.64], P0 ;  /* 0x0630000008057fae */ /* 0x0007e80008121852 */
[----:B------:R-:W-:Y:S04]  /*19ad0*/  STL [R1+0x578], R11 ;  /* 0x0005780b01007387 */ /* 0x000fe80000100800 */
[----:B-1----:R-:W4:Y:S01]  /*19ae0*/  LDL.LU R6, [R1+0x5f8] ;  /* 0x0005f80001067983 */ /* 0x002f220000300800 */
[----:B---3--:R-:W-:-:S02]  /*19af0*/  IMAD.MOV.U32 R8, RZ, RZ, R11 ;  /* 0x000000ffff087224 */ /* 0x008fc400078e000b */
[----:B--2---:R-:W-:Y:S01]  /*19b00*/  IMAD.MOV.U32 R9, RZ, RZ, R150 ;  /* 0x000000ffff097224 */ /* 0x004fe200078e0096 */
[----:B------:R1:W-:Y:S04]  /*19b10*/  STL [R1+0x574], R150 ;  /* 0x0005749601007387 */ /* 0x0003e80000100800 */
[----:B------:R2:W-:Y:S04]  /*19b20*/  LDGSTS.E [R5+0x6700], desc[UR18][R8.64], P0 ;  /* 0x0670000008057fae */ /* 0x0005e80008121852 */
[----:B-1----:R-:W3:Y:S04]  /*19b30*/  LDL.LU R150, [R1+0x5f4] ;  /* 0x0005f40001967983 */ /* 0x002ee80000300800 */
[----:B------:R-:W3:Y:S04]  /*19b40*/  LDL.LU R11, [R1+0x638] ;  /* 0x00063800010b7983 */ /* 0x000ee80000300800 */
[----:B------:R-:W4:Y:S01]  /*19b50*/  LDL.LU R9, [R1+0x594] ;  /* 0x0005940001097983 */ /* 0x000f220000300800 */
[----:B------:R-:W-:-:S02]  /*19b60*/  IADD3 R151, P1, R151, R2, RZ ;  /* 0x0000000297977210 */ /* 0x000fc40007f3e0ff */
[----:B------:R-:W-:-:S03]  /*19b70*/  IADD3 R10, P2, R10, R2, RZ ;  /* 0x000000020a0a7210 */ /* 0x000fc60007f5e0ff */
[----:B--2---:R-:W-:Y:S02]  /*19b80*/  IMAD.MOV.U32 R8, RZ, RZ, R151 ;  /* 0x000000ffff087224 */ /* 0x004fe400078e0097 */
[--C-:B------:R-:W-:Y:S01]  /*19b90*/  IMAD.X R149, R149, 0x1, R0.reuse, P2 ;  /* 0x0000000195957824 */ /* 0x100fe200010e0600 */
[----:B------:R1:W-:Y:S01]  /*19ba0*/  STL [R1+0x598], R151 ;  /* 0x0005989701007387 */ /* 0x0003e20000100800 */
[----:B----4-:R-:W-:-:S05]  /*19bb0*/  IMAD.X R9, R9, 0x1, R0, P1 ;  /* 0x0000000109097824 */ /* 0x010fca00008e0600 */
[----:B------:R2:W-:Y:S04]  /*19bc0*/  STL [R1+0x594], R9 ;  /* 0x0005940901007387 */ /* 0x0005e80000100800 */
[----:B------:R4:W-:Y:S04]  /*19bd0*/  LDGSTS.E [R5+0x6b00], desc[UR18][R8.64], P0 ;  /* 0x06b0000008057fae */ /* 0x0009e80008121852 */
[----:B------:R-:W-:Y:S04]  /*19be0*/  STL [R1+0x5b8], R10 ;  /* 0x0005b80a01007387 */ /* 0x000fe80000100800 */
[----:B-1----:R-:W3:Y:S01]  /*19bf0*/  LDL.LU R151, [R1+0x634] ;  /* 0x0006340001977983 */ /* 0x002ee20000300800 */
[----:B----4-:R-:W-:-:S02]  /*19c00*/  IMAD.MOV.U32 R8, RZ, RZ, R10 ;  /* 0x000000ffff087224 */ /* 0x010fc400078e000a */
[----:B--2---:R-:W-:Y:S01]  /*19c10*/  IMAD.MOV.U32 R9, RZ, RZ, R149 ;  /* 0x000000ffff097224 */ /* 0x004fe200078e0095 */
[----:B------:R1:W-:Y:S04]  /*19c20*/  STL [R1+0x5b4], R149 ;  /* 0x0005b49501007387 */ /* 0x0003e80000100800 */
[----:B------:R2:W-:Y:S04]  /*19c30*/  LDGSTS.E [R5+0x6f00], desc[UR18][R8.64], P0 ;  /* 0x06f0000008057fae */ /* 0x0005e80008121852 */
[----:B-1----:R-:W5:Y:S04]  /*19c40*/  LDL.LU R149, [R1+0x670] ;  /* 0x0006700001957983 */ /* 0x002f680000300800 */
[----:B------:R-:W4:Y:S04]  /*19c50*/  LDL R10, [R1+0x644] ;  /* 0x00064400010a7983 */ /* 0x000f280000100800 */
[----:B------:R-:W4:Y:S04]  /*19c60*/  LDL.LU R8, [R1+0x5d4] ;  /* 0x0005d40001087983 */ /* 0x000f280000300800 */
[----:B------:R-:W2:Y:S01]  /*19c70*/  LDL.LU R9, [R1+0x5d8] ;  /* 0x0005d80001097983 */ /* 0x000ea20000300800 */
[----:B------:R-:W-:-:S05]  /*19c80*/  IADD3 R6, P2, R6, R2, RZ ;  /* 0x0000000206067210 */ /* 0x000fca0007f5e0ff */
[----:B---3--:R-:W-:Y:S01]  /*19c90*/  IMAD.X R150, R150, 0x1, R0, P2 ;  /* 0x0000000196967824 */ /* 0x008fe200010e0600 */
[----:B--2---:R-:W-:-:S05]  /*19ca0*/  IADD3 R9, P1, R9, R2, RZ ;  /* 0x0000000209097210 */ /* 0x004fca0007f3e0ff */
[----:B----4-:R-:W-:Y:S01]  /*19cb0*/  IMAD.X R8, R8, 0x1, R0, P1 ;  /* 0x0000000108087824 */ /* 0x010fe200008e0600 */
[----:B------:R1:W-:Y:S04]  /*19cc0*/  STL [R1+0x5d8], R9 ;  /* 0x0005d80901007387 */ /* 0x0003e80000100800 */
[----:B------:R2:W-:Y:S01]  /*19cd0*/  STL [R1+0x5d4], R8 ;  /* 0x0005d40801007387 */ /* 0x0005e20000100800 */
[----:B-1----:R-:W-:-:S04]  /*19ce0*/  LOP3.LUT R9, R9, R8, RZ, 0x3c, !PT ;  /* 0x0000000809097212 */ /* 0x002fc800078e3cff */
[----:B--2---:R-:W-:-:S04]  /*19cf0*/  LOP3.LUT R8, R9, R8, RZ, 0x3c, !PT ;  /* 0x0000000809087212 */ /* 0x004fc800078e3cff */
[----:B------:R-:W-:Y:S01]  /*19d00*/  LOP3.LUT R9, R9, R8, RZ, 0x3c, !PT ;  /* 0x0000000809097212 */ /* 0x000fe200078e3cff */
[----:B------:R-:W-:Y:S04]  /*19d10*/  STL [R1+0x5f8], R6 ;  /* 0x0005f80601007387 */ /* 0x000fe80000100800 */
[----:B------:R1:W-:Y:S04]  /*19d20*/  LDGSTS.E [R5+0x7300], desc[UR18][R8.64], P0 ;  /* 0x0730000008057fae */ /* 0x0003e80008121852 */
[----:B------:R2:W-:Y:S01]  /*19d30*/  STL [R1+0x5f4], R150 ;  /* 0x0005f49601007387 */ /* 0x0005e20000100800 */
[----:B-1----:R-:W-:-:S02]  /*19d40*/  IMAD.MOV.U32 R8, RZ, RZ, R6 ;  /* 0x000000ffff087224 */ /* 0x002fc400078e0006 */
[----:B------:R-:W-:Y:S02]  /*19d50*/  IMAD.MOV.U32 R9, RZ, RZ, R150 ;  /* 0x000000ffff097224 */ /* 0x000fe400078e0096 */
[----:B--2---:R-:W5:Y:S04]  /*19d60*/  LDL.LU R150, [R1+0x66c] ;  /* 0x00066c0001967983 */ /* 0x004f680000300800 */
[----:B------:R-:W2:Y:S04]  /*19d70*/  LDL.LU R6, [R1+0x668] ;  /* 0x0006680001067983 */ /* 0x000ea80000300800 */
[----:B------:R1:W-:Y:S04]  /*19d80*/  LDGSTS.E [R5+0x7700], desc[UR18][R8.64], P0 ;  /* 0x0770000008057fae */ /* 0x0003e80008121852 */
[----:B------:R-:W3:Y:S04]  /*19d90*/  LDL.LU R8, [R1+0x614] ;  /* 0x0006140001087983 */ /* 0x000ee80000300800 */
[----:B------:R-:W1:Y:S01]  /*19da0*/  LDL.LU R9, [R1+0x618] ;  /* 0x0006180001097983 */ /* 0x000e620000300800 */
[----:B------:R-:W-:-:S05]  /*19db0*/  IADD3 R11, P2, R11, R2, RZ ;  /* 0x000000020b0b7210 */ /* 0x000fca0007f5e0ff */
[----:B------:R-:W-:Y:S01]  /*19dc0*/  IMAD.X R151, R151, 0x1, R0, P2 ;  /* 0x0000000197977824 */ /* 0x000fe200010e0600 */
[----:B-1----:R-:W-:-:S05]  /*19dd0*/  IADD3 R9, P1, R9, R2, RZ ;  /* 0x0000000209097210 */ /* 0x002fca0007f3e0ff */
[----:B---3--:R-:W-:Y:S01]  /*19de0*/  IMAD.X R8, R8, 0x1, R0, P1 ;  /* 0x0000000108087824 */ /* 0x008fe200008e0600 */
[----:B------:R1:W-:Y:S04]  /*19df0*/  STL [R1+0x618], R9 ;  /* 0x0006180901007387 */ /* 0x0003e80000100800 */
[----:B------:R3:W-:Y:S01]  /*19e00*/  STL [R1+0x614], R8 ;  /* 0x0006140801007387 */ /* 0x0007e20000100800 */
[----:B-1----:R-:W-:-:S04]  /*19e10*/  LOP3.LUT R9, R9, R8, RZ, 0x3c, !PT ;  /* 0x0000000809097212 */ /* 0x002fc800078e3cff */
[----:B---3--:R-:W-:-:S04]  /*19e20*/  LOP3.LUT R8, R9, R8, RZ, 0x3c, !PT ;  /* 0x0000000809087212 */ /* 0x008fc800078e3cff */
[----:B------:R-:W-:-:S05]  /*19e30*/  LOP3.LUT R9, R9, R8, RZ, 0x3c, !PT ;  /* 0x0000000809097212 */ /* 0x000fca00078e3cff */
[----:B------:R1:W-:Y:S04]  /*19e40*/  LDGSTS.E [R5+0x7b00], desc[UR18][R8.64], P0 ;  /* 0x07b0000008057fae */ /* 0x0003e80008121852 */
[----:B------:R-:W-:Y:S01]  /*19e50*/  STL [R1+0x638], R11 ;  /* 0x0006380b01007387 */ /* 0x000fe20000100800 */
[----:B-1----:R-:W-:Y:S02]  /*19e60*/  IMAD.MOV.U32 R8, RZ, RZ, R11 ;  /* 0x000000ffff087224 */ /* 0x002fe400078e000b */
[----:B------:R-:W-:Y:S01]  /*19e70*/  IMAD.MOV.U32 R9, RZ, RZ, R151 ;  /* 0x000000ffff097224 */ /* 0x000fe200078e0097 */
[----:B------:R1:W-:Y:S04]  /*19e80*/  STL [R1+0x634], R151 ;  /* 0x0006349701007387 */ /* 0x0003e80000100800 */
[----:B------:R3:W-:Y:S01]  /*19e90*/  LDGSTS.E [R5+0x7f00], desc[UR18][R8.64], P0 ;  /* 0x07f0000008057fae */ /* 0x0007e20008121852 */
[----:B--2---:R-:W-:-:S03]  /*19ea0*/  ISETP.NE.U32.AND P0, PT, R6, R10, PT ;  /* 0x0000000a0600720c */ /* 0x004fc60003f05070 */
[----:B------:R-:W0:Y:S04]  /*19eb0*/  LDGDEPBAR ;  /* 0x00000000000079af */ /* 0x000e280000000000 */
[----:B-1----:R1:W5:Y:S01]  /*19ec0*/  LDL.LU R151, [R1+0x664] ;  /* 0x0006640001977983 */ /* 0x0023620000300800 */
[----:B---3--:R-:W-:-:S03]  /*19ed0*/  IMAD.MOV.U32 R8, RZ, RZ, R6 ;  /* 0x000000ffff087224 */ /* 0x008fc600078e0006 */
[----:B------:R1:W5:Y:S02]  /*19ee0*/  LDL.LU R6, [R1+0x660] ;  /* 0x0006600001067983 */ /* 0x0003640000300800 */
[----:B------:R-:W-:Y:S05]  /*19ef0*/  @P0 BRA `(.L_x_1) ;  /* 0xffffff7400e80947 */ /* 0x000fea000383ffff */
.L_x_0:
[----:B-----5:R-:W2:Y:S01]  /*19f00*/  LDL.LU R10, [R1+0x648] ;  /* 0x00064800010a7983 */ /* 0x020ea20000300800 */
[----:B------:R-:W-:-:S04]  /*19f10*/  DEPBAR.LE SB0, 0x0 ;  /* 0x000080000000791a */ /* 0x000fc80000000000 */
[----:B------:R-:W3:Y:S01]  /*19f20*/  LDL.LU R9, [R1+0x64c] ;  /* 0x00064c0001097983 */ /* 0x000ee20000300800 */
[----:B------:R-:W-:Y:S01]  /*19f30*/  ULDC UR4, c[0x0][0x22c] ;  /* 0x00008b0000047ab9 */ /* 0x000fe20000000800 */
[----:B------:R-:W-:Y:S02]  /*19f40*/  ULDC UR5, c[0x0][0x22c] ;  /* 0x00008b0000057ab9 */ /* 0x000fe40000000800 */
[----:B------:R-:W2:Y:S04]  /*19f50*/  LDL.LU R5, [R1+0x658] ;  /* 0x0006580001057983 */ /* 0x000ea80000300800 */
[----:B------:R-:W4:Y:S04]  /*19f60*/  LDL.LU R12, [R1] ;  /* 0x00000000010c7983 */ /* 0x000f280000300800 */
[----:B------:R-:W4:Y:S04]  /*19f70*/  LDL.LU R13, [R1+0x8] ;  /* 0x00000800010d7983 */ /* 0x000f280000300800 */
[----:B------:R-:W4:Y:S01]  /*19f80*/  LDL.LU R8, [R1+0x4] ;  /* 0x0000040001087983 */ /* 0x000f220000300800 */
[----:B------:R-:W1:Y:S01]  /*19f90*/  S2R R11, SR_TID.X ;  /* 0x00000000000b7919 */ /* 0x000e620000002100 */
[----:B------:R-:W1:Y:S01]  /*19fa0*/  S2R R252, SR_TID.X ;  /* 0x0000000000fc7919 */ /* 0x000e620000002100 */
[----:B------:R-:W-:-:S02]  /*19fb0*/  IMAD.MOV.U32 R14, RZ, RZ, R24 ;  /* 0x000000ffff0e7224 */ /* 0x000fc400078e0018 */
[----:B------:R-:W-:Y:S02]  /*19fc0*/  IMAD.MOV.U32 R15, RZ, RZ, R26 ;  /* 0x000000ffff0f7224 */ /* 0x000fe400078e001a */
[C---:B-1----:R-:W-:Y:S02]  /*19fd0*/  IMAD.SHL.U32 R2, R11.reuse, 0x10, RZ ;  /* 0x000000100b027824 */ /* 0x042fe400078e00ff */
[C---:B------:R-:W-:Y:S02]  /*19fe0*/  IMAD.SHL.U32 R0, R11.reuse, 0x40, RZ ;  /* 0x000000400b007824 */ /* 0x040fe400078e00ff */
[----:B------:R-:W-:Y:S01]  /*19ff0*/  IMAD.SHL.U32 R3, R11, 0x8, RZ ;  /* 0x000000080b037824 */ /* 0x000fe200078e00ff */
[----:B------:R-:W-:Y:S02]  /*1a000*/  LOP3.LUT R2, R2, 0xf0, RZ, 0xc0, !PT ;  /* 0x000000f002027812 */ /* 0x000fe400078ec0ff */
[----:B------:R-:W-:-:S04]  /*1a010*/  LOP3.LUT R0, R0, 0x400, RZ, 0xc0, !PT ;  /* 0x0000040000007812 */ /* 0x000fc800078ec0ff */
[----:B------:R-:W-:Y:S02]  /*1a020*/  IADD3 R0, R0, UR7, R2 ;  /* 0x0000000700007c10 */ /* 0x000fe4000fffe002 */
[----:B------:R-:W-:-:S05]  /*1a030*/  LOP3.LUT R2, R3, 0x300, RZ, 0xc0, !PT ;  /* 0x0000030003027812 */ /* 0x000fca00078ec0ff */
[----:B------:R-:W-:Y:S01]  /*1a040*/  IMAD.IADD R0, R2, 0x1, R0 ;  /* 0x0000000102007824 */ /* 0x000fe200078e0200 */
[----:B------:R-:W-:Y:S01]  /*1a050*/  BAR.SYNC.DEFER_BLOCKING 0x0 ;  /* 0x0000000000007b1d */ /* 0x000fe20000010000 */
[----:B------:R-:W-:-:S04]  /*1a060*/  LOP3.LUT R252, R252, 0x7f, RZ, 0xc0, !PT ;  /* 0x0000007ffcfc7812 */ /* 0x000fc800078ec0ff */
[----:B------:R-:W-:Y:S02]  /*1a070*/  LEA R252, R252, UR7, 0x4 ;  /* 0x00000007fcfc7c11 */ /* 0x000fe4000f8e20ff */
[----:B--2---:R-:W-:Y:S01]  /*1a080*/  ISETP.GE.AND P0, PT, R5, R10, PT ;  /* 0x0000000a0500720c */ /* 0x004fe20003f06270 */
[----:B------:R-:W-:Y:S01]  /*1a090*/  IMAD.MOV.U32 R11, RZ, RZ, R27 ;  /* 0x000000ffff0b7224 */ /* 0x000fe200078e001b */
[----:B------:R-:W-:Y:S02]  /*1a0a0*/  ULDC.64 UR6, c[0x0][0x220] ;  /* 0x0000880000067ab9 */ /* 0x000fe40000000a00 */
[----:B---3--:R-:W-:Y:S02]  /*1a0b0*/  ISETP.LT.AND P5, PT, R6, R9, !P0 ;  /* 0x000000090600720c */ /* 0x008fe400047a1270 */
[----:B------:R-:W2:Y:S04]  /*1a0c0*/  LDL.LU R9, [R1+0xc] ;  /* 0x00000c0001097983 */ /* 0x000ea80000300800 */
[----:B----4-:R-:W-:Y:S01]  /*1a0d0*/  STSM.16.M88.4 [R0], R12 ;  /* 0x0000000c00007844 */ /* 0x010fe20000000200 */
[----:B------:R-:W-:Y:S06]  /*1a0e0*/  BAR.SYNC.DEFER_BLOCKING 0x0 ;  /* 0x0000000000007b1d */ /* 0x000fec0000010000 */
[----:B------:R-:W1:Y:S04]  /*1a0f0*/  LDS.128 R12, [R252] ;  /* 0x00000000fc0c7984 */ /* 0x000e680000000c00 */
[----:B-1----:R1:W-:Y:S04]  /*1a100*/  STL.64 [R1+0x200], R12 ;  /* 0x0002000c01007387 */ /* 0x0023e80000100a00 */
[----:B------:R3:W-:Y:S04]  /*1a110*/  STL.64 [R1+0x208], R14 ;  /* 0x0002080e01007387 */ /* 0x0007e80000100a00 */
[----:B-1----:R-:W4:Y:S04]  /*1a120*/  LDL.LU R12, [R1+0x10] ;  /* 0x00001000010c7983 */ /* 0x002f280000300800 */
[----:B------:R-:W4:Y:S01]  /*1a130*/  LDL.LU R13, [R1+0x18] ;  /* 0x00001800010d7983 */ /* 0x000f220000300800 */
[----:B------:R-:W-:Y:S01]  /*1a140*/  IMAD.MOV.U32 R10, RZ, RZ, R25 ;  /* 0x000000ffff0a7224 */ /* 0x000fe200078e0019 */
[----:B------:R-:W-:Y:S01]  /*1a150*/  BAR.SYNC.DEFER_BLOCKING 0x0 ;  /* 0x0000000000007b1d */ /* 0x000fe20000010000 */
[----:B---3--:R-:W-:-:S02]  /*1a160*/  IMAD.MOV.U32 R14, RZ, RZ, R28 ;  /* 0x000000ffff0e7224 */ /* 0x008fc400078e001c */
[----:B------:R-:W-:-:S03]  /*1a170*/  IMAD.MOV.U32 R15, RZ, RZ, R30 ;  /* 0x000000ffff0f7224 */ /* 0x000fc600078e001e */
[----:B--2---:R1:W-:Y:S02]  /*1a180*/  STSM.16.M88.4 [R0], R8 ;  /* 0x0000000800007844 */ /* 0x0043e40000000200 */
[----:B------:R-:W-:Y:S06]  /*1a190*/  BAR.SYNC.DEFER_BLOCKING 0x0 ;  /* 0x0000000000007b1d */ /* 0x000fec0000010000 */
[----:B-1----:R-:W2:Y:S04]  /*1a1a0*/  LDL.LU R8, [R1+0x14] ;  /* 0x0000140001087983 */ /* 0x002ea80000300800 */
[----:B------:R-:W2:Y:S04]  /*1a1b0*/  LDL.LU R9, [R1+0x1c] ;  /* 0x00001c0001097983 */ /* 0x000ea80000300800 */
[----:B------:R-:W1:Y:S01]  /*1a1c0*/  LDS.128 R16, [R252] ;  /* 0x00000000fc107984 */ /* 0x000e620000000c00 */
[----:B------:R-:W-:Y:S06]  /*1a1d0*/  BAR.SYNC.DEFER_BLOCKING 0x0 ;  /* 0x0000000000007b1d */ /* 0x000fec0000010000 */
[----:B----4-:R-:W-:Y:S02]  /*1a1e0*/  STSM.16.M88.4 [R0], R12 ;  /* 0x0000000c00007844 */ /* 0x010fe40000000200 */
[----:B------:R-:W-:Y:S06]  /*1a1f0*/  BAR.SYNC.DEFER_BLOCKING 0x0 ;  /* 0x0000000000007b1d */ /* 0x000fec0000010000 */
[----:B------:R-:W3:Y:S04]  /*1a200*/  LDS.128 R12, [R252] ;  /* 0x00000000fc0c7984 */ /* 0x000ee80000000c00 */
[----:B-1----:R-:W-:Y:S04]  /*1a210*/  STL.64 [R1], R16 ;  /* 0x0000001001007387 */ /* 0x002fe80000100a00 */
[----:B------:R-:W-:Y:S01]  /*1a220*/  STL.64 [R1+0x8], R18 ;  /* 0x0000081201007387 */ /* 0x000fe20000100a00 */
[----:B------:R-:W-:Y:S06]  /*1a230*/  BAR.SYNC.DEFER_BLOCKING 0x0 ;  /* 0x0000000000007b1d */ /* 0x000fec0000010000 */
[----:B---3--:R1:W-:Y:S04]  /*1a240*/  STL.64 [R1+0x10], R12 ;  /* 0x0000100c01007387 */ /* 0x0083e80000100a00 */
[----:B------:R-:W-:Y:S04]  /*1a250*/  STL.64 [R1+0x18], R14 ;  /* 0x0000180e01007387 */ /* 0x000fe80000100a00 */
[----:B-1----:R-:W3:Y:S04]  /*1a260*/  LDL.LU R12, [R1+0x20] ;  /* 0x00002000010c7983 */ /* 0x002ee80000300800 */
[----:B------:R-:W3:Y:S01]  /*1a270*/  LDL.LU R13, [R1+0x28] ;  /* 0x00002800010d7983 */ /* 0x000ee20000300800 */
[----:B------:R-:W-:-:S02]  /*1a280*/  IMAD.MOV.U32 R10, RZ, RZ, R29 ;  /* 0x000000ffff0a7224 */ /* 0x000fc400078e001d */
[----:B------:R-:W-:-:S05]  /*1a290*/  IMAD.MOV.U32 R11, RZ, RZ, R31 ;  /* 0x000000ffff0b7224 */ /* 0x000fca00078e001f */
[----:B--2---:R1:W-:Y:S01]  /*1a2a0*/  STSM.16.M88.4 [R0], R8 ;  /* 0x0000000800007844 */ /* 0x0043e20000000200 */
[----:B------:R-:W-:Y:S06]  /*1a2b0*/  BAR.SYNC.DEFER_BLOCKING 0x0 ;  /* 0x0000000000007b1d */ /* 0x000fec0000010000 */
[----:B-1----:R-:W2:Y:S04]  /*1a2c0*/  LDL.LU R8, [R1+0x24] ;  /* 0x0000240001087983 */ /* 0x002ea80000300800 */
[----:B------:R-:W2:Y:S04]  /*1a2d0*/  LDL.LU R9, [R1+0x2c] ;  /* 0x00002c0001097983 */ /* 0x000ea80000300800 */
[----:B------:R-:W1:Y:S01]  /*1a2e0*/  LDS.128 R248, [R252] ;  /* 0x00000000fcf87984 */ /* 0x000e620000000c00 */
[----:B------:R-:W-:-:S02]  /*1a2f0*/  IMAD.MOV.U32 R14, RZ, RZ, R32 ;  /* 0x000000ffff0e7224 */ /* 0x000fc400078e0020 */
[----:B------:R-:W-:Y:S01]  /*1a300*/  IMAD.MOV.U32 R15, RZ, RZ, R34 ;  /* 0x000000ffff0f7224 */ /* 0x000fe200078e0022 */
[----:B------:R-:W-:Y:S01]  /*1a310*/  BAR.SYNC.DEFER_BLOCKING 0x0 ;  /* 0x0000000000007b1d */ /* 0x000fe20000010000 */
[----:B------:R-:W-:Y:S02]  /*1a320*/  IMAD.MOV.U32 R10, RZ, RZ, R33 ;  /* 0x000000ffff0a7224 */ /* 0x000fe400078e0021 */
[----:B------:R-:W-:-:S03]  /*1a330*/  IMAD.MOV.U32 R11, RZ, RZ, R35 ;  /* 0x000000ffff0b7224 */ /* 0x000fc600078e0023 */
[----:B-1----:R-:W-:Y:S04]  /*1a340*/  STL [R1+0x664], R250 ;  /* 0x000664fa01007387 */ /* 0x002fe80000100800 */
[----:B------:R-:W-:Y:S04]  /*1a350*/  STL [R1+0x660], R251 ;  /* 0x000660fb01007387 */ /* 0x000fe80000100800 */
[----:B---3--:R-:W-:Y:S01]  /*1a360*/  STSM.16.M88.4 [R0], R12 ;  /* 0x0000000c00007844 */ /* 0x008fe20000000200 */
[----:B------:R-:W-:Y:S06]  /*1a370*/  BAR.SYNC.DEFER_BLOCKING 0x0 ;  /* 0x0000000000007b1d */ /* 0x000fec0000010000 */
[----:B------:R-:W1:Y:S02]  /*1a380*/  LDS.128 R244, [R252] ;  /* 0x00000000fcf47984 */ /* 0x000e640000000c00 */
[----:B------:R-:W-:Y:S06]  /*1a390*/  BAR.SYNC.DEFER_BLOCKING 0x0 ;  /* 0x0000000000007b1d */ /* 0x000fec0000010000 */
[----:B--2---:R2:W-:Y:S02]  /*1a3a0*/  STSM.16.M88.4 [R0], R8 ;  /* 0x0000000800007844 */ /* 0x0045e40000000200 */
[----:B------:R-:W-:Y:S06]  /*1a3b0*/  BAR.SYNC.DEFER_BLOCKING 0x0 ;  /* 0x0000000000007b1d */ /* 0x000fec0000010000 */
[----:B--2---:R-:W2:Y:S04]  /*1a3c0*/  LDL.LU R8, [R1+0x30] ;  /* 0x0000300001087983 */ /* 0x004ea80000300800 */
[----:B------:R-:W2:Y:S04]  /*1a3d0*/  LDL.LU R9, [R1+0x38] ;  /* 0x0000380001097983 */ /* 0x000ea80000300800 */
[----:B------:R-:W3:Y:S04]  /*1a3e0*/  LDL.LU R12, [R1+0x34] ;  /* 0x00003400010c7983 */ /* 0x000ee80000300800 */
[----:B------:R-:W3:Y:S04]  /*1a3f0*/  LDL.LU R13, [R1+0x3c] ;  /* 0x00003c00010d7983 */ /* 0x000ee80000300800 */
[----:B------:R-:W4:Y:S01]  /*1a400*/  LDS.128 R16, [R252] ;  /* 0x00000000fc107984 */ /* 0x000f220000000c00 */
[----:B------:R-:W-:-:S02]  /*1a410*/  IMAD.MOV.U32 R10, RZ, RZ, R36 ;  /* 0x000000ffff0a7224 */ /* 0x000fc400078e0024 */
[----:B------:R-:W-:Y:S01]  /*1a420*/  IMAD.MOV.U32 R11, RZ, RZ, R38 ;  /* 0x000000ffff0b7224 */ /* 0x000fe200078e0026 */
[----:B------:R-:W-:Y:S01]  /*1a430*/  BAR.SYNC.DEFER_BLOCKING 0x0 ;  /* 0x0000000000007b1d */ /* 0x000fe20000010000 */
[----:B------:R-:W-:Y:S02]  /*1a440*/  IMAD.MOV.U32 R14, RZ, RZ, R37 ;  /* 0x000000ffff0e7224 */ /* 0x000fe400078e0025 */
[----:B------:R-:W-:-:S03]  /*1a450*/  IMAD.MOV.U32 R15, RZ, RZ, R39 ;  /* 0x000000ffff0f7224 */ /* 0x000fc600078e0027 */
[----:B--2---:R-:W-:Y:S02]  /*1a460*/  STSM.16.M88.4 [R0], R8 ;  /* 0x0000000800007844 */ /* 0x004fe40000000200 */
[----:B------:R-:W-:Y:S06]  /*1a470*/  BAR.SYNC.DEFER_BLOCKING 0x0 ;  /* 0x0000000000007b1d */ /* 0x000fec0000010000 */
[----:B------:R-:W2:Y:S02]  /*1a480*/  LDS.128 R8, [R252] ;  /* 0x00000000fc087984 */ /* 0x000ea40000000c00 */
[----:B------:R-:W-:Y:S06]  /*1a490*/  BAR.SYNC.DEFER_BLOCKING 0x0 ;  /* 0x0000000000007b1d */ /* 0x000fec0000010000 */
[----:B---3--:R3:W-:Y:S02]  /*1a4a0*/  STSM.16.M88.4 [R0], R12 ;  /* 0x0000000c00007844 */ /* 0x0087e40000000200 */
[----:B------:R-:W-:Y:S06]  /*1a4b0*/  BAR.SYNC.DEFER_BLOCKING 0x0 ;  /* 0x0000000000007b1d */ /* 0x000fec0000010000 */
[----:B---3--:R-:W3:Y:S04]  /*1a4c0*/  LDL.LU R12, [R1+0x40] ;  /* 0x00004000010c7983 */ /* 0x008ee80000300800 */
[----:B------:R-:W3:Y:S04]  /*1a4d0*/  LDL.LU R13, [R1+0x48] ;  /* 0x00004800010d7983 */ /* 0x000ee80000300800 */
[----:B------:R-:W4:Y:S04]  /*1a4e0*/  LDL.LU R20, [R1+0x44] ;  /* 0x0000440001147983 */ /* 0x000f280000300800 */
[----:B------:R-:W4:Y:S04]  /*1a4f0*/  LDL.LU R21, [R1+0x4c] ;  /* 0x00004c0001157983 */ /* 0x000f280000300800 */
[----:B------:R-:W2:Y:S01]  /*1a500*/  LDS.128 R24, [R252] ;  /* 0x00000000fc187984 */ /* 0x000ea20000000c00 */
[----:B------:R-:W-:-:S02]  /*1a510*/  IMAD.MOV.U32 R14, RZ, RZ, R40 ;  /* 0x000000ffff0e7224 */ /* 0x000fc400078e0028 */
[----:B------:R-:W-:Y:S01]  /*1a520*/  IMAD.MOV.U32 R15, RZ, RZ, R42 ;  /* 0x000000ffff0f7224 */ /* 0x000fe200078e002a */
[----:B------:R-:W-:Y:S01]  /*1a530*/  BAR.SYNC.DEFER_BLOCKING 0x0 ;  /* 0x0000000000007b1d */ /* 0x000fe20000010000 */
[----:B------:R-:W-:Y:S02]  /*1a540*/  IMAD.MOV.U32 R22, RZ, RZ, R41 ;  /* 0x000000ffff167224 */ /* 0x000fe400078e0029 */
[----:B------:R-:W-:-:S03]  /*1a550*/  IMAD.MOV.U32 R23, RZ, RZ, R43 ;  /* 0x000000ffff177224 */ /* 0x000fc600078e002b */
[----:B---3--:R-:W-:Y:S02]  /*1a560*/  STSM.16.M88.4 [R0], R12 ;  /* 0x0000000c00007844 */ /* 0x008fe40000000200 */
[----:B------:R-:W-:Y:S06]  /*1a570*/  BAR.SYNC.DEFER_BLOCKING 0x0 ;  /* 0x0000000000007b1d */ /* 0x000fec0000010000 */
[----:B------:R-:W3:Y:S02]  /*1a580*/  LDS.128 R12, [R252] ;  /* 0x00000000fc0c7984 */ /* 0x000ee40000000c00 */
[----:B------:R-:W-:Y:S06]  /*1a590*/  BAR.SYNC.DEFER_BLOCKING 0x0 ;  /* 0x0000000000007b1d */ /* 0x000fec0000010000 */
[----:B----4-:R4:W-:Y:S02]  /*1a5a0*/  STSM.16.M88.4 [R0], R20 ;  /* 0x0000001400007844 */ /* 0x0109e40000000200 */
[----:B------:R-:W-:Y:S06]  /*1a5b0*/  BAR.SYNC.DEFER_BLOCKING 0x0 ;  /* 0x0000000000007b1d */ /* 0x000fec0000010000 */
[----:B----4-:R-:W4:Y:S04]  /*1a5c0*/  LDL.LU R20, [R1+0x50] ;  /* 0x0000500001147983 */ /* 0x010f280000300800 */
[----:B------:R-:W4:Y:S04]  /*1a5d0*/  LDL.LU R21, [R1+0x58] ;  /* 0x0000580001157983 */ /* 0x000f280000300800 */
[----:B------:R-:W2:Y:S04]  /*1a5e0*/  LDL.LU R28, [R1+0x54] ;  /* 0x00005400011c7983 */ /* 0x000ea80000300800 */
[----:B------:R-:W2:Y:S04]  /*1a5f0*/  LDL.LU R29, [R1+0x5c] ;  /* 0x00005c00011d7983 */ /* 0x000ea80000300800 */
[----:B------:R-:W3:Y:S01]  /*1a600*/  LDS.128 R32, [R252] ;  /* 0x00000000fc207984 */ /* 0x000ee20000000c00 */
[----:B------:R-:W-:-:S02]  /*1a610*/  IMAD.MOV.U32 R22, RZ, RZ, R44 ;  /* 0x000000ffff167224 */ /* 0x000fc400078e002c */
[----:B------:R-:W-:Y:S01]  /*1a620*/  IMAD.MOV.U32 R23, RZ, RZ, R46 ;  /* 0x000000ffff177224 */ /* 0x000fe200078e002e */
[----:B------:R-:W-:Y:S01]  /*1a630*/  BAR.SYNC.DEFER_BLOCKING 0x0 ;  /* 0x0000000000007b1d */ /* 0x000fe20000010000 */
[----:B------:R-:W-:Y:S02]  /*1a640*/  IMAD.MOV.U32 R30, RZ, RZ, R45 ;  /* 0x000000ffff1e7224 */ /* 0x000fe400078e002d */
[----:B------:R-:W-:-:S03]  /*1a650*/  IMAD.MOV.U32 R31, RZ, RZ, R47 ;  /* 0x000000ffff1f7224 */ /* 0x000fc600078e002f */
[----:B----4-:R-:W-:Y:S02]  /*1a660*/  STSM.16.M88.4 [R0], R20 ;  /* 0x0000001400007844 */ /* 0x010fe40000000200 */
[----:B------:R-:W-:Y:S06]  /*1a670*/  BAR.SYNC.DEFER_BLOCKING 0x0 ;  /* 0x0000000000007b1d */ /* 0x000fec0000010000 */
[----:B------:R-:W4:Y:S02]  /*1a680*/  LDS.128 R20, [R252] ;  /* 0x00000000fc147984 */ /* 0x000f240000000c00 */
        /* <DEDUP_REMOVED lines=33> */
[----:B----4-:R4:W-:Y:S04]  /*1a8a0*/  STSM.16.M88.4 [R0], R44 ;  /* 0x0000002c00007844 */ /* 0x0109e80000000200 */
[----:B----4-:R-:W4:Y:S04]  /*1a8b0*/  LDL.LU R44, [R1+0x80] ;  /* 0x00008000012c7983 */ /* 0x010f280000300800 */
[----:B------:R-:W4:Y:S04]  /*1a8c0*/  LDL.LU R45, [R1+0x88] ;  /* 0x00008800012d7983 */ /* 0x000f280000300800 */
[----:B------:R-:W2:Y:S04]  /*1a8d0*/  LDL.LU R52, [R1+0x84] ;  /* 0x0000840001347983 */ /* 0x000ea80000300800 */
[----:B------:R-:W2:Y:S01]  /*1a8e0*/  LDL.LU R53, [R1+0x8c] ;  /* 0x00008c0001357983 */ /* 0x000ea20000300800 */
[----:B------:R-:W-:-:S02]  /*1a8f0*/  IMAD.MOV.U32 R46, RZ, RZ, R56 ;  /* 0x000000ffff2e7224 */ /* 0x000fc400078e0038 */
[----:B------:R-:W-:Y:S01]  /*1a900*/  IMAD.MOV.U32 R47, RZ, RZ, R58 ;  /* 0x000000ffff2f7224 */ /* 0x000fe200078e003a */
[----:B------:R-:W-:Y:S01]  /*1a910*/  BAR.SYNC.DEFER_BLOCKING 0x0 ;  /* 0x0000000000007b1d */ /* 0x000fe20000010000 */
[----:B------:R-:W-:Y:S02]  /*1a920*/  IMAD.MOV.U32 R54, RZ, RZ, R57 ;  /* 0x000000ffff367224 */ /* 0x000fe400078e0039 */
[----:B------:R-:W-:-:S03]  /*1a930*/  IMAD.MOV.U32 R55, RZ, RZ, R59 ;  /* 0x000000ffff377224 */ /* 0x000fc600078e003b */
[----:B------:R-:W3:Y:S02]  /*1a940*/  LDS.128 R56, [R252] ;  /* 0x00000000fc387984 */ /* 0x000ee40000000c00 */
[----:B------:R-:W-:Y:S06]  /*1a950*/  BAR.SYNC.DEFER_BLOCKING 0x0 ;  /* 0x0000000000007b1d */ /* 0x000fec0000010000 */
[----:B----4-:R-:W-:Y:S02]  /*1a960*/  STSM.16.M88.4 [R0], R44 ;  /* 0x0000002c00007844 */ /* 0x010fe40000000200 */
[----:B------:R-:W-:Y:S06]  /*1a970*/  BAR.SYNC.DEFER_BLOCKING 0x0 ;  /* 0x0000000000007b1d */ /* 0x000fec0000010000 */
[----:B------:R-:W4:Y:S02]  /*1a980*/  LDS.128 R44, [R252] ;  /* 0x00000000fc2c7984 */ /* 0x000f240000000c00 */
[----:B------:R-:W-:Y:S06]  /*1a990*/  BAR.SYNC.DEFER_BLOCKING 0x0 ;  /* 0x0000000000007b1d */ /* 0x000fec0000010000 */
[----:B--2---:R2:W-:Y:S04]  /*1a9a0*/  STSM.16.M88.4 [R0], R52 ;  /* 0x0000003400007844 */ /* 0x0045e80000000200 */
[----:B--2---:R-:W2:Y:S04]  /*1a9b0*/  LDL.LU R52, [R1+0x90] ;  /* 0x0000900001347983 */ /* 0x004ea80000300800 */
[----:B------:R-:W2:Y:S04]  /*1a9c0*/  LDL.LU R53, [R1+0x98] ;  /* 0x0000980001357983 */ /* 0x000ea80000300800 */
[----:B------:R-:W3:Y:S04]  /*1a9d0*/  LDL.LU R152, [R1+0x94] ;  /* 0x0000940001987983 */ /* 0x000ee80000300800 */
[----:B------:R-:W3:Y:S01]  /*1a9e0*/  LDL.LU R153, [R1+0x9c] ;  /* 0x00009c0001997983 */ /* 0x000ee20000300800 */
[----:B------:R-:W-:-:S02]  /*1a9f0*/  IMAD.MOV.U32 R54, RZ, RZ, R60 ;  /* 0x000000ffff367224 */ /* 0x000fc400078e003c */
[----:B------:R-:W-:Y:S01]  /*1aa00*/  IMAD.MOV.U32 R55, RZ, RZ, R62 ;  /* 0x000000ffff377224 */ /* 0x000fe200078e003e */
[----:B------:R-:W-:Y:S01]  /*1aa10*/  BAR.SYNC.DEFER_BLOCKING 0x0 ;  /* 0x0000000000007b1d */ /* 0x000fe20000010000 */
[----:B------:R-:W-:Y:S02]  /*1aa20*/  IMAD.MOV.U32 R154, RZ, RZ, R61 ;  /* 0x000000ffff9a7224 */ /* 0x000fe400078e003d */
[----:B------:R-:W-:-:S03]  /*1aa30*/  IMAD.MOV.U32 R155, RZ, RZ, R63 ;  /* 0x000000ffff9b7224 */ /* 0x000fc600078e003f */
[----:B------:R-:W4:Y:S02]  /*1aa40*/  LDS.128 R60, [R252] ;  /* 0x00000000fc3c7984 */ /* 0x000f240000000c00 */
[----:B------:R-:W-:Y:S06]  /*1aa50*/  BAR.SYNC.DEFER_BLOCKING 0x0 ;  /* 0x0000000000007b1d */ /* 0x000fec0000010000 */
[----:B--2---:R-:W-:Y:S02]  /*1aa60*/  STSM.16.M88.4 [R0], R52 ;  /* 0x0000003400007844 */ /* 0x004fe40000000200 */
[----:B------:R-:W-:Y:S06]  /*1aa70*/  BAR.SYNC.DEFER_BLOCKING 0x0 ;  /* 0x0000000000007b1d */ /* 0x000fec0000010000 */
[----:B------:R-:W2:Y:S02]  /*1aa80*/  LDS.128 R52, [R252] ;  /* 0x00000000fc347984 */ /* 0x000ea40000000c00 */
[----:B------:R-:W-:Y:S06]  /*1aa90*/  BAR.SYNC.DEFER_BLOCKING 0x0 ;  /* 0x0000000000007b1d */ /* 0x000fec0000010000 */
[----:B---3--:R3:W-:Y:S04]  /*1aaa0*/  STSM.16.M88.4 [R0], R152 ;  /* 0x0000009800007844 */ /* 0x0087e80000000200 */
[----:B---3--:R-:W3:Y:S04]  /*1aab0*/  LDL.LU R152, [R1+0xa0] ;  /* 0x0000a00001987983 */ /* 0x008ee80000300800 */
[----:B------:R-:W3:Y:S04]  /*1aac0*/  LDL.LU R153, [R1+0xa8] ;  /* 0x0000a80001997983 */ /* 0x000ee80000300800 */
[----:B------:R-:W4:Y:S04]  /*1aad0*/  LDL.LU R156, [R1+0xa4] ;  /* 0x0000a400019c7983 */ /* 0x000f280000300800 */
[----:B------:R-:W4:Y:S01]  /*1aae0*/  LDL.LU R157, [R1+0xac] ;  /* 0x0000ac00019d7983 */ /* 0x000f220000300800 */
[----:B------:R-:W-:-:S02]  /*1aaf0*/  IMAD.MOV.U32 R154, RZ, RZ, R64 ;  /* 0x000000ffff9a7224 */ /* 0x000fc400078e0040 */
[----:B------:R-:W-:Y:S01]  /*1ab00*/  IMAD.MOV.U32 R155, RZ, RZ, R66 ;  /* 0x000000ffff9b7224 */ /* 0x000fe200078e0042 */
[----:B------:R-:W-:Y:S01]  /*1ab10*/  BAR.SYNC.DEFER_BLOCKING 0x0 ;  /* 0x0000000000007b1d */ /* 0x000fe20000010000 */
[----:B------:R-:W-:Y:S02]  /*1ab20*/  IMAD.MOV.U32 R158, RZ, RZ, R65 ;  /* 0x000000ffff9e7224 */ /* 0x000fe400078e0041 */
[----:B------:R-:W-:-:S03]  /*1ab30*/  IMAD.MOV.U32 R159, RZ, RZ, R67 ;  /* 0x000000ffff9f7224 */ /* 0x000fc600078e0043 */
[----:B------:R-:W2:Y:S02]  /*1ab40*/  LDS.128 R64, [R252] ;  /* 0x00000000fc407984 */ /* 0x000ea40000000c00 */
[----:B------:R-:W-:Y:S06]  /*1ab50*/  BAR.SYNC.DEFER_BLOCKING 0x0 ;  /* 0x0000000000007b1d */ /* 0x000fec0000010000 */
        /* <DEDUP_REMOVED lines=41> */
[----:B------:R-:W-:Y:S01]  /*1adf0*/  MOV R166, R76 ;  /* 0x0000004c00a67202 */ /* 0x000fe20000000f00 */
[----:B------:R-:W-:Y:S01]  /*1ae00*/  IMAD.MOV.U32 R167, RZ, RZ, R78 ;  /* 0x000000ffffa77224 */ /* 0x000fe200078e004e */
[----:B------:R-:W-:Y:S01]  /*1ae10*/  BAR.SYNC.DEFER_BLOCKING 0x0 ;  /* 0x0000000000007b1d */ /* 0x000fe20000010000 */
[----:B------:R-:W-:-:S02]  /*1ae20*/  IMAD.MOV.U32 R170, RZ, RZ, R77 ;  /* 0x000000ffffaa7224 */ /* 0x000fc400078e004d */
        /* <DEDUP_REMOVED lines=204> */
[----:B------:R-:W-:Y:S01]  /*1baf0*/  IMAD.MOV.U32 R218, RZ, RZ, R128 ;  /* 0x000000ffffda7224 */ /* 0x000fe200078e0080 */
[----:B------:R-:W-:Y:S01]  /*1bb00*/  MOV R219, R130 ;  /* 0x0000008200db7202 */ /* 0x000fe20000000f00 */
[----:B------:R-:W-:Y:S01]  /*1bb10*/  BAR.SYNC.DEFER_BLOCKING 0x0 ;  /* 0x0000000000007b1d */ /* 0x000fe20000010000 */
[----:B------:R-:W-:-:S02]  /*1bb20*/  IMAD.MOV.U32 R222, RZ, RZ, R129 ;  /* 0x000000ffffde7224 */ /* 0x000fc400078e0081 */
        /* <DEDUP_REMOVED lines=71> */
[----:B---3--:R3:W-:Y:S02]  /*1bfa0*/  STSM.16.M88.4 [R0], R236 ;  /* 0x000000ec00007844 */ /* 0x0087e40000000200 */
[----:B------:R-:W-:Y:S06]  /*1bfb0*/  BAR.SYNC.DEFER_BLOCKING 0x0 ;  /* 0x0000000000007b1d */ /* 0x000fec0000010000 */
[----:B---3--:R-:W3:Y:S04]  /*1bfc0*/  LDL.LU R236, [R1+0x1f0] ;  /* 0x0001f00001ec7983 */ /* 0x008ee80000300800 */
[----:B------:R-:W4:Y:S04]  /*1bfd0*/  LDL.LU R250, [R1] ;  /* 0x0000000001fa7983 */ /* 0x000f280000300800 */
[----:B------:R-:W3:Y:S04]  /*1bfe0*/  LDL.LU R237, [R1+0x1f8] ;  /* 0x0001f80001ed7983 */ /* 0x000ee80000300800 */
[----:B------:R-:W2:Y:S01]  /*1bff0*/  LDS.128 R240, [R252] ;  /* 0x00000000fcf07984 */ /* 0x000ea20000000c00 */
[----:B------:R-:W-:-:S02]  /*1c000*/  IMAD.MOV.U32 R238, RZ, RZ, R148 ;  /* 0x000000ffffee7224 */ /* 0x000fc400078e0094 */
[----:B------:R-:W-:Y:S01]  /*1c010*/  IMAD.MOV.U32 R239, RZ, RZ, R150 ;  /* 0x000000ffffef7224 */ /* 0x000fe200078e0096 */
[----:B------:R-:W-:Y:S06]  /*1c020*/  BAR.SYNC.DEFER_BLOCKING 0x0 ;  /* 0x0000000000007b1d */ /* 0x000fec0000010000 */
[----:B---3--:R3:W-:Y:S04]  /*1c030*/  STSM.16.M88.4 [R0], R236 ;  /* 0x000000ec00007844 */ /* 0x0087e80000000200 */
[----:B---3--:R-:W3:Y:S04]  /*1c040*/  LDL.LU R236, [R1+0x1f4] ;  /* 0x0001f40001ec7983 */ /* 0x008ee80000300800 */
[----:B------:R-:W3:Y:S01]  /*1c050*/  LDL.LU R237, [R1+0x1fc] ;  /* 0x0001fc0001ed7983 */ /* 0x000ee20000300800 */
[----:B------:R-:W-:-:S02]  /*1c060*/  IMAD.MOV.U32 R238, RZ, RZ, R149 ;  /* 0x000000ffffee7224 */ /* 0x000fc400078e0095 */
[----:B------:R-:W-:Y:S01]  /*1c070*/  IMAD.MOV.U32 R239, RZ, RZ, R151 ;  /* 0x000000ffffef7224 */ /* 0x000fe200078e0097 */
[----:B------:R-:W-:Y:S06]  /*1c080*/  BAR.SYNC.DEFER_BLOCKING 0x0 ;  /* 0x0000000000007b1d */ /* 0x000fec0000010000 */
[----:B------:R-:W2:Y:S04]  /*1c090*/  LDL.LU R251, [R1+0x8] ;  /* 0x0000080001fb7983 */ /* 0x000ea80000300800 */
[----:B------:R-:W1:Y:S01]  /*1c0a0*/  LDS.128 R148, [R252] ;  /* 0x00000000fc947984 */ /* 0x000e620000000c00 */
[----:B------:R-:W-:Y:S01]  /*1c0b0*/  BAR.SYNC.DEFER_BLOCKING 0x0 ;  /* 0x0000000000007b1d */ /* 0x000fe20000010000 */
[----:B------:R-:W-:-:S05]  /*1c0c0*/  VIADD R2, R6, 0x1 ;  /* 0x0000000106027836 */ /* 0x000fca0000000000 */
[----:B---3--:R3:W-:Y:S04]  /*1c0d0*/  STSM.16.M88.4 [R0], R236 ;  /* 0x000000ec00007844 */ /* 0x0087e80000000200 */
[----:B---3--:R-:W3:Y:S01]  /*1c0e0*/  LDL.LU R0, [R1+0x200] ;  /* 0x0002000001007983 */ /* 0x008ee20000300800 */
[----:B------:R-:W-:Y:S01]  /*1c0f0*/  VIADD R3, R6, 0x2 ;  /* 0x0000000206037836 */ /* 0x000fe20000000000 */
[----:B------:R-:W-:Y:S01]  /*1c100*/  BAR.SYNC.DEFER_BLOCKING 0x0 ;  /* 0x0000000000007b1d */ /* 0x000fe20000010000 */
[----:B------:R-:W-:Y:S01]  /*1c110*/  ISETP.LT.AND P4, PT, R2, UR4, !P0 ;  /* 0x0000000402007c0c */ /* 0x000fe2000c781270 */
[----:B------:R-:W-:Y:S02]  /*1c120*/  VIADD R2, R6, 0x3 ;  /* 0x0000000306027836 */ /* 0x000fe40000000000 */
[----:B------:R-:W-:-:S02]  /*1c130*/  ISETP.LT.AND P3, PT, R3, UR5, !P0 ;  /* 0x0000000503007c0c */ /* 0x000fc4000c761270 */
[----:B------:R-:W-:Y:S01]  /*1c140*/  IADD3 R3, R6, 0x4, RZ ;  /* 0x0000000406037810 */ /* 0x000fe20007ffe0ff */
[----:B------:R-:W-:Y:S01]  /*1c150*/  ULDC UR4, c[0x0][0x22c] ;  /* 0x00008b0000047ab9 */ /* 0x000fe20000000800 */
[----:B------:R-:W-:Y:S01]  /*1c160*/  ULDC UR5, c[0x0][0x22c] ;  /* 0x00008b0000057ab9 */ /* 0x000fe20000000800 */
[----:B------:R-:W-:Y:S01]  /*1c170*/  ISETP.LT.AND P2, PT, R2, UR4, !P0 ;  /* 0x0000000402007c0c */ /* 0x000fe2000c741270 */
[----:B------:R-:W-:Y:S01]  /*1c180*/  ULDC UR4, c[0x0][0x244] ;  /* 0x0000910000047ab9 */ /* 0x000fe20000000800 */
[----:B------:R-:W-:Y:S01]  /*1c190*/  ISETP.LT.AND P1, PT, R3, UR5, !P0 ;  /* 0x0000000503007c0c */ /* 0x000fe2000c721270 */
[----:B------:R-:W-:Y:S01]  /*1c1a0*/  IMAD R3, R5, UR4, RZ ;  /* 0x0000000405037c24 */ /* 0x000fe2000f8e02ff */
[----:B------:R-:W-:Y:S01]  /*1c1b0*/  ULDC UR5, c[0x0][0x248] ;  /* 0x0000920000057ab9 */ /* 0x000fe20000000800 */
[----:B------:R-:W2:Y:S01]  /*1c1c0*/  LDL.LU R238, [R1+0x4] ;  /* 0x0000040001ee7983 */ /* 0x000ea20000300800 */
[----:B------:R-:W-:Y:S01]  /*1c1d0*/  IMAD R5, R6, UR5, RZ ;  /* 0x0000000506057c24 */ /* 0x000fe2000f8e02ff */
[----:B------:R-:W-:Y:S01]  /*1c1e0*/  ULDC UR4, c[0x0][0x22c] ;  /* 0x00008b0000047ab9 */ /* 0x000fe20000000800 */
[----:B------:R-:W-:Y:S01]  /*1c1f0*/  LEA R2, P6, R3, UR6, 0x2 ;  /* 0x0000000603027c11 */ /* 0x000fe2000f8c10ff */
[----:B------:R-:W2:Y:S01]  /*1c200*/  LDL.LU R239, [R1+0xc] ;  /* 0x00000c0001ef7983 */ /* 0x000ea20000300800 */
[----:B------:R-:W-:Y:S01]  /*1c210*/  VIADD R7, R5, UR5 ;  /* 0x0000000505077c36 */ /* 0x000fe20008000000 */
[----:B------:R-:W-:Y:S01]  /*1c220*/  ULDC UR6, c[0x0][0x248] ;  /* 0x0000920000067ab9 */ /* 0x000fe20000000800 */
[----:B------:R-:W-:Y:S01]  /*1c230*/  LEA.HI.X.SX32 R3, R3, UR7, 0x2, P6 ;  /* 0x0000000703037c11 */ /* 0x000fe2000b0f16ff */
[----:B------:R-:W-:Y:S01]  /*1c240*/  ULDC UR7, c[0x0][0x22c] ;  /* 0x00008b0000077ab9 */ /* 0x000fe20000000800 */
[----:B------:R-:W-:-:S04]  /*1c250*/  LEA R4, P6, R5, R2, 0x2 ;  /* 0x0000000205047211 */ /* 0x000fc800078c10ff */
[----:B------:R-:W-:Y:S02]  /*1c260*/  LEA.HI.X.SX32 R5, R5, R3, 0x2, P6 ;  /* 0x0000000305057211 */ /* 0x000fe400030f16ff */
[----:B------:R-:W-:-:S04]  /*1c270*/  LEA R236, P6, R7, R2, 0x2 ;  /* 0x0000000207ec7211 */ /* 0x000fc800078c10ff */
[C---:B------:R-:W-:Y:S01]  /*1c280*/  LEA.HI.X.SX32 R237, R7.reuse, R3, 0x2, P6 ;  /* 0x0000000307ed7211 */ /* 0x040fe200030f16ff */
[----:B---3--:R-:W-:Y:S04]  /*1c290*/  @P5 STG.E desc[UR18][R4.64], R0 ;  /* 0x0000000004005986 */ /* 0x008fe8000c101912 */
[----:B----4-:R3:W-:Y:S04]  /*1c2a0*/  @P4 STG.E desc[UR18][R236.64], R250 ;  /* 0x000000faec004986 */ /* 0x0107e8000c101912 */
[----:B---3--:R-:W3:Y:S04]  /*1c2b0*/  LDL.LU R250, [R1+0x664] ;  /* 0x0006640001fa7983 */ /* 0x008ee80000300800 */
[----:B------:R-:W4:Y:S01]  /*1c2c0*/  LDL.LU R237, [R1+0x204] ;  /* 0x0002040001ed7983 */ /* 0x000f220000300800 */
[----:B------:R-:W-:-:S02]  /*1c2d0*/  VIADD R0, R7, UR5 ;  /* 0x0000000507007c36 */ /* 0x000fc40008000000 */
[----:B------:R-:W-:-:S03]  /*1c2e0*/  VIADD R5, R6, 0x5 ;  /* 0x0000000506057836 */ /* 0x000fc60000000000 */
[----:B------:R-:W-:Y:S02]  /*1c2f0*/  LEA R4, P6, R0, R2, 0x2 ;  /* 0x0000000200047211 */ /* 0x000fe400078c10ff */
[----:B------:R-:W-:Y:S01]  /*1c300*/  ISETP.LT.AND P5, PT, R5, UR4, !P0 ;  /* 0x0000000405007c0c */ /* 0x000fe2000c7a1270 */
[----:B------:R-:W-:Y:S01]  /*1c310*/  VIADD R7, R6, 0x6 ;  /* 0x0000000606077836 */ /* 0x000fe20000000000 */
[C---:B------:R-:W-:Y:S01]  /*1c320*/  LEA.HI.X.SX32 R5, R0.reuse, R3, 0x2, P6 ;  /* 0x0000000300057211 */ /* 0x040fe200030f16ff */
[----:B------:R-:W-:Y:S01]  /*1c330*/  VIADD R0, R0, UR5 ;  /* 0x0000000500007c36 */ /* 0x000fe20008000000 */
[----:B------:R-:W-:-:S03]  /*1c340*/  ULDC UR4, c[0x0][0x22c] ;  /* 0x00008b0000047ab9 */ /* 0x000fc60000000800 */
[----:B----4-:R4:W-:Y:S01]  /*1c350*/  @P3 STG.E desc[UR18][R4.64], R237 ;  /* 0x000000ed04003986 */ /* 0x0109e2000c101912 */
[----:B------:R-:W-:-:S04]  /*1c360*/  LEA R236, P3, R0, R2, 0x2 ;  /* 0x0000000200ec7211 */ /* 0x000fc800078610ff */
[----:B----4-:R-:W-:-:S05]  /*1c370*/  LEA.HI.X.SX32 R237, R0, R3, 0x2, P3 ;  /* 0x0000000300ed7211 */ /* 0x010fca00018f16ff */
[----:B--2---:R2:W-:Y:S04]  /*1c380*/  @P2 STG.E desc[UR18][R236.64], R238 ;  /* 0x000000eeec002986 */ /* 0x0045e8000c101912 */
[----:B--2---:R-:W2:Y:S01]  /*1c390*/  LDL.LU R237, [R1+0x208] ;  /* 0x0002080001ed7983 */ /* 0x004ea20000300800 */
[----:B------:R-:W-:Y:S01]  /*1c3a0*/  VIADD R4, R6, 0x7 ;  /* 0x0000000706047836 */ /* 0x000fe20000000000 */
[----:B------:R-:W-:Y:S01]  /*1c3b0*/  ISETP.LT.AND P4, PT, R7, UR4, !P0 ;  /* 0x0000000407007c0c */ /* 0x000fe2000c781270 */
[----:B------:R-:W-:Y:S01]  /*1c3c0*/  VIADD R5, R0, UR5 ;  /* 0x0000000500057c36 */ /* 0x000fe20008000000 */
[----:B------:R-:W-:Y:S01]  /*1c3d0*/  ULDC UR4, c[0x0][0x22c] ;  /* 0x00008b0000047ab9 */ /* 0x000fe20000000800 */
[----:B------:R-:W-:Y:S01]  /*1c3e0*/  VIADD R0, R6, 0x8 ;  /* 0x0000000806007836 */ /* 0x000fe20000000000 */
[----:B------:R-:W-:Y:S01]  /*1c3f0*/  ISETP.LT.AND P3, PT, R4, UR4, !P0 ;  /* 0x0000000404007c0c */ /* 0x000fe2000c761270 */
[----:B------:R-:W-:Y:S01]  /*1c400*/  ULDC UR4, c[0x0][0x22c] ;  /* 0x00008b0000047ab9 */ /* 0x000fe20000000800 */
[----:B------:R-:W-:-:S02]  /*1c410*/  LEA R4, P6, R5, R2, 0x2 ;  /* 0x0000000205047211 */ /* 0x000fc400078c10ff */
[----:B------:R-:W-:Y:S01]  /*1c420*/  ISETP.LT.AND P2, PT, R0, UR4, !P0 ;  /* 0x0000000400007c0c */ /* 0x000fe2000c741270 */
[C---:B------:R-:W-:Y:S01]  /*1c430*/  VIADD R0, R5.reuse, UR5 ;  /* 0x0000000505007c36 */ /* 0x040fe20008000000 */
[-C--:B------:R-:W-:Y:S01]  /*1c440*/  LEA.HI.X.SX32 R5, R5, R3.reuse, 0x2, P6 ;  /* 0x0000000305057211 */ /* 0x080fe200030f16ff */
[----:B------:R-:W-:Y:S01]  /*1c450*/  VIADD R7, R6, 0x9 ;  /* 0x0000000906077836 */ /* 0x000fe20000000000 */
[----:B------:R-:W-:Y:S01]  /*1c460*/  ULDC UR4, c[0x0][0x22c] ;  /* 0x00008b0000047ab9 */ /* 0x000fe20000000800 */
[C---:B------:R-:W-:Y:S01]  /*1c470*/  VIADD R238, R0.reuse, UR5 ;  /* 0x0000000500ee7c36 */ /* 0x040fe20008000000 */
[----:B------:R-:W-:Y:S01]  /*1c480*/  LEA R236, P6, R0, R2, 0x2 ;  /* 0x0000000200ec7211 */ /* 0x000fe200078c10ff */
[----:B--2---:R2:W-:Y:S01]  /*1c490*/  @P1 STG.E desc[UR18][R4.64], R237 ;  /* 0x000000ed04001986 */ /* 0x0045e2000c101912 */
[----:B------:R-:W-:Y:S01]  /*1c4a0*/  ISETP.LT.AND P1, PT, R7, UR4, !P0 ;  /* 0x0000000407007c0c */ /* 0x000fe2000c721270 */
[----:B------:R-:W-:Y:S01]  /*1c4b0*/  VIADD R7, R238, UR5 ;  /* 0x00000005ee077c36 */ /* 0x000fe20008000000 */
[----:B------:R-:W-:Y:S01]  /*1c4c0*/  ULDC UR4, c[0x0][0x22c] ;  /* 0x00008b0000047ab9 */ /* 0x000fe20000000800 */
[----:B--2---:R-:W-:-:S02]  /*1c4d0*/  LEA.HI.X.SX32 R237, R0, R3, 0x2, P6 ;  /* 0x0000000300ed7211 */ /* 0x004fc400030f16ff */
[----:B------:R-:W-:-:S04]  /*1c4e0*/  LEA R4, P6, R238, R2, 0x2 ;  /* 0x00000002ee047211 */ /* 0x000fc800078c10ff */
[-C--:B------:R-:W-:Y:S02]  /*1c4f0*/  LEA.HI.X.SX32 R5, R238, R3.reuse, 0x2, P6 ;  /* 0x00000003ee057211 */ /* 0x080fe400030f16ff */
[----:B------:R-:W2:Y:S04]  /*1c500*/  LDL.LU R238, [R1+0x20c] ;  /* 0x00020c0001ee7983 */ /* 0x000ea80000300800 */
[----:B------:R4:W-:Y:S02]  /*1c510*/  @P5 STG.E desc[UR18][R236.64], R251 ;  /* 0x000000fbec005986 */ /* 0x0009e4000c101912 */
[C---:B----4-:R-:W-:Y:S02]  /*1c520*/  LEA R236, P6, R7.reuse, R2, 0x2 ;  /* 0x0000000207ec7211 */ /* 0x050fe400078c10ff */
[----:B------:R-:W4:Y:S02]  /*1c530*/  LDL.LU R251, [R1+0x660] ;  /* 0x0006600001fb7983 */ /* 0x000f240000300800 */
[----:B------:R-:W-:-:S02]  /*1c540*/  LEA.HI.X.SX32 R237, R7, R3, 0x2, P6 ;  /* 0x0000000307ed7211 */ /* 0x000fc400030f16ff */
[----:B--2---:R2:W-:Y:S04]  /*1c550*/  @P4 STG.E desc[UR18][R4.64], R238 ;  /* 0x000000ee04004986 */ /* 0x0045e8000c101912 */
[----:B------:R1:W-:Y:S04]  /*1c560*/  @P3 STG.E desc[UR18][R236.64], R239 ;  /* 0x000000efec003986 */ /* 0x0003e8000c101912 */
[----:B--2---:R-:W2:Y:S04]  /*1c570*/  LDL.LU R238, [R1+0x14] ;  /* 0x0000140001ee7983 */ /* 0x004ea80000300800 */
[----:B-1----:R-:W3:Y:S01]  /*1c580*/  LDL.LU R237, [R1+0x10] ;  /* 0x0000100001ed7983 */ /* 0x002ee20000300800 */
[----:B------:R-:W-:-:S02]  /*1c590*/  VIADD R0, R6, 0xa ;  /* 0x0000000a06007836 */ /* 0x000fc40000000000 */
[----:B------:R-:W-:Y:S01]  /*1c5a0*/  VIADD R5, R6, 0xb ;  /* 0x0000000b06057836 */ /* 0x000fe20000000000 */
[----:B------:R-:W4:Y:S02]  /*1c5b0*/  LDL.LU R239, [R1+0x1c] ;  /* 0x00001c0001ef7983 */ /* 0x000f240000300800 */
[----:B------:R-:W-:Y:S01]  /*1c5c0*/  ISETP.LT.AND P5, PT, R0, UR4, !P0 ;  /* 0x0000000400007c0c */ /* 0x000fe2000c7a1270 */
[----:B------:R-:W-:Y:S01]  /*1c5d0*/  VIADD R0, R7, UR5 ;  /* 0x0000000507007c36 */ /* 0x000fe20008000000 */
[----:B------:R-:W-:-:S04]  /*1c5e0*/  ULDC UR4, c[0x0][0x22c] ;  /* 0x00008b0000047ab9 */ /* 0x000fc80000000800 */
[----:B------:R-:W-:Y:S02]  /*1c5f0*/  LEA R4, P6, R0, R2, 0x2 ;  /* 0x0000000200047211 */ /* 0x000fe400078c10ff */
[----:B------:R-:W-:Y:S01]  /*1c600*/  ISETP.LT.AND P4, PT, R5, UR4, !P0 ;  /* 0x0000000405007c0c */ /* 0x000fe2000c781270 */
[----:B------:R-:W-:Y:S01]  /*1c610*/  VIADD R7, R6, 0xc ;  /* 0x0000000c06077836 */ /* 0x000fe20000000000 */
[C---:B------:R-:W-:Y:S01]  /*1c620*/  LEA.HI.X.SX32 R5, R0.reuse, R3, 0x2, P6 ;  /* 0x0000000300057211 */ /* 0x040fe200030f16ff */
[----:B------:R-:W-:Y:S01]  /*1c630*/  VIADD R0, R0, UR5 ;  /* 0x0000000500007c36 */ /* 0x000fe20008000000 */
[----:B------:R-:W-:-:S03]  /*1c640*/  ULDC UR4, c[0x0][0x22c] ;  /* 0x00008b0000047ab9 */ /* 0x000fc60000000800 */
[----:B---3--:R1:W-:Y:S01]  /*1c650*/  @P2 STG.E desc[UR18][R4.64], R237 ;  /* 0x000000ed04002986 */ /* 0x0083e2000c101912 */
[----:B------:R-:W-:-:S04]  /*1c660*/  LEA R236, P2, R0, R2, 0x2 ;  /* 0x0000000200ec7211 */ /* 0x000fc800078410ff */
[----:B-1----:R-:W-:-:S05]  /*1c670*/  LEA.HI.X.SX32 R237, R0, R3, 0x2, P2 ;  /* 0x0000000300ed7211 */ /* 0x002fca00010f16ff */
[----:B------:R1:W-:Y:S04]  /*1c680*/  @P1 STG.E desc[UR18][R236.64], R248 ;  /* 0x000000f8ec001986 */ /* 0x0003e8000c101912 */
[----:B-1----:R-:W3:Y:S01]  /*1c690*/  LDL.LU R248, [R1+0x18] ;  /* 0x0000180001f87983 */ /* 0x002ee20000300800 */
[----:B------:R-:W-:Y:S01]  /*1c6a0*/  ISETP.LT.AND P3, PT, R7, UR4, !P0 ;  /* 0x0000000407007c0c */ /* 0x000fe2000c761270 */
[----:B------:R-:W-:Y:S01]  /*1c6b0*/  VIADD R5, R0, UR5 ;  /* 0x0000000500057c36 */ /* 0x000fe20008000000 */
[----:B------:R-:W-:Y:S01]  /*1c6c0*/  ULDC UR4, c[0x0][0x22c] ;  /* 0x00008b0000047ab9 */ /* 0x000fe20000000800 */
[----:B------:R-:W-:-:S03]  /*1c6d0*/  VIADD R7, R6, 0xd ;  /* 0x0000000d06077836 */ /* 0x000fc60000000000 */
[-C--:B------:R-:W-:Y:S01]  /*1c6e0*/  LEA R4, P6, R5, R2.reuse, 0x2 ;  /* 0x0000000205047211 */ /* 0x080fe200078c10ff */
[C---:B------:R-:W-:Y:S01]  /*1c6f0*/  VIADD R0, R6.reuse, 0xe ;  /* 0x0000000e06007836 */ /* 0x040fe20000000000 */
[----:B------:R-:W-:Y:S01]  /*1c700*/  ISETP.LT.AND P2, PT, R7, UR4, !P0 ;  /* 0x0000000407007c0c */ /* 0x000fe2000c741270 */
[C---:B------:R-:W-:Y:S01]  /*1c710*/  VIADD R7, R5.reuse, UR5 ;  /* 0x0000000505077c36 */ /* 0x040fe20008000000 */
[-C--:B------:R-:W-:Y:S01]  /*1c720*/  LEA.HI.X.SX32 R5, R5, R3.reuse, 0x2, P6 ;  /* 0x0000000305057211 */ /* 0x080fe200030f16ff */
[----:B------:R-:W-:Y:S01]  /*1c730*/  ULDC UR4, c[0x0][0x22c] ;  /* 0x00008b0000047ab9 */ /* 0x000fe20000000800 */
[----:B------:R-:W-:Y:S01]  /*1c740*/  VIADD R237, R6, 0xf ;  /* 0x0000000f06ed7836 */ /* 0x000fe20000000000 */
[----:B------:R-:W-:Y:S01]  /*1c750*/  ISETP.LT.AND P1, PT, R0, UR4, !P0 ;  /* 0x0000000400007c0c */ /* 0x000fe2000c721270 */
[----:B------:R-:W-:Y:S01]  /*1c760*/  ULDC UR4, c[0x0][0x22c] ;  /* 0x00008b0000047ab9 */ /* 0x000fe20000000800 */
[C---:B------:R-:W-:Y:S01]  /*1c770*/  LEA R236, P6, R7.reuse, R2, 0x2 ;  /* 0x0000000207ec7211 */ /* 0x040fe200078c10ff */
[----:B------:R-:W-:Y:S01]  /*1c780*/  VIADD R0, R7, UR5 ;  /* 0x0000000507007c36 */ /* 0x000fe20008000000 */
[----:B--2---:R1:W-:Y:S01]  /*1c790*/  @P5 STG.E desc[UR18][R4.64], R238 ;  /* 0x000000ee04005986 */ /* 0x0043e2000c101912 */
[----:B------:R-:W-:Y:S01]  /*1c7a0*/  ISETP.LT.AND P5, PT, R237, UR4, !P0 ;  /* 0x00000004ed007c0c */ /* 0x000fe2000c7a1270 */
[----:B------:R-:W-:Y:S01]  /*1c7b0*/  ULDC UR4, c[0x0][0x22c] ;  /* 0x00008b0000047ab9 */ /* 0x000fe20000000800 */
[----:B------:R-:W-:Y:S01]  /*1c7c0*/  LEA.HI.X.SX32 R237, R7, R3, 0x2, P6 ;  /* 0x0000000307ed7211 */ /* 0x000fe200030f16ff */
[----:B------:R-:W-:-:S04]  /*1c7d0*/  VIADD R7, R0, UR5 ;  /* 0x0000000500077c36 */ /* 0x000fc80008000000 */
[----:B------:R2:W-:Y:S01]  /*1c7e0*/  @P4 STG.E desc[UR18][R236.64], R249 ;  /* 0x000000f9ec004986 */ /* 0x0005e2000c101912 */
[----:B-1----:R-:W-:Y:S01]  /*1c7f0*/  VIADD R238, R6, 0x10 ;  /* 0x0000001006ee7836 */ /* 0x002fe20000000000 */
[----:B------:R-:W-:-:S04]  /*1c800*/  LEA R4, P6, R0, R2, 0x2 ;  /* 0x0000000200047211 */ /* 0x000fc800078c10ff */
[-C--:B------:R-:W-:Y:S02]  /*1c810*/  LEA.HI.X.SX32 R5, R0, R3.reuse, 0x2, P6 ;  /* 0x0000000300057211 */ /* 0x080fe400030f16ff */
[----:B------:R-:W-:Y:S01]  /*1c820*/  ISETP.LT.AND P4, PT, R238, UR4, !P0 ;  /* 0x00000004ee007c0c */ /* 0x000fe2000c781270 */
[C---:B------:R-:W-:Y:S01]  /*1c830*/  VIADD R238, R7.reuse, UR5 ;  /* 0x0000000507ee7c36 */ /* 0x040fe20008000000 */
[CC--:B--2---:R-:W-:Y:S01]  /*1c840*/  LEA R236, P6, R7.reuse, R2.reuse, 0x2 ;  /* 0x0000000207ec7211 */ /* 0x0c4fe200078c10ff */
[----:B------:R-:W-:Y:S01]  /*1c850*/  VIADD R0, R6, 0x11 ;  /* 0x0000001106007836 */ /* 0x000fe20000000000 */
[----:B------:R-:W-:Y:S02]  /*1c860*/  ULDC UR4, c[0x0][0x22c] ;  /* 0x00008b0000047ab9 */ /* 0x000fe40000000800 */
[----:B------:R-:W-:Y:S01]  /*1c870*/  LEA.HI.X.SX32 R237, R7, R3, 0x2, P6 ;  /* 0x0000000307ed7211 */ /* 0x000fe200030f16ff */
[----:B---3--:R1:W-:Y:S01]  /*1c880*/  @P3 STG.E desc[UR18][R4.64], R248 ;  /* 0x000000f804003986 */ /* 0x0083e2000c101912 */
[----:B------:R-:W-:Y:S01]  /*1c890*/  ISETP.LT.AND P3, PT, R0, UR4, !P0 ;  /* 0x0000000400007c0c */ /* 0x000fe2000c761270 */
[----:B------:R-:W-:Y:S01]  /*1c8a0*/  VIADD R0, R6, 0x12 ;  /* 0x0000001206007836 */ /* 0x000fe20000000000 */
[----:B------:R-:W-:Y:S01]  /*1c8b0*/  ULDC UR4, c[0x0][0x22c] ;  /* 0x00008b0000047ab9 */ /* 0x000fe20000000800 */
[----:B------:R-:W-:Y:S01]  /*1c8c0*/  @P2 STG.E desc[UR18][R236.64], R250 ;  /* 0x000000faec002986 */ /* 0x000fe2000c101912 */
[----:B-1----:R-:W-:-:S04]  /*1c8d0*/  LEA R4, P6, R238, R2, 0x2 ;  /* 0x00000002ee047211 */ /* 0x002fc800078c10ff */
[CC--:B------:R-:W-:Y:S01]  /*1c8e0*/  LEA.HI.X.SX32 R5, R238.reuse, R3.reuse, 0x2, P6 ;  /* 0x00000003ee057211 */ /* 0x0c0fe200030f16ff */
[----:B------:R-:W-:Y:S01]  /*1c8f0*/  VIADD R238, R238, UR5 ;  /* 0x00000005eeee7c36 */ /* 0x000fe20008000000 */
[----:B------:R-:W-:Y:S01]  /*1c900*/  ISETP.LT.AND P2, PT, R0, UR4, !P0 ;  /* 0x0000000400007c0c */ /* 0x000fe2000c741270 */
[----:B------:R-:W-:Y:S02]  /*1c910*/  ULDC UR4, c[0x0][0x22c] ;  /* 0x00008b0000047ab9 */ /* 0x000fe40000000800 */
[----:B----4-:R1:W-:Y:S01]  /*1c920*/  @P1 STG.E desc[UR18][R4.64], R239 ;  /* 0x000000ef04001986 */ /* 0x0103e2000c101912 */
[-C--:B------:R-:W-:Y:S02]  /*1c930*/  LEA R248, P1, R238, R2.reuse, 0x2 ;  /* 0x00000002eef87211 */ /* 0x080fe400078210ff */
[----:B------:R-:W-:Y:S01]  /*1c940*/  IADD3 R0, R6, 0x13, RZ ;  /* 0x0000001306007810 */ /* 0x000fe20007ffe0ff */
[C---:B------:R-:W-:Y:S01]  /*1c950*/  VIADD R7, R238.reuse, UR5 ;  /* 0x00000005ee077c36 */ /* 0x040fe20008000000 */
[-C--:B------:R-:W-:Y:S01]  /*1c960*/  LEA.HI.X.SX32 R249, R238, R3.reuse, 0x2, P1 ;  /* 0x00000003eef97211 */ /* 0x080fe200008f16ff */
[----:B------:R-:W-:Y:S01]  /*1c970*/  ULDC UR5, c[0x0][0x22c] ;  /* 0x00008b0000057ab9 */ /* 0x000fe20000000800 */
[----:B------:R-:W-:Y:S01]  /*1c980*/  ISETP.LT.AND P1, PT, R0, UR4, !P0 ;  /* 0x0000000400007c0c */ /* 0x000fe2000c721270 */
[----:B------:R-:W-:Y:S01]  /*1c990*/  VIADD R0, R6, 0x14 ;  /* 0x0000001406007836 */ /* 0x000fe20000000000 */
[C---:B------:R-:W-:Y:S01]  /*1c9a0*/  LEA R238, P6, R7.reuse, R2, 0x2 ;  /* 0x0000000207ee7211 */ /* 0x040fe200078c10ff */
[----:B------:R-:W-:Y:S01]  /*1c9b0*/  ULDC UR4, c[0x0][0x22c] ;  /* 0x00008b0000047ab9 */ /* 0x000fe20000000800 */
[----:B------:R-:W-:Y:S02]  /*1c9c0*/  @P5 STG.E desc[UR18][R248.64], R251 ;  /* 0x000000fbf8005986 */ /* 0x000fe4000c101912 */
[----:B------:R-:W-:Y:S01]  /*1c9d0*/  ISETP.LT.AND P5, PT, R0, UR4, !P0 ;  /* 0x0000000400007c0c */ /* 0x000fe2000c7a1270 */
[----:B------:R-:W-:Y:S01]  /*1c9e0*/  ULDC UR4, c[0x0][0x248] ;  /* 0x0000920000047ab9 */ /* 0x000fe20000000800 */
[C---:B-1----:R-:W-:Y:S01]  /*1c9f0*/  LEA.HI.X.SX32 R239, R7.reuse, R3, 0x2, P6 ;  /* 0x0000000307ef7211 */ /* 0x042fe200030f16ff */
[----:B------:R-:W-:Y:S01]  /*1ca00*/  VIADD R7, R7, UR4 ;  /* 0x0000000407077c36 */ /* 0x000fe20008000000 */
[----:B------:R-:W-:Y:S01]  /*1ca10*/  ULDC UR4, c[0x0][0x248] ;  /* 0x0000920000047ab9 */ /* 0x000fe20000000800 */
[----:B------:R-:W-:-:S02]  /*1ca20*/  VIADD R0, R6, 0x15 ;  /* 0x0000001506007836 */ /* 0x000fc40000000000 */
[C---:B------:R-:W-:Y:S01]  /*1ca30*/  VIADD R5, R7.reuse, UR4 ;  /* 0x0000000407057c36 */ /* 0x040fe20008000000 */
[CC--:B------:R-:W-:Y:S01]  /*1ca40*/  LEA R236, P6, R7.reuse, R2.reuse, 0x2 ;  /* 0x0000000207ec7211 */ /* 0x0c0fe200078c10ff */
[----:B------:R-:W-:Y:S01]  /*1ca50*/  ULDC UR4, c[0x0][0x248] ;  /* 0x0000920000047ab9 */ /* 0x000fe20000000800 */
[----:B------:R1:W-:Y:S02]  /*1ca60*/  @P4 STG.E desc[UR18][R238.64], R244 ;  /* 0x000000f4ee004986 */ /* 0x0003e4000c101912 */
[-C--:B------:R-:W-:Y:S01]  /*1ca70*/  LEA.HI.X.SX32 R237, R7, R3.reuse, 0x2, P6 ;  /* 0x0000000307ed7211 */ /* 0x080fe200030f16ff */
[C---:B------:R-:W-:Y:S01]  /*1ca80*/  VIADD R7, R5.reuse, UR4 ;  /* 0x0000000405077c36 */ /* 0x040fe20008000000 */
[CC--:B------:R-:W-:Y:S01]  /*1ca90*/  LEA R4, P6, R5.reuse, R2.reuse, 0x2 ;  /* 0x0000000205047211 */ /* 0x0c0fe200078c10ff */
[----:B------:R-:W-:Y:S01]  /*1caa0*/  ULDC UR4, c[0x0][0x248] ;  /* 0x0000920000047ab9 */ /* 0x000fe20000000800 */
[----:B------:R-:W-:Y:S01]  /*1cab0*/  ISETP.LT.AND P4, PT, R0, UR5, !P0 ;  /* 0x0000000500007c0c */ /* 0x000fe2000c781270 */
[----:B------:R-:W-:Y:S01]  /*1cac0*/  VIADD R0, R6, 0x16 ;  /* 0x0000001606007836 */ /* 0x000fe20000000000 */
[----:B------:R-:W-:Y:S01]  /*1cad0*/  LEA.HI.X.SX32 R5, R5, R3, 0x2, P6 ;  /* 0x0000000305057211 */ /* 0x000fe200030f16ff */
[----:B------:R-:W-:Y:S01]  /*1cae0*/  ULDC UR5, c[0x0][0x22c] ;  /* 0x00008b0000057ab9 */ /* 0x000fe20000000800 */
[----:B------:R2:W-:Y:S01]  /*1caf0*/  @P3 STG.E desc[UR18][R236.64], R16 ;  /* 0x00000010ec003986 */ /* 0x0005e2000c101912 */
[----:B-1----:R-:W-:-:S02]  /*1cb00*/  LEA R238, P6, R7, R2, 0x2 ;  /* 0x0000000207ee7211 */ /* 0x002fc400078c10ff */
[----:B------:R-:W-:Y:S01]  /*1cb10*/  ISETP.LT.AND P3, PT, R0, UR5, !P0 ;  /* 0x0000000500007c0c */ /* 0x000fe2000c761270 */
[----:B------:R-:W-:Y:S01]  /*1cb20*/  VIADD R0, R6, 0x17 ;  /* 0x0000001706007836 */ /* 0x000fe20000000000 */
[CC--:B------:R-:W-:Y:S01]  /*1cb30*/  LEA.HI.X.SX32 R239, R7.reuse, R3.reuse, 0x2, P6 ;  /* 0x0000000307ef7211 */ /* 0x0c0fe200030f16ff */
[----:B------:R-:W-:Y:S01]  /*1cb40*/  VIADD R7, R7, UR4 ;  /* 0x0000000407077c36 */ /* 0x000fe20008000000 */
[----:B------:R-:W-:Y:S01]  /*1cb50*/  ULDC UR5, c[0x0][0x22c] ;  /* 0x00008b0000057ab9 */ /* 0x000fe20000000800 */
[----:B------:R1:W-:Y:S01]  /*1cb60*/  @P2 STG.E desc[UR18][R4.64], R245 ;  /* 0x000000f504002986 */ /* 0x0003e2000c101912 */
[----:B------:R-:W-:Y:S01]  /*1cb70*/  ISETP.LT.AND P2, PT, R0, UR5, !P0 ;  /* 0x0000000500007c0c */ /* 0x000fe2000c741270 */
[----:B------:R-:W-:Y:S01]  /*1cb80*/  ULDC UR4, c[0x0][0x248] ;  /* 0x0000920000047ab9 */ /* 0x000fe20000000800 */
[----:B------:R-:W-:Y:S01]  /*1cb90*/  VIADD R0, R6, 0x18 ;  /* 0x0000001806007836 */ /* 0x000fe20000000000 */
[----:B------:R3:W-:Y:S01]  /*1cba0*/  @P1 STG.E desc[UR18][R238.64], R17 ;  /* 0x00000011ee001986 */ /* 0x0007e2000c101912 */
[C---:B--2---:R-:W-:Y:S01]  /*1cbb0*/  LEA R236, P1, R7.reuse, R2, 0x2 ;  /* 0x0000000207ec7211 */ /* 0x044fe200078210ff */
[C---:B------:R-:W-:Y:S01]  /*1cbc0*/  VIADD R16, R7.reuse, UR4 ;  /* 0x0000000407107c36 */ /* 0x040fe20008000000 */
[----:B------:R-:W-:Y:S01]  /*1cbd0*/  ULDC UR4, c[0x0][0x22c] ;  /* 0x00008b0000047ab9 */ /* 0x000fe20000000800 */
[----:B------:R-:W-:Y:S01]  /*1cbe0*/  ULDC UR5, c[0x0][0x22c] ;  /* 0x00008b0000057ab9 */ /* 0x000fe20000000800 */
[----:B------:R-:W-:-:S02]  /*1cbf0*/  LEA.HI.X.SX32 R237, R7, R3, 0x2, P1 ;  /* 0x0000000307ed7211 */ /* 0x000fc400008f16ff */
[----:B------:R-:W-:Y:S01]  /*1cc00*/  ISETP.LT.AND P1, PT, R0, UR4, !P0 ;  /* 0x0000000400007c0c */ /* 0x000fe2000c721270 */
[----:B------:R-:W-:Y:S01]  /*1cc10*/  VIADD R0, R6, 0x19 ;  /* 0x0000001906007836 */ /* 0x000fe20000000000 */
[----:B------:R-:W-:Y:S01]  /*1cc20*/  LEA R244, P6, R16, R2, 0x2 ;  /* 0x0000000210f47211 */ /* 0x000fe200078c10ff */
        /* <DEDUP_REMOVED lines=12> */
[-C--:B------:R-:W-:Y:S02]  /*1ccf0*/  LEA.HI.X.SX32 R5, R16, R3.reuse, 0x2, P6 ;  /* 0x0000000310057211 */ /* 0x080fe400030f16ff */
[C---:B------:R-:W-:Y:S02]  /*1cd00*/  LEA R16, P6, R7.reuse, R2, 0x2 ;  /* 0x0000000207107211 */ /* 0x040fe400078c10ff */
[----:B------:R-:W-:Y:S01]  /*1cd10*/  ISETP.LT.AND P4, PT, R0, UR5, !P0 ;  /* 0x0000000500007c0c */ /* 0x000fe2000c781270 */
[----:B------:R-:W-:Y:S01]  /*1cd20*/  VIADD R0, R6, 0x1b ;  /* 0x0000001b06007836 */ /* 0x000fe20000000000 */
[C---:B---3--:R-:W-:Y:S01]  /*1cd30*/  LEA.HI.X.SX32 R17, R7.reuse, R3, 0x2, P6 ;  /* 0x0000000307117211 */ /* 0x048fe200030f16ff */
[----:B------:R-:W-:Y:S01]  /*1cd40*/  ULDC UR5, c[0x0][0x22c] ;  /* 0x00008b0000057ab9 */ /* 0x000fe20000000800 */
[----:B-1----:R-:W-:Y:S01]  /*1cd50*/  VIADD R18, R7, UR4 ;  /* 0x0000000407127c36 */ /* 0x002fe20008000000 */
[----:B------:R1:W-:Y:S01]  /*1cd60*/  @P3 STG.E desc[UR18][R4.64], R247 ;  /* 0x000000f704003986 */ /* 0x0003e2000c101912 */
[----:B------:R-:W-:Y:S01]  /*1cd70*/  ISETP.LT.AND P3, PT, R0, UR5, !P0 ;  /* 0x0000000500007c0c */ /* 0x000fe2000c761270 */
[----:B------:R-:W-:-:S02]  /*1cd80*/  ULDC UR4, c[0x0][0x248] ;  /* 0x0000920000047ab9 */ /* 0x000fc40000000800 */
[-C--:B------:R-:W-:Y:S01]  /*1cd90*/  LEA R236, P6, R18, R2.reuse, 0x2 ;  /* 0x0000000212ec7211 */ /* 0x080fe200078c10ff */
[----:B------:R-:W-:Y:S01]  /*1cda0*/  VIADD R0, R6, 0x1c ;  /* 0x0000001c06007836 */ /* 0x000fe20000000000 */
[----:B------:R-:W-:Y:S02]  /*1cdb0*/  ULDC UR5, c[0x0][0x22c] ;  /* 0x00008b0000057ab9 */ /* 0x000fe40000000800 */
[CC--:B------:R-:W-:Y:S01]  /*1cdc0*/  LEA.HI.X.SX32 R237, R18.reuse, R3.reuse, 0x2, P6 ;  /* 0x0000000312ed7211 */ /* 0x0c0fe200030f16ff */
[----:B------:R-:W-:Y:S01]  /*1cdd0*/  VIADD R18, R18, UR4 ;  /* 0x0000000412127c36 */ /* 0x000fe20008000000 */
[----:B------:R2:W-:Y:S01]  /*1cde0*/  @P2 STG.E desc[UR18][R16.64], R19 ;  /* 0x0000001310002986 */ /* 0x0005e2000c101912 */
[----:B------:R-:W-:Y:S01]  /*1cdf0*/  ISETP.LT.AND P2, PT, R0, UR5, !P0 ;  /* 0x0000000500007c0c */ /* 0x000fe2000c741270 */
[----:B------:R-:W-:Y:S01]  /*1ce00*/  ULDC UR4, c[0x0][0x248] ;  /* 0x0000920000047ab9 */ /* 0x000fe20000000800 */
[----:B------:R-:W-:Y:S01]  /*1ce10*/  VIADD R0, R6, 0x1d ;  /* 0x0000001d06007836 */ /* 0x000fe20000000000 */
[----:B------:R3:W-:Y:S01]  /*1ce20*/  @P1 STG.E desc[UR18][R236.64], R8 ;  /* 0x00000008ec001986 */ /* 0x0007e2000c101912 */
[C---:B-1----:R-:W-:Y:S01]  /*1ce30*/  LEA R4, P1, R18.reuse, R2, 0x2 ;  /* 0x0000000212047211 */ /* 0x042fe200078210ff */
[C---:B------:R-:W-:Y:S01]  /*1ce40*/  VIADD R7, R18.reuse, UR4 ;  /* 0x0000000412077c36 */ /* 0x040fe20008000000 */
[----:B------:R-:W-:Y:S01]  /*1ce50*/  ULDC UR4, c[0x0][0x22c] ;  /* 0x00008b0000047ab9 */ /* 0x000fe20000000800 */
[----:B------:R-:W-:Y:S01]  /*1ce60*/  ULDC UR5, c[0x0][0x22c] ;  /* 0x00008b0000057ab9 */ /* 0x000fe20000000800 */
[----:B------:R-:W-:-:S02]  /*1ce70*/  LEA.HI.X.SX32 R5, R18, R3, 0x2, P1 ;  /* 0x0000000312057211 */ /* 0x000fc400008f16ff */
[----:B------:R-:W-:Y:S01]  /*1ce80*/  ISETP.LT.AND P1, PT, R0, UR4, !P0 ;  /* 0x0000000400007c0c */ /* 0x000fe2000c721270 */
[----:B------:R-:W-:Y:S01]  /*1ce90*/  VIADD R0, R6, 0x1e ;  /* 0x0000001e06007836 */ /* 0x000fe20000000000 */
[C---:B--2---:R-:W-:Y:S01]  /*1cea0*/  LEA R16, P6, R7.reuse, R2, 0x2 ;  /* 0x0000000207107211 */ /* 0x044fe200078c10ff */
[----:B------:R-:W-:Y:S01]  /*1ceb0*/  ULDC UR4, c[0x0][0x22c] ;  /* 0x00008b0000047ab9 */ /* 0x000fe20000000800 */
[----:B------:R1:W-:Y:S02]  /*1cec0*/  @P5 STG.E desc[UR18][R4.64], R24 ;  /* 0x0000001804005986 */ /* 0x0003e4000c101912 */
[----:B------:R-:W-:Y:S01]  /*1ced0*/  ISETP.LT.AND P5, PT, R0, UR4, !P0 ;  /* 0x0000000400007c0c */ /* 0x000fe2000c7a1270 */
[----:B------:R-:W-:Y:S01]  /*1cee0*/  ULDC UR4, c[0x0][0x248] ;  /* 0x0000920000047ab9 */ /* 0x000fe20000000800 */
[C---:B------:R-:W-:Y:S01]  /*1cef0*/  LEA.HI.X.SX32 R17, R7.reuse, R3, 0x2, P6 ;  /* 0x0000000307117211 */ /* 0x040fe200030f16ff */
[----:B------:R-:W-:Y:S01]  /*1cf00*/  VIADD R7, R7, UR4 ;  /* 0x0000000407077c36 */ /* 0x000fe20008000000 */
[----:B------:R-:W-:Y:S01]  /*1cf10*/  ULDC UR4, c[0x0][0x248] ;  /* 0x0000920000047ab9 */ /* 0x000fe20000000800 */
[----:B------:R-:W-:-:S02]  /*1cf20*/  VIADD R0, R6, 0x1f ;  /* 0x0000001f06007836 */ /* 0x000fc40000000000 */
[C---:B---3--:R-:W-:Y:S01]  /*1cf30*/  VIADD R8, R7.reuse, UR4 ;  /* 0x0000000407087c36 */ /* 0x048fe20008000000 */
[CC--:B------:R-:W-:Y:S01]  /*1cf40*/  LEA R18, P6, R7.reuse, R2.reuse, 0x2 ;  /* 0x0000000207127211 */ /* 0x0c0fe200078c10ff */
[----:B------:R-:W-:Y:S01]  /*1cf50*/  ULDC UR4, c[0x0][0x248] ;  /* 0x0000920000047ab9 */ /* 0x000fe20000000800 */
[----:B------:R2:W-:Y:S02]  /*1cf60*/  @P4 STG.E desc[UR18][R16.64], R9 ;  /* 0x0000000910004986 */ /* 0x0005e4000c101912 */
[-C--:B------:R-:W-:Y:S01]  /*1cf70*/  LEA.HI.X.SX32 R19, R7, R3.reuse, 0x2, P6 ;  /* 0x0000000307137211 */ /* 0x080fe200030f16ff */
[C---:B------:R-:W-:Y:S01]  /*1cf80*/  VIADD R7, R8.reuse, UR4 ;  /* 0x0000000408077c36 */ /* 0x040fe20008000000 */
[-C--:B-1----:R-:W-:Y:S01]  /*1cf90*/  LEA R4, P6, R8, R2.reuse, 0x2 ;  /* 0x0000000208047211 */ /* 0x082fe200078c10ff */
[----:B------:R-:W-:Y:S01]  /*1cfa0*/  ULDC UR4, c[0x0][0x248] ;  /* 0x0000920000047ab9 */ /* 0x000fe20000000800 */
[----:B------:R-:W-:Y:S01]  /*1cfb0*/  ISETP.LT.AND P4, PT, R0, UR5, !P0 ;  /* 0x0000000500007c0c */ /* 0x000fe2000c781270 */
[----:B------:R-:W-:Y:S01]  /*1cfc0*/  VIADD R0, R6, 0x20 ;  /* 0x0000002006007836 */ /* 0x000fe20000000000 */
[-C--:B------:R-:W-:Y:S01]  /*1cfd0*/  LEA.HI.X.SX32 R5, R8, R3.reuse, 0x2, P6 ;  /* 0x0000000308057211 */ /* 0x080fe200030f16ff */
[----:B------:R-:W-:Y:S01]  /*1cfe0*/  ULDC UR5, c[0x0][0x22c] ;  /* 0x00008b0000057ab9 */ /* 0x000fe20000000800 */
[CC--:B------:R-:W-:Y:S01]  /*1cff0*/  LEA R8, P6, R7.reuse, R2.reuse, 0x2 ;  /* 0x0000000207087211 */ /* 0x0c0fe200078c10ff */
[----:B------:R1:W-:Y:S01]  /*1d000*/  @P3 STG.E desc[UR18][R18.64], R25 ;  /* 0x0000001912003986 */ /* 0x0003e2000c101912 */
[----:B------:R-:W-:Y:S01]  /*1d010*/  ISETP.LT.AND P3, PT, R0, UR5, !P0 ;  /* 0x0000000500007c0c */ /* 0x000fe2000c761270 */
[----:B------:R-:W-:Y:S01]  /*1d020*/  VIADD R0, R6, 0x21 ;  /* 0x0000002106007836 */ /* 0x000fe20000000000 */
[CC--:B--2---:R-:W-:Y:S01]  /*1d030*/  LEA.HI.X.SX32 R9, R7.reuse, R3.reuse, 0x2, P6 ;  /* 0x0000000307097211 */ /* 0x0c4fe200030f16ff */
[----:B------:R-:W-:Y:S01]  /*1d040*/  VIADD R7, R7, UR4 ;  /* 0x0000000407077c36 */ /* 0x000fe20008000000 */
[----:B------:R-:W-:Y:S01]  /*1d050*/  ULDC UR5, c[0x0][0x22c] ;  /* 0x00008b0000057ab9 */ /* 0x000fe20000000800 */
[----:B------:R2:W-:Y:S01]  /*1d060*/  @P2 STG.E desc[UR18][R4.64], R10 ;  /* 0x0000000a04002986 */ /* 0x0005e2000c101912 */
[----:B------:R-:W-:Y:S01]  /*1d070*/  ISETP.LT.AND P2, PT, R0, UR5, !P0 ;  /* 0x0000000500007c0c */ /* 0x000fe2000c741270 */
[----:B------:R-:W-:Y:S01]  /*1d080*/  ULDC UR4, c[0x0][0x248] ;  /* 0x0000920000047ab9 */ /* 0x000fe20000000800 */
[----:B------:R-:W-:Y:S01]  /*1d090*/  VIADD R0, R6, 0x22 ;  /* 0x0000002206007836 */ /* 0x000fe20000000000 */
[----:B------:R3:W-:Y:S01]  /*1d0a0*/  @P1 STG.E desc[UR18][R8.64], R26 ;  /* 0x0000001a08001986 */ /* 0x0007e2000c101912 */
[C---:B------:R-:W-:Y:S01]  /*1d0b0*/  LEA R16, P1, R7.reuse, R2, 0x2 ;  /* 0x0000000207107211 */ /* 0x040fe200078210ff */
[C---:B-1----:R-:W-:Y:S01]  /*1d0c0*/  VIADD R18, R7.reuse, UR4 ;  /* 0x0000000407127c36 */ /* 0x042fe20008000000 */
[----:B------:R-:W-:Y:S01]  /*1d0d0*/  ULDC UR4, c[0x0][0x22c] ;  /* 0x00008b0000047ab9 */ /* 0x000fe20000000800 */
[----:B------:R-:W-:Y:S01]  /*1d0e0*/  ULDC UR5, c[0x0][0x22c] ;  /* 0x00008b0000057ab9 */ /* 0x000fe20000000800 */
[----:B------:R-:W-:-:S02]  /*1d0f0*/  LEA.HI.X.SX32 R17, R7, R3, 0x2, P1 ;  /* 0x0000000307117211 */ /* 0x000fc400008f16ff */
[----:B------:R-:W-:Y:S01]  /*1d100*/  ISETP.LT.AND P1, PT, R0, UR4, !P0 ;  /* 0x0000000400007c0c */ /* 0x000fe2000c721270 */
[----:B------:R-:W-:Y:S01]  /*1d110*/  VIADD R0, R6, 0x23 ;  /* 0x0000002306007836 */ /* 0x000fe20000000000 */
[----:B--2---:R-:W-:Y:S01]  /*1d120*/  LEA R4, P6, R18, R2, 0x2 ;  /* 0x0000000212047211 */ /* 0x004fe200078c10ff */
        /* <DEDUP_REMOVED lines=8> */
[C---:B------:R-:W-:Y:S01]  /*1d1b0*/  VIADD R7, R18.reuse, UR4 ;  /* 0x0000000412077c36 */ /* 0x040fe20008000000 */
[CC--:B---3--:R-:W-:Y:S01]  /*1d1c0*/  LEA R8, P6, R18.reuse, R2.reuse, 0x2 ;  /* 0x0000000212087211 */ /* 0x0c8fe200078c10ff */
[----:B------:R-:W-:Y:S01]  /*1d1d0*/  ULDC UR4, c[0x0][0x248] ;  /* 0x0000920000047ab9 */ /* 0x000fe20000000800 */
[----:B------:R2:W-:Y:S01]  /*1d1e0*/  @P4 STG.E desc[UR18][R4.64], R27 ;  /* 0x0000001b04004986 */ /* 0x0005e2000c101912 */
[C---:B-1----:R-:W-:Y:S01]  /*1d1f0*/  VIADD R16, R7.reuse, UR4 ;  /* 0x0000000407107c36 */ /* 0x042fe20008000000 */
[-C--:B------:R-:W-:Y:S01]  /*1d200*/  LEA.HI.X.SX32 R9, R18, R3.reuse, 0x2, P6 ;  /* 0x0000000312097211 */ /* 0x080fe200030f16ff */
[----:B------:R-:W-:Y:S01]  /*1d210*/  ULDC UR4, c[0x0][0x248] ;  /* 0x0000920000047ab9 */ /* 0x000fe20000000800 */
[CC--:B------:R-:W-:Y:S02]  /*1d220*/  LEA R10, P6, R7.reuse, R2.reuse, 0x2 ;  /* 0x00000002070a7211 */ /* 0x0c0fe400078c10ff */
[----:B------:R-:W-:Y:S01]  /*1d230*/  ISETP.LT.AND P4, PT, R0, UR5, !P0 ;  /* 0x0000000500007c0c */ /* 0x000fe2000c781270 */
[----:B------:R-:W-:Y:S01]  /*1d240*/  VIADD R0, R6, 0x25 ;  /* 0x0000002506007836 */ /* 0x000fe20000000000 */
[----:B------:R-:W-:Y:S01]  /*1d250*/  LEA.HI.X.SX32 R11, R7, R3, 0x2, P6 ;  /* 0x00000003070b7211 */ /* 0x000fe200030f16ff */
[----:B------:R-:W-:Y:S01]  /*1d260*/  ULDC UR5, c[0x0][0x22c] ;  /* 0x00008b0000057ab9 */ /* 0x000fe20000000800 */
[----:B------:R1:W-:Y:S01]  /*1d270*/  @P3 STG.E desc[UR18][R8.64], R12 ;  /* 0x0000000c08003986 */ /* 0x0003e2000c101912 */
[----:B--2---:R-:W-:-:S02]  /*1d280*/  LEA R4, P6, R16, R2, 0x2 ;  /* 0x0000000210047211 */ /* 0x004fc400078c10ff */
        /* <DEDUP_REMOVED lines=17> */
[CC--:B--2---:R-:W-:Y:S01]  /*1d3a0*/  LEA R10, P6, R7.reuse, R2.reuse, 0x2 ;  /* 0x00000002070a7211 */ /* 0x0c4fe200078c10ff */
[----:B------:R-:W-:Y:S01]  /*1d3b0*/  ULDC UR4, c[0x0][0x22c] ;  /* 0x00008b0000047ab9 */ /* 0x000fe20000000800 */
[----:B------:R1:W-:Y:S02]  /*1d3c0*/  @P5 STG.E desc[UR18][R8.64], R33 ;  /* 0x0000002108005986 */ /* 0x0003e4000c101912 */
[----:B------:R-:W-:Y:S01]  /*1d3d0*/  ISETP.LT.AND P5, PT, R0, UR4, !P0 ;  /* 0x0000000400007c0c */ /* 0x000fe2000c7a1270 */
[----:B------:R-:W-:Y:S01]  /*1d3e0*/  ULDC UR4, c[0x0][0x248] ;  /* 0x0000920000047ab9 */ /* 0x000fe20000000800 */
[CC--:B------:R-:W-:Y:S01]  /*1d3f0*/  LEA.HI.X.SX32 R11, R7.reuse, R3.reuse, 0x2, P6 ;  /* 0x00000003070b7211 */ /* 0x0c0fe200030f16ff */
[----:B------:R-:W-:Y:S01]  /*1d400*/  VIADD R7, R7, UR4 ;  /* 0x0000000407077c36 */ /* 0x000fe20008000000 */
[----:B------:R-:W-:Y:S01]  /*1d410*/  ULDC UR4, c[0x0][0x248] ;  /* 0x0000920000047ab9 */ /* 0x000fe20000000800 */
[----:B------:R-:W-:Y:S01]  /*1d420*/  VIADD R0, R6, 0x29 ;  /* 0x0000002906007836 */ /* 0x000fe20000000000 */
[----:B------:R-:W2:Y:S01]  /*1d430*/  LDS.128 R16, [R252] ;  /* 0x00000000fc107984 */ /* 0x000ea20000000c00 */
[C---:B------:R-:W-:Y:S01]  /*1d440*/  VIADD R12, R7.reuse, UR4 ;  /* 0x00000004070c7c36 */ /* 0x040fe20008000000 */
[CC--:B---3--:R-:W-:Y:S01]  /*1d450*/  LEA R4, P6, R7.reuse, R2.reuse, 0x2 ;  /* 0x0000000207047211 */ /* 0x0c8fe200078c10ff */
        /* <DEDUP_REMOVED lines=8> */
[----:B------:R-:W-:Y:S01]  /*1d4e0*/  LEA.HI.X.SX32 R9, R12, R3, 0x2, P6 ;  /* 0x000000030c097211 */ /* 0x000fe200030f16ff */
[----:B------:R-:W-:Y:S01]  /*1d4f0*/  ULDC UR5, c[0x0][0x22c] ;  /* 0x00008b0000057ab9 */ /* 0x000fe20000000800 */
[----:B------:R1:W-:Y:S01]  /*1d500*/  @P3 STG.E desc[UR18][R4.64], R34 ;  /* 0x0000002204003986 */ /* 0x0003e2000c101912 */
[----:B---3--:R-:W-:-:S02]  /*1d510*/  LEA R10, P6, R7, R2, 0x2 ;  /* 0x00000002070a7211 */ /* 0x008fc400078c10ff */
        /* <DEDUP_REMOVED lines=17> */
[----:B---3--:R-:W-:Y:S01]  /*1d630*/  LEA R8, P6, R12, R2, 0x2 ;  /* 0x000000020c087211 */ /* 0x008fe200078c10ff */
[----:B------:R-:W-:Y:S01]  /*1d640*/  ULDC UR4, c[0x0][0x22c] ;  /* 0x00008b0000047ab9 */ /* 0x000fe20000000800 */
[----:B------:R1:W-:Y:S02]  /*1d650*/  @P5 STG.E desc[UR18][R4.64], R20 ;  /* 0x0000001404005986 */ /* 0x0003e4000c101912 */
[----:B------:R-:W-:Y:S01]  /*1d660*/  ISETP.LT.AND P5, PT, R0, UR4, !P0 ;  /* 0x0000000400007c0c */ /* 0x000fe2000c7a1270 */
[----:B------:R-:W-:Y:S01]  /*1d670*/  ULDC UR4, c[0x0][0x248] ;  /* 0x0000920000047ab9 */ /* 0x000fe20000000800 */
[C---:B------:R-:W-:Y:S01]  /*1d680*/  LEA.HI.X.SX32 R9, R12.reuse, R3, 0x2, P6 ;  /* 0x000000030c097211 */ /* 0x040fe200030f16ff */
[----:B------:R-:W-:Y:S01]  /*1d690*/  VIADD R12, R12, UR4 ;  /* 0x000000040c0c7c36 */ /* 0x000fe20008000000 */
[----:B------:R-:W-:-:S03]  /*1d6a0*/  ULDC UR4, c[0x0][0x248] ;  /* 0x0000920000047ab9 */ /* 0x000fc60000000800 */
[C---:B------:R-:W-:Y:S01]  /*1d6b0*/  VIADD R7, R12.reuse, UR4 ;  /* 0x000000040c077c36 */ /* 0x040fe20008000000 */
[-C--:B----4-:R-:W-:Y:S01]  /*1d6c0*/  LEA R10, P6, R12, R2.reuse, 0x2 ;  /* 0x000000020c0a7211 */ /* 0x090fe200078c10ff */
[----:B------:R-:W-:Y:S01]  /*1d6d0*/  ULDC UR4, c[0x0][0x248] ;  /* 0x0000920000047ab9 */ /* 0x000fe20000000800 */
[----:B------:R-:W-:Y:S02]  /*1d6e0*/  IADD3 R0, R6, 0x2e, RZ ;  /* 0x0000002e06007810 */ /* 0x000fe40007ffe0ff */
[-C--:B------:R-:W-:Y:S01]  /*1d6f0*/  LEA.HI.X.SX32 R11, R12, R3.reuse, 0x2, P6 ;  /* 0x000000030c0b7211 */ /* 0x080fe200030f16ff */
[C---:B------:R-:W-:Y:S01]  /*1d700*/  VIADD R12, R7.reuse, UR4 ;  /* 0x00000004070c7c36 */ /* 0x040fe20008000000 */
[CC--:B-1----:R-:W-:Y:S01]  /*1d710*/  LEA R4, P6, R7.reuse, R2.reuse, 0x2 ;  /* 0x0000000207047211 */ /* 0x0c2fe200078c10ff */
[----:B------:R1:W-:Y:S01]  /*1d720*/  @P4 STG.E desc[UR18][R8.64], R40 ;  /* 0x0000002808004986 */ /* 0x0003e2000c101912 */
[----:B------:R-:W-:Y:S01]  /*1d730*/  ISETP.LT.AND P4, PT, R0, UR5, !P0 ;  /* 0x0000000500007c0c */ /* 0x000fe2000c781270 */
[----:B------:R-:W-:Y:S01]  /*1d740*/  VIADD R0, R6, 0x2f ;  /* 0x0000002f06007836 */ /* 0x000fe20000000000 */
[----:B------:R-:W-:Y:S01]  /*1d750*/  LEA.HI.X.SX32 R5, R7, R3, 0x2, P6 ;  /* 0x0000000307057211 */ /* 0x000fe200030f16ff */
[----:B------:R-:W-:Y:S01]  /*1d760*/  ULDC UR5, c[0x0][0x22c] ;  /* 0x00008b0000057ab9 */ /* 0x000fe20000000800 */
[----:B------:R3:W-:Y:S01]  /*1d770*/  @P3 STG.E desc[UR18][R10.64], R21 ;  /* 0x000000150a003986 */ /* 0x0007e2000c101912 */
[----:B------:R-:W-:Y:S01]  /*1d780*/  ULDC UR4, c[0x0][0x248] ;  /* 0x0000920000047ab9 */ /* 0x000fe20000000800 */
[----:B------:R-:W-:Y:S01]  /*1d790*/  ISETP.LT.AND P3, PT, R0, UR5, !P0 ;  /* 0x0000000500007c0c */ /* 0x000fe2000c761270 */
[----:B------:R-:W-:Y:S01]  /*1d7a0*/  VIADD R0, R6, 0x30 ;  /* 0x0000003006007836 */ /* 0x000fe20000000000 */
[----:B------:R-:W-:Y:S01]  /*1d7b0*/  ULDC UR5, c[0x0][0x22c] ;  /* 0x00008b0000057ab9 */ /* 0x000fe20000000800 */
[----:B-1----:R-:W-:-:S04]  /*1d7c0*/  LEA R8, P6, R12, R2, 0x2 ;  /* 0x000000020c087211 */ /* 0x002fc800078c10ff */
[CC--:B------:R-:W-:Y:S01]  /*1d7d0*/  LEA.HI.X.SX32 R9, R12.reuse, R3.reuse, 0x2, P6 ;  /* 0x000000030c097211 */ /* 0x0c0fe200030f16ff */
[----:B------:R-:W-:Y:S01]  /*1d7e0*/  VIADD R12, R12, UR4 ;  /* 0x000000040c0c7c36 */ /* 0x000fe20008000000 */
[----:B------:R1:W-:Y:S01]  /*1d7f0*/  @P2 STG.E desc[UR18][R4.64], R41 ;  /* 0x0000002904002986 */ /* 0x0003e2000c101912 */
[----:B------:R-:W-:Y:S01]  /*1d800*/  ISETP.LT.AND P2, PT, R0, UR5, !P0 ;  /* 0x0000000500007c0c */ /* 0x000fe2000c741270 */
[----:B------:R-:W-:Y:S01]  /*1d810*/  ULDC UR4, c[0x0][0x248] ;  /* 0x0000920000047ab9 */ /* 0x000fe20000000800 */
[----:B------:R-:W-:Y:S01]  /*1d820*/  VIADD R0, R6, 0x31 ;  /* 0x0000003106007836 */ /* 0x000fe20000000000 */
[----:B------:R4:W-:Y:S01]  /*1d830*/  @P1 STG.E desc[UR18][R8.64], R22 ;  /* 0x0000001608001986 */ /* 0x0009e2000c101912 */
[C---:B---3--:R-:W-:Y:S01]  /*1d840*/  LEA R10, P1, R12.reuse, R2, 0x2 ;  /* 0x000000020c0a7211 */ /* 0x048fe200078210ff */
[C---:B------:R-:W-:Y:S01]  /*1d850*/  VIADD R7, R12.reuse, UR4 ;  /* 0x000000040c077c36 */ /* 0x040fe20008000000 */
[----:B------:R-:W-:Y:S01]  /*1d860*/  ULDC UR4, c[0x0][0x22c] ;  /* 0x00008b0000047ab9 */ /* 0x000fe20000000800 */
[----:B------:R-:W-:Y:S01]  /*1d870*/  ULDC UR5, c[0x0][0x22c] ;  /* 0x00008b0000057ab9 */ /* 0x000fe20000000800 */
[----:B------:R-:W-:-:S02]  /*1d880*/  LEA.HI.X.SX32 R11, R12, R3, 0x2, P1 ;  /* 0x000000030c0b7211 */ /* 0x000fc400008f16ff */
[----:B------:R-:W-:Y:S01]  /*1d890*/  ISETP.LT.AND P1, PT, R0, UR4, !P0 ;  /* 0x0000000400007c0c */ /* 0x000fe2000c721270 */
[----:B------:R-:W-:Y:S01]  /*1d8a0*/  VIADD R0, R6, 0x32 ;  /* 0x0000003206007836 */ /* 0x000fe20000000000 */
[C---:B-1----:R-:W-:Y:S01]  /*1d8b0*/  LEA R4, P6, R7.reuse, R2, 0x2 ;  /* 0x0000000207047211 */ /* 0x042fe200078c10ff */
        /* <DEDUP_REMOVED lines=9> */
[CC--:B----4-:R-:W-:Y:S01]  /*1d950*/  LEA R8, P6, R7.reuse, R2.reuse, 0x2 ;  /* 0x0000000207087211 */ /* 0x0d0fe200078c10ff */
        /* <DEDUP_REMOVED lines=44> */
[CC--:B-1----:R-:W-:Y:S01]  /*1dc20*/  LEA R8, P6, R7.reuse, R2.reuse, 0x2 ;  /* 0x0000000207087211 */ /* 0x0c2fe200078c10ff */
        /* <DEDUP_REMOVED lines=24> */
[C---:B---3--:R-:W-:Y:S01]  /*1ddb0*/  LEA R8, P6, R7.reuse, R2, 0x2 ;  /* 0x0000000207087211 */ /* 0x048fe200078c10ff */
        /* <DEDUP_REMOVED lines=92> */
[-C--:B------:R-:W-:Y:S02]  /*1e380*/  LEA.HI.X.SX32 R5, R7, R3.reuse, 0x2, P6 ;  /* 0x0000000307057211 */ /* 0x080fe400030f16ff */
[CC--:B-1----:R-:W-:Y:S02]  /*1e390*/  LEA R8, P6, R12.reuse, R2.reuse, 0x2 ;  /* 0x000000020c087211 */ /* 0x0c2fe400078c10ff */
[----:B------:R-:W-:Y:S02]  /*1e3a0*/  IADD3 R7, R12, UR4, RZ ;  /* 0x000000040c077c10 */ /* 0x000fe4000fffe0ff */
[----:B------:R-:W-:Y:S01]  /*1e3b0*/  ISETP.LT.AND P4, PT, R0, UR5, !P0 ;  /* 0x0000000500007c0c */ /* 0x000fe2000c781270 */
[----:B------:R-:W-:Y:S01]  /*1e3c0*/  VIADD R0, R6, 0x48 ;  /* 0x0000004806007836 */ /* 0x000fe20000000000 */
[-C--:B------:R-:W-:Y:S01]  /*1e3d0*/  LEA.HI.X.SX32 R9, R12, R3.reuse, 0x2, P6 ;  /* 0x000000030c097211 */ /* 0x080fe200030f16ff */
[----:B------:R-:W-:Y:S01]  /*1e3e0*/  ULDC UR5, c[0x0][0x22c] ;  /* 0x00008b0000057ab9 */ /* 0x000fe20000000800 */
[CC--:B---3--:R-:W-:Y:S01]  /*1e3f0*/  LEA R10, P6, R7.reuse, R2.reuse, 0x2 ;  /* 0x00000002070a7211 */ /* 0x0c8fe200078c10ff */
[----:B------:R1:W-:Y:S01]  /*1e400*/  @P3 STG.E desc[UR18][R4.64], R61 ;  /* 0x0000003d04003986 */ /* 0x0003e2000c101912 */
[----:B------:R-:W-:Y:S01]  /*1e410*/  ISETP.LT.AND P3, PT, R0, UR5, !P0 ;  /* 0x0000000500007c0c */ /* 0x000fe2000c761270 */
[----:B------:R-:W-:Y:S01]  /*1e420*/  ULDC UR4, c[0x0][0x248] ;  /* 0x0000920000047ab9 */ /* 0x000fe20000000800 */
        /* <DEDUP_REMOVED lines=210> */
[----:B------:R-:W-:Y:S01]  /*1f150*/  ULDC UR5, c[0x0][0x22c] ;  /* 0x00008b0000057ab9 */ /* 0x000fe20000000800 */
[C---:B------:R-:W-:Y:S01]  /*1f160*/  IADD3 R7, R12.reuse, UR4, RZ ;  /* 0x000000040c077c10 */ /* 0x040fe2000fffe0ff */
        /* <DEDUP_REMOVED lines=209> */
[C---:B------:R-:W-:Y:S02]  /*1fe80*/  LEA.HI.X.SX32 R5, R12.reuse, R3, 0x2, P6 ;  /* 0x000000030c057211 */ /* 0x040fe400030f16ff */
[----:B------:R-:W-:Y:S01]  /*1fe90*/  IADD3 R12, R12, UR4, RZ ;  /* 0x000000040c0c7c10 */ /* 0x000fe2000fffe0ff */
[----:B------:R-:W-:Y:S01]  /*1fea0*/  ULDC UR4, c[0x0][0x248] ;  /* 0x0000920000047ab9 */ /* 0x000fe20000000800 */
[----:B------:R-:W-:-:S02]  /*1feb0*/  VIADD R0, R6, 0x7e ;  /* 0x0000007e06007836 */ /* 0x000fc40000000000 */
[CC--:B----4-:R-:W-:Y:S01]  /*1fec0*/  LEA R8, P6, R12.reuse, R2.reuse, 0x2 ;  /* 0x000000020c087211 */ /* 0x0d0fe200078c10ff */
[C---:B------:R-:W-:Y:S01]  /*1fed0*/  VIADD R7, R12.reuse, UR4 ;  /* 0x000000040c077c36 */ /* 0x040fe20008000000 */
[----:B------:R-:W-:Y:S02]  /*1fee0*/  ULDC UR4, c[0x0][0x248] ;  /* 0x0000920000047ab9 */ /* 0x000fe40000000800 */
        /* <DEDUP_REMOVED lines=197> */
[CC--:B----4-:R-:W-:Y:S01]  /*20b40*/  LEA R10, P6, R7.reuse, R2.reuse, 0x2 ;  /* 0x00000002070a7211 */ /* 0x0d0fe200078c10ff */
[----:B------:R-:W-:Y:S01]  /*20b50*/  VIADD R0, R6, 0x97 ;  /* 0x0000009706007836 */ /* 0x000fe20000000000 */
[----:B------:R-:W-:Y:S02]  /*20b60*/  ULDC UR4, c[0x0][0x248] ;  /* 0x0000920000047ab9 */ /* 0x000fe40000000800 */
[-C--:B------:R-:W-:Y:S01]  /*20b70*/  LEA.HI.X.SX32 R11, R7, R3.reuse, 0x2, P6 ;  /* 0x00000003070b7211 */ /* 0x080fe200030f16ff */
[C---:B------:R-:W-:Y:S01]  /*20b80*/  VIADD R7, R12.reuse, UR4 ;  /* 0x000000040c077c36 */ /* 0x040fe20008000000 */
[-C--:B-1----:R-:W-:Y:S01]  /*20b90*/  LEA R4, P6, R12, R2.reuse, 0x2 ;  /* 0x000000020c047211 */ /* 0x082fe200078c10ff */
[----:B------:R1:W-:Y:S01]  /*20ba0*/  @P4 STG.E desc[UR18][R8.64], R185 ;  /* 0x000000b908004986 */ /* 0x0003e2000c101912 */
[----:B------:R-:W-:Y:S01]  /*20bb0*/  ISETP.LT.AND P4, PT, R0, UR5, !P0 ;  /* 0x0000000500007c0c */ /* 0x000fe2000c781270 */
[----:B------:R-:W-:Y:S01]  /*20bc0*/  ULDC UR5, c[0x0][0x22c] ;  /* 0x00008b0000057ab9 */ /* 0x000fe20000000800 */
[----:B------:R-:W-:Y:S01]  /*20bd0*/  IADD3 R0, R6, 0x98, RZ ;  /* 0x0000009806007810 */ /* 0x000fe20007ffe0ff */
[----:B------:R-:W-:Y:S01]  /*20be0*/  ULDC UR4, c[0x0][0x248] ;  /* 0x0000920000047ab9 */ /* 0x000fe20000000800 */
[----:B------:R-:W-:Y:S01]  /*20bf0*/  LEA.HI.X.SX32 R5, R12, R3, 0x2, P6 ;  /* 0x000000030c057211 */ /* 0x000fe200030f16ff */
[----:B------:R3:W-:Y:S01]  /*20c00*/  @P3 STG.E desc[UR18][R10.64], R101 ;  /* 0x000000650a003986 */ /* 0x0007e2000c101912 */
        /* <DEDUP_REMOVED lines=18> */
[----:B-1----:R-:W-:Y:S01]  /*20d30*/  LEA R4, P6, R12, R2, 0x2 ;  /* 0x000000020c047211 */ /* 0x002fe200078c10ff */
        /* <DEDUP_REMOVED lines=185> */
[----:B------:R-:W-:Y:S01]  /*218d0*/  ULDC UR5, c[0x0][0x22c] ;  /* 0x00008b0000057ab9 */ /* 0x000fe20000000800 */
[----:B------:R-:W-:Y:S01]  /*218e0*/  IADD3 R12, R12, UR4, RZ ;  /* 0x000000040c0c7c10 */ /* 0x000fe2000fffe0ff */
        /* <DEDUP_REMOVED lines=211> */
[----:B------:R-:W-:Y:S01]  /*22620*/  ULDC UR4, c[0x0][0x22c] ;  /* 0x00008b0000047ab9 */ /* 0x000fe20000000800 */
[----:B------:R-:W-:Y:S01]  /*22630*/  IADD3 R0, R6, 0xcd, RZ ;  /* 0x000000cd06007810 */ /* 0x000fe20007ffe0ff */
[----:B------:R1:W-:Y:S01]  /*22640*/  @P5 STG.E desc[UR18][R8.64], R212 ;  /* 0x000000d408005986 */ /* 0x0003e2000c101912 */
[----:B---3--:R-:W-:Y:S02]  /*22650*/  LEA R10, P6, R12, R2, 0x2 ;  /* 0x000000020c0a7211 */ /* 0x008fe400078c10ff */
        /* <DEDUP_REMOVED lines=205> */
[----:B------:R-:W-:-:S03]  /*23330*/  VIADD R0, R6, 0xe7 ;  /* 0x000000e706007836 */ /* 0x000fc60000000000 */
[CC--:B----4-:R-:W-:Y:S02]  /*23340*/  LEA R8, P6, R7.reuse, R2.reuse, 0x2 ;  /* 0x0000000207087211 */ /* 0x0d0fe400078c10ff */
[C---:B------:R-:W-:Y:S01]  /*23350*/  IADD3 R12, R7.reuse, UR4, RZ ;  /* 0x00000004070c7c10 */ /* 0x040fe2000fffe0ff */
[----:B------:R-:W-:Y:S01]  /*23360*/  ULDC UR4, c[0x0][0x248] ;  /* 0x0000920000047ab9 */ /* 0x000fe20000000800 */
[-C--:B------:R-:W-:Y:S01]  /*23370*/  LEA.HI.X.SX32 R9, R7, R3.reuse, 0x2, P6 ;  /* 0x0000000307097211 */ /* 0x080fe200030f16ff */
[----:B------:R3:W-:Y:S01]  /*23380*/  @P4 STG.E desc[UR18][R4.64], R225 ;  /* 0x000000e104004986 */ /* 0x0007e2000c101912 */
[C---:B-1----:R-:W-:Y:S01]  /*23390*/  LEA R10, P6, R12.reuse, R2, 0x2 ;  /* 0x000000020c0a7211 */ /* 0x042fe200078c10ff */
[----:B------:R-:W-:Y:S01]  /*233a0*/  VIADD R7, R12, UR4 ;  /* 0x000000040c077c36 */ /* 0x000fe20008000000 */
[----:B------:R-:W-:Y:S01]  /*233b0*/  ISETP.LT.AND P4, PT, R0, UR5, !P0 ;  /* 0x0000000500007c0c */ /* 0x000fe2000c781270 */
[----:B------:R-:W-:Y:S01]  /*233c0*/  VIADD R0, R6, 0xe8 ;  /* 0x000000e806007836 */ /* 0x000fe20000000000 */
[----:B------:R-:W-:Y:S01]  /*233d0*/  LEA.HI.X.SX32 R11, R12, R3, 0x2, P6 ;  /* 0x000000030c0b7211 */ /* 0x000fe200030f16ff */
[----:B------:R-:W-:Y:S01]  /*233e0*/  ULDC UR5, c[0x0][0x22c] ;  /* 0x00008b0000057ab9 */ /* 0x000fe20000000800 */
[----:B------:R1:W-:Y:S01]  /*233f0*/  @P3 STG.E desc[UR18][R8.64], R141 ;  /* 0x0000008d08003986 */ /* 0x0003e2000c101912 */
[----:B------:R-:W-:Y:S01]  /*23400*/  ULDC UR4, c[0x0][0x248] ;  /* 0x0000920000047ab9 */ /* 0x000fe20000000800 */
[----:B------:R-:W-:-:S02]  /*23410*/  ISETP.LT.AND P3, PT, R0, UR5, !P0 ;  /* 0x0000000500007c0c */ /* 0x000fc4000c761270 */
[CC--:B---3--:R-:W-:Y:S01]  /*23420*/  LEA R4, P6, R7.reuse, R2.reuse, 0x2 ;  /* 0x0000000207047211 */ /* 0x0c8fe200078c10ff */
        /* <DEDUP_REMOVED lines=126> */
[----:B------:R-:W-:Y:S01]  /*23c10*/  VIADD R0, R6, 0xf9 ;  /* 0x000000f906007836 */ /* 0x000fe20000000000 */
[----:B------:R-:W-:Y:S01]  /*23c20*/  ULDC UR4, c[0x0][0x248] ;  /* 0x0000920000047ab9 */ /* 0x000fe20000000800 */
        /* <DEDUP_REMOVED lines=17> */
[----:B----4-:R-:W-:Y:S01]  /*23d40*/  LEA R4, P6, R7, R2, 0x2 ;  /* 0x0000000207047211 */ /* 0x010fe200078c10ff */
[----:B------:R-:W-:-:S03]  /*23d50*/  ULDC UR4, c[0x0][0x248] ;  /* 0x0000920000047ab9 */ /* 0x000fc60000000800 */
[-C--:B------:R-:W-:Y:S01]  /*23d60*/  LEA.HI.X.SX32 R5, R7, R3.reuse, 0x2, P6 ;  /* 0x0000000307057211 */ /* 0x080fe200030f16ff */
[C---:B------:R-:W-:Y:S01]  /*23d70*/  VIADD R7, R12.reuse, UR4 ;  /* 0x000000040c077c36 */ /* 0x040fe20008000000 */
[-C--:B-1----:R-:W-:Y:S01]  /*23d80*/  LEA R8, P6, R12, R2.reuse, 0x2 ;  /* 0x000000020c087211 */ /* 0x082fe200078c10ff */
[----:B------:R-:W-:Y:S01]  /*23d90*/  VIADD R0, R6, 0xfb ;  /* 0x000000fb06007836 */ /* 0x000fe20000000000 */
[----:B------:R1:W-:Y:S01]  /*23da0*/  @P4 STG.E desc[UR18][R10.64], R235 ;  /* 0x000000eb0a004986 */ /* 0x0003e2000c101912 */
[----:B------:R-:W-:Y:S01]  /*23db0*/  ULDC UR4, c[0x0][0x248] ;  /* 0x0000920000047ab9 */ /* 0x000fe20000000800 */
[-C--:B------:R-:W-:Y:S02]  /*23dc0*/  LEA.HI.X.SX32 R9, R12, R3.reuse, 0x2, P6 ;  /* 0x000000030c097211 */ /* 0x080fe400030f16ff */
[----:B------:R-:W-:Y:S01]  /*23dd0*/  ISETP.LT.AND P4, PT, R0, UR5, !P0 ;  /* 0x0000000500007c0c */ /* 0x000fe2000c781270 */
[----:B------:R-:W-:Y:S01]  /*23de0*/  VIADD R0, R6, 0xfc ;  /* 0x000000fc06007836 */ /* 0x000fe20000000000 */
[----:B------:R-:W-:Y:S01]  /*23df0*/  ULDC UR5, c[0x0][0x22c] ;  /* 0x00008b0000057ab9 */ /* 0x000fe20000000800 */
[CC--:B-1----:R-:W-:Y:S01]  /*23e00*/  LEA R10, P6, R7.reuse, R2.reuse, 0x2 ;  /* 0x00000002070a7211 */ /* 0x0c2fe200078c10ff */
[----:B------:R1:W-:Y:S03]  /*23e10*/  @P3 STG.E desc[UR18][R4.64], R243 ;  /* 0x000000f304003986 */ /* 0x0003e6000c101912 */
[C---:B------:R-:W-:Y:S01]  /*23e20*/  LEA.HI.X.SX32 R11, R7.reuse, R3, 0x2, P6 ;  /* 0x00000003070b7211 */ /* 0x040fe200030f16ff */
[----:B------:R-:W-:Y:S01]  /*23e30*/  VIADD R7, R7, UR4 ;  /* 0x0000000407077c36 */ /* 0x000fe20008000000 */
[----:B------:R-:W-:Y:S01]  /*23e40*/  ULDC UR4, c[0x0][0x248] ;  /* 0x0000920000047ab9 */ /* 0x000fe20000000800 */
[----:B------:R-:W-:Y:S01]  /*23e50*/  ISETP.LT.AND P3, PT, R0, UR5, !P0 ;  /* 0x0000000500007c0c */ /* 0x000fe2000c761270 */
[----:B------:R-:W-:Y:S01]  /*23e60*/  VIADD R0, R6, 0xfd ;  /* 0x000000fd06007836 */ /* 0x000fe20000000000 */
[----:B------:R-:W-:Y:S01]  /*23e70*/  ULDC UR5, c[0x0][0x22c] ;  /* 0x00008b0000057ab9 */ /* 0x000fe20000000800 */
[C---:B------:R-:W-:Y:S01]  /*23e80*/  VIADD R12, R7.reuse, UR4 ;  /* 0x00000004070c7c36 */ /* 0x040fe20008000000 */
[----:B------:R-:W-:Y:S01]  /*23e90*/  ULDC UR4, c[0x0][0x248] ;  /* 0x0000920000047ab9 */ /* 0x000fe20000000800 */
[----:B------:R3:W-:Y:S01]  /*23ea0*/  @P2 STG.E desc[UR18][R8.64], R148 ;  /* 0x0000009408002986 */ /* 0x0007e2000c101912 */
[----:B------:R-:W-:Y:S01]  /*23eb0*/  ISETP.LT.AND P2, PT, R0, UR5, !P0 ;  /* 0x0000000500007c0c */ /* 0x000fe2000c741270 */
[----:B------:R-:W-:Y:S01]  /*23ec0*/  VIADD R13, R12, UR4 ;  /* 0x000000040c0d7c36 */ /* 0x000fe20008000000 */
[----:B------:R-:W-:Y:S01]  /*23ed0*/  ULDC UR5, c[0x0][0x248] ;  /* 0x0000920000057ab9 */ /* 0x000fe20000000800 */
[----:B--2---:R2:W-:Y:S01]  /*23ee0*/  @P1 STG.E desc[UR18][R10.64], R16 ;  /* 0x000000100a001986 */ /* 0x0045e2000c101912 */
[----:B-1----:R-:W-:Y:S01]  /*23ef0*/  LEA R4, P1, R7, R2, 0x2 ;  /* 0x0000000207047211 */ /* 0x002fe200078210ff */
[----:B------:R-:W-:Y:S01]  /*23f00*/  VIADD R14, R13, UR5 ;  /* 0x000000050d0e7c36 */ /* 0x000fe20008000000 */
[----:B------:R-:W-:-:S02]  /*23f10*/  ULDC UR4, c[0x0][0x248] ;  /* 0x0000920000047ab9 */ /* 0x000fc40000000800 */
[-C--:B------:R-:W-:Y:S01]  /*23f20*/  LEA.HI.X.SX32 R5, R7, R3.reuse, 0x2, P1 ;  /* 0x0000000307057211 */ /* 0x080fe200008f16ff */
[----:B------:R-:W-:Y:S01]  /*23f30*/  VIADD R7, R14, UR6 ;  /* 0x000000060e077c36 */ /* 0x000fe20008000000 */
[-C--:B---3--:R-:W-:Y:S01]  /*23f40*/  LEA R8, P6, R12, R2.reuse, 0x2 ;  /* 0x000000020c087211 */ /* 0x088fe200078c10ff */
[C---:B------:R-:W-:Y:S02]  /*23f50*/  VIADD R0, R6.reuse, 0xfe ;  /* 0x000000fe06007836 */ /* 0x040fe40000000000 */
[----:B------:R-:W-:Y:S01]  /*23f60*/  VIADD R6, R6, 0xff ;  /* 0x000000ff06067836 */ /* 0x000fe20000000000 */
[-C--:B--2---:R-:W-:Y:S01]  /*23f70*/  LEA R10, P1, R13, R2.reuse, 0x2 ;  /* 0x000000020d0a7211 */ /* 0x084fe200078210ff */
[----:B------:R-:W-:Y:S01]  /*23f80*/  VIADD R16, R7, UR4 ;  /* 0x0000000407107c36 */ /* 0x000fe20008000000 */
[----:B------:R-:W-:Y:S01]  /*23f90*/  LEA.HI.X.SX32 R9, R12, R3, 0x2, P6 ;  /* 0x000000030c097211 */ /* 0x000fe200030f16ff */
[----:B------:R-:W-:Y:S01]  /*23fa0*/  ULDC UR4, c[0x0][0x22c] ;  /* 0x00008b0000047ab9 */ /* 0x000fe20000000800 */
[----:B------:R-:W-:-:S02]  /*23fb0*/  LEA R12, P6, R14, R2, 0x2 ;  /* 0x000000020e0c7211 */ /* 0x000fc400078c10ff */
[-C--:B------:R-:W-:Y:S02]  /*23fc0*/  LEA.HI.X.SX32 R11, R13, R3.reuse, 0x2, P1 ;  /* 0x000000030d0b7211 */ /* 0x080fe400008f16ff */
[----:B------:R-:W-:Y:S02]  /*23fd0*/  ISETP.LT.AND P1, PT, R0, UR7, !P0 ;  /* 0x0000000700007c0c */ /* 0x000fe4000c721270 */
[----:B------:R-:W-:Y:S02]  /*23fe0*/  ISETP.LT.AND P0, PT, R6, UR4, !P0 ;  /* 0x0000000406007c0c */ /* 0x000fe4000c701270 */
[-C--:B------:R-:W-:Y:S02]  /*23ff0*/  LEA.HI.X.SX32 R13, R14, R3.reuse, 0x2, P6 ;  /* 0x000000030e0d7211 */ /* 0x080fe400030f16ff */
[CC--:B------:R-:W-:Y:S01]  /*24000*/  LEA R14, P6, R7.reuse, R2.reuse, 0x2 ;  /* 0x00000002070e7211 */ /* 0x0c0fe200078c10ff */
[----:B------:R1:W-:Y:S03]  /*24010*/  @P5 STG.E desc[UR18][R4.64], R149 ;  /* 0x0000009504005986 */ /* 0x0003e6000c101912 */
[----:B------:R-:W-:Y:S01]  /*24020*/  LEA.HI.X.SX32 R15, R7, R3, 0x2, P6 ;  /* 0x00000003070f7211 */ /* 0x000fe200030f16ff */
[----:B------:R1:W-:Y:S01]  /*24030*/  @P4 STG.E desc[UR18][R8.64], R17 ;  /* 0x0000001108004986 */ /* 0x0003e2000c101912 */
[----:B------:R-:W-:-:S03]  /*24040*/  LEA R2, P6, R16, R2, 0x2 ;  /* 0x0000000210027211 */ /* 0x000fc600078c10ff */
[----:B------:R1:W-:Y:S04]  /*24050*/  @P3 STG.E desc[UR18][R10.64], R150 ;  /* 0x000000960a003986 */ /* 0x0003e8000c101912 */
[----:B------:R1:W-:Y:S01]  /*24060*/  @P2 STG.E desc[UR18][R12.64], R18 ;  /* 0x000000120c002986 */ /* 0x0003e2000c101912 */
[----:B------:R-:W-:-:S03]  /*24070*/  LEA.HI.X.SX32 R3, R16, R3, 0x2, P6 ;  /* 0x0000000310037211 */ /* 0x000fc600030f16ff */
[----:B------:R1:W-:Y:S01]  /*24080*/  @P1 STG.E desc[UR18][R14.64], R151 ;  /* 0x000000970e001986 */ /* 0x0003e2000c101912 */
[----:B------:R-:W-:Y:S05]  /*24090*/  @!P0 EXIT ;  /* 0x000000000000894d */ /* 0x000fea0003800000 */
[----:B------:R-:W-:Y:S01]  /*240a0*/  STG.E desc[UR18][R2.64], R19 ;  /* 0x0000001302007986 */ /* 0x000fe2000c101912 */
[----:B------:R-:W-:Y:S05]  /*240b0*/  EXIT ;  /* 0x000000000000794d */ /* 0x000fea0003800000 */
.L_x_2:
[----:B------:R-:W-:-:S00]  /*240c0*/  BRA `(.L_x_2) ;  /* 0xfffffffc00fc7947 */ /* 0x000fc0000383ffff */
[----:B------:R-:W-:-:S00]  /*240d0*/  NOP ;  /* 0x0000000000007918 */ /* 0x000fc00000000000 */
        /* <DEDUP_REMOVED lines=10> */
.L_x_3:


//--------------------- .nv.shared.matmul_kernel  --------------------------
	.section	.nv.shared.matmul_kernel,"aw",@nobits
	.sectionflags	@""
	.align	16
	.zero		1024


//--------------------- .nv.shared.reserved.0     --------------------------
	.section	.nv.shared.reserved.0,"aw",@nobits
	.weak		__nv_reservedSMEM_offset_0_alias
	.size		__nv_reservedSMEM_offset_0_alias, 0, 0
	.other		__nv_reservedSMEM_offset_0_alias,@"STO_CUDA_RESERVED_SHARED STV_DEFAULT"
__nv_reservedSMEM_offset_0_alias:
	.zero		0


//--------------------- .nv.constant0.matmul_kernel --------------------------
	.section	.nv.constant0.matmul_kernel,"a",@progbits
	.sectionflags	@""
	.align	4
.nv.constant0.matmul_kernel:
	.zero		608


//--------------------- SYMBOLS --------------------------

	.type		.nv.reservedSmem.offset0,@object
	.size		.nv.reservedSmem.offset0,0x4
